	.target	sm_80

	.elftype	@"ET_EXEC"


//--------------------- .note.nv.tkinfo           --------------------------
	.section	.note.nv.tkinfo,"",@"SHT_NOTE"
	.sectionflags	@"SHF_NOTE_NV_TKINFO"
	.tkinfo
        /*0018*/ 	.word	0x00000002
        /*0030*/ 	.string	""
        /*0030*/ 	.string	"ptxas"
        /*0030*/ 	.string	"Cuda compilation tools, release 13.0, V13.0.88"
        /*0030*/ 	.string	"Build cuda_13.0.r13.0/compiler.36424714_0"
        /*0030*/ 	.string	"-arch sm_80 -m 64 "



//--------------------- .note.nv.cuinfo           --------------------------
	.section	.note.nv.cuinfo,"",@"SHT_NOTE"
	.sectionflags	@"SHF_NOTE_NV_CUINFO"
        /*0018*/ 	.short	0x0002
        /*001a*/ 	.short	0x0050
        /*001c*/ 	.short	0x0082
	.zero		2


//--------------------- .nv.info                  --------------------------
	.section	.nv.info,"",@"SHT_CUDA_INFO"
	.align	4


	//----- nvinfo : EIATTR_REGCOUNT
	.align		4
        /*0000*/ 	.byte	0x04, 0x2f
        /*0002*/ 	.short	(.L_29 - .L_28)
	.align		4
.L_28:
        /*0004*/ 	.word	index@(_ZN2at6native52_GLOBAL__N__ff984223_19_ForeachTernaryOp_cu_5285c63625multi_tensor_apply_kernelINS1_18TensorListMetadataILi4EEENS1_20TernaryOpListFunctorIdLi4ELi3ELi3EEEJNS0_11LerpFunctorIdEEEEEvT_T0_DpT1_)
        /*0008*/ 	.word	0x00000028


	//----- nvinfo : EIATTR_FRAME_SIZE
	.align		4
.L_29:
        /*000c*/ 	.byte	0x04, 0x11
        /*000e*/ 	.short	(.L_31 - .L_30)
	.align		4
.L_30:
        /*0010*/ 	.word	index@(_ZN2at6native52_GLOBAL__N__ff984223_19_ForeachTernaryOp_cu_5285c63625multi_tensor_apply_kernelINS1_18TensorListMetadataILi4EEENS1_20TernaryOpListFunctorIdLi4ELi3ELi3EEEJNS0_11LerpFunctorIdEEEEEvT_T0_DpT1_)
        /*0014*/ 	.word	0x00000000


	//----- nvinfo : EIATTR_REGCOUNT
	.align		4
.L_31:
        /*0018*/ 	.byte	0x04, 0x2f
        /*001a*/ 	.short	(.L_33 - .L_32)
	.align		4
.L_32:
        /*001c*/ 	.word	index@(_ZN2at6native52_GLOBAL__N__ff984223_19_ForeachTernaryOp_cu_5285c63625multi_tensor_apply_kernelINS1_18TensorListMetadataILi4EEENS1_20TernaryOpListFunctorIfLi4ELi3ELi3EEEJNS0_11LerpFunctorIfEEEEEvT_T0_DpT1_)
        /*0020*/ 	.word	0x00000020


	//----- nvinfo : EIATTR_FRAME_SIZE
	.align		4
.L_33:
        /*0024*/ 	.byte	0x04, 0x11
        /*0026*/ 	.short	(.L_35 - .L_34)
	.align		4
.L_34:
        /*0028*/ 	.word	index@(_ZN2at6native52_GLOBAL__N__ff984223_19_ForeachTernaryOp_cu_5285c63625multi_tensor_apply_kernelINS1_18TensorListMetadataILi4EEENS1_20TernaryOpListFunctorIfLi4ELi3ELi3EEEJNS0_11LerpFunctorIfEEEEEvT_T0_DpT1_)
        /*002c*/ 	.word	0x00000000


	//----- nvinfo : EIATTR_REGCOUNT
	.align		4
.L_35:
        /*0030*/ 	.byte	0x04, 0x2f
        /*0032*/ 	.short	(.L_37 - .L_36)
	.align		4
.L_36:
        /*0034*/ 	.word	index@(_ZN2at6native52_GLOBAL__N__ff984223_19_ForeachTernaryOp_cu_5285c63625multi_tensor_apply_kernelINS1_18TensorListMetadataILi4EEENS1_20TernaryOpListFunctorIN3c107complexIdEELi4ELi3ELi3EEEJNS0_11LerpFunctorIS8_EEEEEvT_T0_DpT1_)
        /*0038*/ 	.word	0x00000034


	//----- nvinfo : EIATTR_FRAME_SIZE
	.align		4
.L_37:
        /*003c*/ 	.byte	0x04, 0x11
        /*003e*/ 	.short	(.L_39 - .L_38)
	.align		4
.L_38:
        /*0040*/ 	.word	index@(_ZN2at6native52_GLOBAL__N__ff984223_19_ForeachTernaryOp_cu_5285c63625multi_tensor_apply_kernelINS1_18TensorListMetadataILi4EEENS1_20TernaryOpListFunctorIN3c107complexIdEELi4ELi3ELi3EEEJNS0_11LerpFunctorIS8_EEEEEvT_T0_DpT1_)
        /*0044*/ 	.word	0x00000000


	//----- nvinfo : EIATTR_REGCOUNT
	.align		4
.L_39:
        /*0048*/ 	.byte	0x04, 0x2f
        /*004a*/ 	.short	(.L_41 - .L_40)
	.align		4
.L_40:
        /*004c*/ 	.word	index@(_ZN2at6native52_GLOBAL__N__ff984223_19_ForeachTernaryOp_cu_5285c63625multi_tensor_apply_kernelINS1_18TensorListMetadataILi4EEENS1_20TernaryOpListFunctorIN3c107complexIfEELi4ELi3ELi3EEEJNS0_11LerpFunctorIS8_EEEEEvT_T0_DpT1_)
        /*0050*/ 	.word	0x00000028


	//----- nvinfo : EIATTR_FRAME_SIZE
	.align		4
.L_41:
        /*0054*/ 	.byte	0x04, 0x11
        /*0056*/ 	.short	(.L_43 - .L_42)
	.align		4
.L_42:
        /*0058*/ 	.word	index@(_ZN2at6native52_GLOBAL__N__ff984223_19_ForeachTernaryOp_cu_5285c63625multi_tensor_apply_kernelINS1_18TensorListMetadataILi4EEENS1_20TernaryOpListFunctorIN3c107complexIfEELi4ELi3ELi3EEEJNS0_11LerpFunctorIS8_EEEEEvT_T0_DpT1_)
        /*005c*/ 	.word	0x00000000


	//----- nvinfo : EIATTR_REGCOUNT
	.align		4
.L_43:
        /*0060*/ 	.byte	0x04, 0x2f
        /*0062*/ 	.short	(.L_45 - .L_44)
	.align		4
.L_44:
        /*0064*/ 	.word	index@(_ZN2at6native52_GLOBAL__N__ff984223_19_ForeachTernaryOp_cu_5285c63625multi_tensor_apply_kernelINS1_18TensorListMetadataILi4EEENS1_20TernaryOpListFunctorIN3c104HalfELi4ELi3ELi3EEEJNS0_11LerpFunctorIfEEEEEvT_T0_DpT1_)
        /*0068*/ 	.word	0x00000020


	//----- nvinfo : EIATTR_FRAME_SIZE
	.align		4
.L_45:
        /*006c*/ 	.byte	0x04, 0x11
        /*006e*/ 	.short	(.L_47 - .L_46)
	.align		4
.L_46:
        /*0070*/ 	.word	index@(_ZN2at6native52_GLOBAL__N__ff984223_19_ForeachTernaryOp_cu_5285c63625multi_tensor_apply_kernelINS1_18TensorListMetadataILi4EEENS1_20TernaryOpListFunctorIN3c104HalfELi4ELi3ELi3EEEJNS0_11LerpFunctorIfEEEEEvT_T0_DpT1_)
        /*0074*/ 	.word	0x00000000


	//----- nvinfo : EIATTR_REGCOUNT
	.align		4
.L_47:
        /*0078*/ 	.byte	0x04, 0x2f
        /*007a*/ 	.short	(.L_49 - .L_48)
	.align		4
.L_48:
        /*007c*/ 	.word	index@(_ZN2at6native52_GLOBAL__N__ff984223_19_ForeachTernaryOp_cu_5285c63625multi_tensor_apply_kernelINS1_18TensorListMetadataILi4EEENS1_20TernaryOpListFunctorIN3c108BFloat16ELi4ELi3ELi3EEEJNS0_11LerpFunctorIfEEEEEvT_T0_DpT1_)
        /*0080*/ 	.word	0x00000020


	//----- nvinfo : EIATTR_FRAME_SIZE
	.align		4
.L_49:
        /*0084*/ 	.byte	0x04, 0x11
        /*0086*/ 	.short	(.L_51 - .L_50)
	.align		4
.L_50:
        /*0088*/ 	.word	index@(_ZN2at6native52_GLOBAL__N__ff984223_19_ForeachTernaryOp_cu_5285c63625multi_tensor_apply_kernelINS1_18TensorListMetadataILi4EEENS1_20TernaryOpListFunctorIN3c108BFloat16ELi4ELi3ELi3EEEJNS0_11LerpFunctorIfEEEEEvT_T0_DpT1_)
        /*008c*/ 	.word	0x00000000


	//----- nvinfo : EIATTR_REGCOUNT
	.align		4
.L_51:
        /*0090*/ 	.byte	0x04, 0x2f
        /*0092*/ 	.short	(.L_53 - .L_52)
	.align		4
.L_52:
        /*0094*/ 	.word	index@(_ZN2at6native52_GLOBAL__N__ff984223_19_ForeachTernaryOp_cu_5285c63625multi_tensor_apply_kernelINS1_18TensorListMetadataILi3EEENS1_20TernaryOpListFunctorIdLi3ELi3ELi0EEEJNS0_11LerpFunctorIdEEEEEvT_T0_DpT1_)
        /*0098*/ 	.word	0x00000028


	//----- nvinfo : EIATTR_FRAME_SIZE
	.align		4
.L_53:
        /*009c*/ 	.byte	0x04, 0x11
        /*009e*/ 	.short	(.L_55 - .L_54)
	.align		4
.L_54:
        /*00a0*/ 	.word	index@(_ZN2at6native52_GLOBAL__N__ff984223_19_ForeachTernaryOp_cu_5285c63625multi_tensor_apply_kernelINS1_18TensorListMetadataILi3EEENS1_20TernaryOpListFunctorIdLi3ELi3ELi0EEEJNS0_11LerpFunctorIdEEEEEvT_T0_DpT1_)
        /*00a4*/ 	.word	0x00000000


	//----- nvinfo : EIATTR_REGCOUNT
	.align		4
.L_55:
        /*00a8*/ 	.byte	0x04, 0x2f
        /*00aa*/ 	.short	(.L_57 - .L_56)
	.align		4
.L_56:
        /*00ac*/ 	.word	index@(_ZN2at6native52_GLOBAL__N__ff984223_19_ForeachTernaryOp_cu_5285c63625multi_tensor_apply_kernelINS1_18TensorListMetadataILi3EEENS1_20TernaryOpListFunctorIfLi3ELi3ELi0EEEJNS0_11LerpFunctorIfEEEEEvT_T0_DpT1_)
        /*00b0*/ 	.word	0x00000020


	//----- nvinfo : EIATTR_FRAME_SIZE
	.align		4
.L_57:
        /*00b4*/ 	.byte	0x04, 0x11
        /*00b6*/ 	.short	(.L_59 - .L_58)
	.align		4
.L_58:
        /*00b8*/ 	.word	index@(_ZN2at6native52_GLOBAL__N__ff984223_19_ForeachTernaryOp_cu_5285c63625multi_tensor_apply_kernelINS1_18TensorListMetadataILi3EEENS1_20TernaryOpListFunctorIfLi3ELi3ELi0EEEJNS0_11LerpFunctorIfEEEEEvT_T0_DpT1_)
        /*00bc*/ 	.word	0x00000000


	//----- nvinfo : EIATTR_REGCOUNT
	.align		4
.L_59:
        /*00c0*/ 	.byte	0x04, 0x2f
        /*00c2*/ 	.short	(.L_61 - .L_60)
	.align		4
.L_60:
        /*00c4*/ 	.word	index@(_ZN2at6native52_GLOBAL__N__ff984223_19_ForeachTernaryOp_cu_5285c63625multi_tensor_apply_kernelINS1_18TensorListMetadataILi3EEENS1_20TernaryOpListFunctorIN3c107complexIdEELi3ELi3ELi0EEEJNS0_11LerpFunctorIS8_EEEEEvT_T0_DpT1_)
        /*00c8*/ 	.word	0x00000028


	//----- nvinfo : EIATTR_FRAME_SIZE
	.align		4
.L_61:
        /*00cc*/ 	.byte	0x04, 0x11
        /*00ce*/ 	.short	(.L_63 - .L_62)
	.align		4
.L_62:
        /*00d0*/ 	.word	index@(_ZN2at6native52_GLOBAL__N__ff984223_19_ForeachTernaryOp_cu_5285c63625multi_tensor_apply_kernelINS1_18TensorListMetadataILi3EEENS1_20TernaryOpListFunctorIN3c107complexIdEELi3ELi3ELi0EEEJNS0_11LerpFunctorIS8_EEEEEvT_T0_DpT1_)
        /*00d4*/ 	.word	0x00000000


	//----- nvinfo : EIATTR_REGCOUNT
	.align		4
.L_63:
        /*00d8*/ 	.byte	0x04, 0x2f
        /*00da*/ 	.short	(.L_65 - .L_64)
	.align		4
.L_64:
        /*00dc*/ 	.word	index@(_ZN2at6native52_GLOBAL__N__ff984223_19_ForeachTernaryOp_cu_5285c63625multi_tensor_apply_kernelINS1_18TensorListMetadataILi3EEENS1_20TernaryOpListFunctorIN3c107complexIfEELi3ELi3ELi0EEEJNS0_11LerpFunctorIS8_EEEEEvT_T0_DpT1_)
        /*00e0*/ 	.word	0x00000022


	//----- nvinfo : EIATTR_FRAME_SIZE
	.align		4
.L_65:
        /*00e4*/ 	.byte	0x04, 0x11
        /*00e6*/ 	.short	(.L_67 - .L_66)
	.align		4
.L_66:
        /*00e8*/ 	.word	index@(_ZN2at6native52_GLOBAL__N__ff984223_19_ForeachTernaryOp_cu_5285c63625multi_tensor_apply_kernelINS1_18TensorListMetadataILi3EEENS1_20TernaryOpListFunctorIN3c107complexIfEELi3ELi3ELi0EEEJNS0_11LerpFunctorIS8_EEEEEvT_T0_DpT1_)
        /*00ec*/ 	.word	0x00000000


	//----- nvinfo : EIATTR_REGCOUNT
	.align		4
.L_67:
        /*00f0*/ 	.byte	0x04, 0x2f
        /*00f2*/ 	.short	(.L_69 - .L_68)
	.align		4
.L_68:
        /*00f4*/ 	.word	index@(_ZN2at6native52_GLOBAL__N__ff984223_19_ForeachTernaryOp_cu_5285c63625multi_tensor_apply_kernelINS1_18TensorListMetadataILi3EEENS1_20TernaryOpListFunctorIN3c104HalfELi3ELi3ELi0EEEJNS0_11LerpFunctorIfEEEEEvT_T0_DpT1_)
        /*00f8*/ 	.word	0x00000020


	//----- nvinfo : EIATTR_FRAME_SIZE
	.align		4
.L_69:
        /*00fc*/ 	.byte	0x04, 0x11
        /*00fe*/ 	.short	(.L_71 - .L_70)
	.align		4
.L_70:
        /*0100*/ 	.word	index@(_ZN2at6native52_GLOBAL__N__ff984223_19_ForeachTernaryOp_cu_5285c63625multi_tensor_apply_kernelINS1_18TensorListMetadataILi3EEENS1_20TernaryOpListFunctorIN3c104HalfELi3ELi3ELi0EEEJNS0_11LerpFunctorIfEEEEEvT_T0_DpT1_)
        /*0104*/ 	.word	0x00000000


	//----- nvinfo : EIATTR_REGCOUNT
	.align		4
.L_71:
        /*0108*/ 	.byte	0x04, 0x2f
        /*010a*/ 	.short	(.L_73 - .L_72)
	.align		4
.L_72:
        /*010c*/ 	.word	index@(_ZN2at6native52_GLOBAL__N__ff984223_19_ForeachTernaryOp_cu_5285c63625multi_tensor_apply_kernelINS1_18TensorListMetadataILi3EEENS1_20TernaryOpListFunctorIN3c108BFloat16ELi3ELi3ELi0EEEJNS0_11LerpFunctorIfEEEEEvT_T0_DpT1_)
        /*0110*/ 	.word	0x00000020


	//----- nvinfo : EIATTR_FRAME_SIZE
	.align		4
.L_73:
        /*0114*/ 	.byte	0x04, 0x11
        /*0116*/ 	.short	(.L_75 - .L_74)
	.align		4
.L_74:
        /*0118*/ 	.word	index@(_ZN2at6native52_GLOBAL__N__ff984223_19_ForeachTernaryOp_cu_5285c63625multi_tensor_apply_kernelINS1_18TensorListMetadataILi3EEENS1_20TernaryOpListFunctorIN3c108BFloat16ELi3ELi3ELi0EEEJNS0_11LerpFunctorIfEEEEEvT_T0_DpT1_)
        /*011c*/ 	.word	0x00000000


	//----- nvinfo : EIATTR_REGCOUNT
	.align		4
.L_75:
        /*0120*/ 	.byte	0x04, 0x2f
        /*0122*/ 	.short	(.L_77 - .L_76)
	.align		4
.L_76:
        /*0124*/ 	.word	index@(_ZN2at6native52_GLOBAL__N__ff984223_19_ForeachTernaryOp_cu_5285c63625multi_tensor_apply_kernelINS1_18TensorListMetadataILi3EEENS1_22TernaryOpScalarFunctorIdLi3ELi2ELi2EEEJNS0_11LerpFunctorIdEEdEEEvT_T0_DpT1_)
        /*0128*/ 	.word	0x00000020


	//----- nvinfo : EIATTR_FRAME_SIZE
	.align		4
.L_77:
        /*012c*/ 	.byte	0x04, 0x11
        /*012e*/ 	.short	(.L_79 - .L_78)
	.align		4
.L_78:
        /*0130*/ 	.word	index@(_ZN2at6native52_GLOBAL__N__ff984223_19_ForeachTernaryOp_cu_5285c63625multi_tensor_apply_kernelINS1_18TensorListMetadataILi3EEENS1_22TernaryOpScalarFunctorIdLi3ELi2ELi2EEEJNS0_11LerpFunctorIdEEdEEEvT_T0_DpT1_)
        /*0134*/ 	.word	0x00000000


	//----- nvinfo : EIATTR_REGCOUNT
	.align		4
.L_79:
        /*0138*/ 	.byte	0x04, 0x2f
        /*013a*/ 	.short	(.L_81 - .L_80)
	.align		4
.L_80:
        /*013c*/ 	.word	index@(_ZN2at6native52_GLOBAL__N__ff984223_19_ForeachTernaryOp_cu_5285c63625multi_tensor_apply_kernelINS1_18TensorListMetadataILi3EEENS1_22TernaryOpScalarFunctorIfLi3ELi2ELi2EEEJNS0_11LerpFunctorIfEEfEEEvT_T0_DpT1_)
        /*0140*/ 	.word	0x00000020


	//----- nvinfo : EIATTR_FRAME_SIZE
	.align		4
.L_81:
        /*0144*/ 	.byte	0x04, 0x11
        /*0146*/ 	.short	(.L_83 - .L_82)
	.align		4
.L_82:
        /*0148*/ 	.word	index@(_ZN2at6native52_GLOBAL__N__ff984223_19_ForeachTernaryOp_cu_5285c63625multi_tensor_apply_kernelINS1_18TensorListMetadataILi3EEENS1_22TernaryOpScalarFunctorIfLi3ELi2ELi2EEEJNS0_11LerpFunctorIfEEfEEEvT_T0_DpT1_)
        /*014c*/ 	.word	0x00000000


	//----- nvinfo : EIATTR_REGCOUNT
	.align		4
.L_83:
        /*0150*/ 	.byte	0x04, 0x2f
        /*0152*/ 	.short	(.L_85 - .L_84)
	.align		4
.L_84:
        /*0154*/ 	.word	index@(_ZN2at6native52_GLOBAL__N__ff984223_19_ForeachTernaryOp_cu_5285c63625multi_tensor_apply_kernelINS1_18TensorListMetadataILi3EEENS1_22TernaryOpScalarFunctorIN3c107complexIdEELi3ELi2ELi2EEEJNS0_11LerpFunctorIS8_EES8_EEEvT_T0_DpT1_)
        /*0158*/ 	.word	0x00000034


	//----- nvinfo : EIATTR_FRAME_SIZE
	.align		4
.L_85:
        /*015c*/ 	.byte	0x04, 0x11
        /*015e*/ 	.short	(.L_87 - .L_86)
	.align		4
.L_86:
        /*0160*/ 	.word	index@(_ZN2at6native52_GLOBAL__N__ff984223_19_ForeachTernaryOp_cu_5285c63625multi_tensor_apply_kernelINS1_18TensorListMetadataILi3EEENS1_22TernaryOpScalarFunctorIN3c107complexIdEELi3ELi2ELi2EEEJNS0_11LerpFunctorIS8_EES8_EEEvT_T0_DpT1_)
        /*0164*/ 	.word	0x00000000


	//----- nvinfo : EIATTR_REGCOUNT
	.align		4
.L_87:
        /*0168*/ 	.byte	0x04, 0x2f
        /*016a*/ 	.short	(.L_89 - .L_88)
	.align		4
.L_88:
        /*016c*/ 	.word	index@(_ZN2at6native52_GLOBAL__N__ff984223_19_ForeachTernaryOp_cu_5285c63625multi_tensor_apply_kernelINS1_18TensorListMetadataILi3EEENS1_22TernaryOpScalarFunctorIN3c107complexIfEELi3ELi2ELi2EEEJNS0_11LerpFunctorIS8_EES8_EEEvT_T0_DpT1_)
        /*0170*/ 	.word	0x00000020


	//----- nvinfo : EIATTR_FRAME_SIZE
	.align		4
.L_89:
        /*0174*/ 	.byte	0x04, 0x11
        /*0176*/ 	.short	(.L_91 - .L_90)
	.align		4
.L_90:
        /*0178*/ 	.word	index@(_ZN2at6native52_GLOBAL__N__ff984223_19_ForeachTernaryOp_cu_5285c63625multi_tensor_apply_kernelINS1_18TensorListMetadataILi3EEENS1_22TernaryOpScalarFunctorIN3c107complexIfEELi3ELi2ELi2EEEJNS0_11LerpFunctorIS8_EES8_EEEvT_T0_DpT1_)
        /*017c*/ 	.word	0x00000000


	//----- nvinfo : EIATTR_REGCOUNT
	.align		4
.L_91:
        /*0180*/ 	.byte	0x04, 0x2f
        /*0182*/ 	.short	(.L_93 - .L_92)
	.align		4
.L_92:
        /*0184*/ 	.word	index@(_ZN2at6native52_GLOBAL__N__ff984223_19_ForeachTernaryOp_cu_5285c63625multi_tensor_apply_kernelINS1_18TensorListMetadataILi3EEENS1_22TernaryOpScalarFunctorIN3c104HalfELi3ELi2ELi2EEEJNS0_11LerpFunctorIfEEfEEEvT_T0_DpT1_)
        /*0188*/ 	.word	0x00000020


	//----- nvinfo : EIATTR_FRAME_SIZE
	.align		4
.L_93:
        /*018c*/ 	.byte	0x04, 0x11
        /*018e*/ 	.short	(.L_95 - .L_94)
	.align		4
.L_94:
        /*0190*/ 	.word	index@(_ZN2at6native52_GLOBAL__N__ff984223_19_ForeachTernaryOp_cu_5285c63625multi_tensor_apply_kernelINS1_18TensorListMetadataILi3EEENS1_22TernaryOpScalarFunctorIN3c104HalfELi3ELi2ELi2EEEJNS0_11LerpFunctorIfEEfEEEvT_T0_DpT1_)
        /*0194*/ 	.word	0x00000000


	//----- nvinfo : EIATTR_REGCOUNT
	.align		4
.L_95:
        /*0198*/ 	.byte	0x04, 0x2f
        /*019a*/ 	.short	(.L_97 - .L_96)
	.align		4
.L_96:
        /*019c*/ 	.word	index@(_ZN2at6native52_GLOBAL__N__ff984223_19_ForeachTernaryOp_cu_5285c63625multi_tensor_apply_kernelINS1_18TensorListMetadataILi3EEENS1_22TernaryOpScalarFunctorIN3c108BFloat16ELi3ELi2ELi2EEEJNS0_11LerpFunctorIfEEfEEEvT_T0_DpT1_)
        /*01a0*/ 	.word	0x00000020


	//----- nvinfo : EIATTR_FRAME_SIZE
	.align		4
.L_97:
        /*01a4*/ 	.byte	0x04, 0x11
        /*01a6*/ 	.short	(.L_99 - .L_98)
	.align		4
.L_98:
        /*01a8*/ 	.word	index@(_ZN2at6native52_GLOBAL__N__ff984223_19_ForeachTernaryOp_cu_5285c63625multi_tensor_apply_kernelINS1_18TensorListMetadataILi3EEENS1_22TernaryOpScalarFunctorIN3c108BFloat16ELi3ELi2ELi2EEEJNS0_11LerpFunctorIfEEfEEEvT_T0_DpT1_)
        /*01ac*/ 	.word	0x00000000


	//----- nvinfo : EIATTR_REGCOUNT
	.align		4
.L_99:
        /*01b0*/ 	.byte	0x04, 0x2f
        /*01b2*/ 	.short	(.L_101 - .L_100)
	.align		4
.L_100:
        /*01b4*/ 	.word	index@(_ZN2at6native52_GLOBAL__N__ff984223_19_ForeachTernaryOp_cu_5285c63625multi_tensor_apply_kernelINS1_18TensorListMetadataILi2EEENS1_22TernaryOpScalarFunctorIdLi2ELi2ELi0EEEJNS0_11LerpFunctorIdEEdEEEvT_T0_DpT1_)
        /*01b8*/ 	.word	0x00000020


	//----- nvinfo : EIATTR_FRAME_SIZE
	.align		4
.L_101:
        /*01bc*/ 	.byte	0x04, 0x11
        /*01be*/ 	.short	(.L_103 - .L_102)
	.align		4
.L_102:
        /*01c0*/ 	.word	index@(_ZN2at6native52_GLOBAL__N__ff984223_19_ForeachTernaryOp_cu_5285c63625multi_tensor_apply_kernelINS1_18TensorListMetadataILi2EEENS1_22TernaryOpScalarFunctorIdLi2ELi2ELi0EEEJNS0_11LerpFunctorIdEEdEEEvT_T0_DpT1_)
        /*01c4*/ 	.word	0x00000000


	//----- nvinfo : EIATTR_REGCOUNT
	.align		4
.L_103:
        /*01c8*/ 	.byte	0x04, 0x2f
        /*01ca*/ 	.short	(.L_105 - .L_104)
	.align		4
.L_104:
        /*01cc*/ 	.word	index@(_ZN2at6native52_GLOBAL__N__ff984223_19_ForeachTernaryOp_cu_5285c63625multi_tensor_apply_kernelINS1_18TensorListMetadataILi2EEENS1_22TernaryOpScalarFunctorIfLi2ELi2ELi0EEEJNS0_11LerpFunctorIfEEfEEEvT_T0_DpT1_)
        /*01d0*/ 	.word	0x00000020


	//----- nvinfo : EIATTR_FRAME_SIZE
	.align		4
.L_105:
        /*01d4*/ 	.byte	0x04, 0x11
        /*01d6*/ 	.short	(.L_107 - .L_106)
	.align		4
.L_106:
        /*01d8*/ 	.word	index@(_ZN2at6native52_GLOBAL__N__ff984223_19_ForeachTernaryOp_cu_5285c63625multi_tensor_apply_kernelINS1_18TensorListMetadataILi2EEENS1_22TernaryOpScalarFunctorIfLi2ELi2ELi0EEEJNS0_11LerpFunctorIfEEfEEEvT_T0_DpT1_)
        /*01dc*/ 	.word	0x00000000


	//----- nvinfo : EIATTR_REGCOUNT
	.align		4
.L_107:
        /*01e0*/ 	.byte	0x04, 0x2f
        /*01e2*/ 	.short	(.L_109 - .L_108)
	.align		4
.L_108:
        /*01e4*/ 	.word	index@(_ZN2at6native52_GLOBAL__N__ff984223_19_ForeachTernaryOp_cu_5285c63625multi_tensor_apply_kernelINS1_18TensorListMetadataILi2EEENS1_22TernaryOpScalarFunctorIN3c107complexIdEELi2ELi2ELi0EEEJNS0_11LerpFunctorIS8_EES8_EEEvT_T0_DpT1_)
        /*01e8*/ 	.word	0x00000032


	//----- nvinfo : EIATTR_FRAME_SIZE
	.align		4
.L_109:
        /*01ec*/ 	.byte	0x04, 0x11
        /*01ee*/ 	.short	(.L_111 - .L_110)
	.align		4
.L_110:
        /*01f0*/ 	.word	index@(_ZN2at6native52_GLOBAL__N__ff984223_19_ForeachTernaryOp_cu_5285c63625multi_tensor_apply_kernelINS1_18TensorListMetadataILi2EEENS1_22TernaryOpScalarFunctorIN3c107complexIdEELi2ELi2ELi0EEEJNS0_11LerpFunctorIS8_EES8_EEEvT_T0_DpT1_)
        /*01f4*/ 	.word	0x00000000


	//----- nvinfo : EIATTR_REGCOUNT
	.align		4
.L_111:
        /*01f8*/ 	.byte	0x04, 0x2f
        /*01fa*/ 	.short	(.L_113 - .L_112)
	.align		4
.L_112:
        /*01fc*/ 	.word	index@(_ZN2at6native52_GLOBAL__N__ff984223_19_ForeachTernaryOp_cu_5285c63625multi_tensor_apply_kernelINS1_18TensorListMetadataILi2EEENS1_22TernaryOpScalarFunctorIN3c107complexIfEELi2ELi2ELi0EEEJNS0_11LerpFunctorIS8_EES8_EEEvT_T0_DpT1_)
        /*0200*/ 	.word	0x00000020


	//----- nvinfo : EIATTR_FRAME_SIZE
	.align		4
.L_113:
        /*0204*/ 	.byte	0x04, 0x11
        /*0206*/ 	.short	(.L_115 - .L_114)
	.align		4
.L_114:
        /*0208*/ 	.word	index@(_ZN2at6native52_GLOBAL__N__ff984223_19_ForeachTernaryOp_cu_5285c63625multi_tensor_apply_kernelINS1_18TensorListMetadataILi2EEENS1_22TernaryOpScalarFunctorIN3c107complexIfEELi2ELi2ELi0EEEJNS0_11LerpFunctorIS8_EES8_EEEvT_T0_DpT1_)
        /*020c*/ 	.word	0x00000000


	//----- nvinfo : EIATTR_REGCOUNT
	.align		4
.L_115:
        /*0210*/ 	.byte	0x04, 0x2f
        /*0212*/ 	.short	(.L_117 - .L_116)
	.align		4
.L_116:
        /*0214*/ 	.word	index@(_ZN2at6native52_GLOBAL__N__ff984223_19_ForeachTernaryOp_cu_5285c63625multi_tensor_apply_kernelINS1_18TensorListMetadataILi2EEENS1_22TernaryOpScalarFunctorIN3c104HalfELi2ELi2ELi0EEEJNS0_11LerpFunctorIfEEfEEEvT_T0_DpT1_)
        /*0218*/ 	.word	0x00000020


	//----- nvinfo : EIATTR_FRAME_SIZE
	.align		4
.L_117:
        /*021c*/ 	.byte	0x04, 0x11
        /*021e*/ 	.short	(.L_119 - .L_118)
	.align		4
.L_118:
        /*0220*/ 	.word	index@(_ZN2at6native52_GLOBAL__N__ff984223_19_ForeachTernaryOp_cu_5285c63625multi_tensor_apply_kernelINS1_18TensorListMetadataILi2EEENS1_22TernaryOpScalarFunctorIN3c104HalfELi2ELi2ELi0EEEJNS0_11LerpFunctorIfEEfEEEvT_T0_DpT1_)
        /*0224*/ 	.word	0x00000000


	//----- nvinfo : EIATTR_REGCOUNT
	.align		4
.L_119:
        /*0228*/ 	.byte	0x04, 0x2f
        /*022a*/ 	.short	(.L_121 - .L_120)
	.align		4
.L_120:
        /*022c*/ 	.word	index@(_ZN2at6native52_GLOBAL__N__ff984223_19_ForeachTernaryOp_cu_5285c63625multi_tensor_apply_kernelINS1_18TensorListMetadataILi2EEENS1_22TernaryOpScalarFunctorIN3c108BFloat16ELi2ELi2ELi0EEEJNS0_11LerpFunctorIfEEfEEEvT_T0_DpT1_)
        /*0230*/ 	.word	0x00000020


	//----- nvinfo : EIATTR_FRAME_SIZE
	.align		4
.L_121:
        /*0234*/ 	.byte	0x04, 0x11
        /*0236*/ 	.short	(.L_123 - .L_122)
	.align		4
.L_122:
        /*0238*/ 	.word	index@(_ZN2at6native52_GLOBAL__N__ff984223_19_ForeachTernaryOp_cu_5285c63625multi_tensor_apply_kernelINS1_18TensorListMetadataILi2EEENS1_22TernaryOpScalarFunctorIN3c108BFloat16ELi2ELi2ELi0EEEJNS0_11LerpFunctorIfEEfEEEvT_T0_DpT1_)
        /*023c*/ 	.word	0x00000000


	//----- nvinfo : EIATTR_REGCOUNT
	.align		4
.L_123:
        /*0240*/ 	.byte	0x04, 0x2f
        /*0242*/ 	.short	(.L_125 - .L_124)
	.align		4
.L_124:
        /*0244*/ 	.word	index@(_ZN2at6native52_GLOBAL__N__ff984223_19_ForeachTernaryOp_cu_5285c63625multi_tensor_apply_kernelINS1_28TensorListScalarListMetadataIdLi3EEENS1_26TernaryOpScalarListFunctorIdLi3ELi2ELi2EEEJNS0_11LerpFunctorIdEEEEEvT_T0_DpT1_)
        /*0248*/ 	.word	0x00000020


	//----- nvinfo : EIATTR_FRAME_SIZE
	.align		4
.L_125:
        /*024c*/ 	.byte	0x04, 0x11
        /*024e*/ 	.short	(.L_127 - .L_126)
	.align		4
.L_126:
        /*0250*/ 	.word	index@(_ZN2at6native52_GLOBAL__N__ff984223_19_ForeachTernaryOp_cu_5285c63625multi_tensor_apply_kernelINS1_28TensorListScalarListMetadataIdLi3EEENS1_26TernaryOpScalarListFunctorIdLi3ELi2ELi2EEEJNS0_11LerpFunctorIdEEEEEvT_T0_DpT1_)
        /*0254*/ 	.word	0x00000000


	//----- nvinfo : EIATTR_REGCOUNT
	.align		4
.L_127:
        /*0258*/ 	.byte	0x04, 0x2f
        /*025a*/ 	.short	(.L_129 - .L_128)
	.align		4
.L_128:
        /*025c*/ 	.word	index@(_ZN2at6native52_GLOBAL__N__ff984223_19_ForeachTernaryOp_cu_5285c63625multi_tensor_apply_kernelINS1_28TensorListScalarListMetadataIfLi3EEENS1_26TernaryOpScalarListFunctorIfLi3ELi2ELi2EEEJNS0_11LerpFunctorIfEEEEEvT_T0_DpT1_)
        /*0260*/ 	.word	0x00000020


	//----- nvinfo : EIATTR_FRAME_SIZE
	.align		4
.L_129:
        /*0264*/ 	.byte	0x04, 0x11
        /*0266*/ 	.short	(.L_131 - .L_130)
	.align		4
.L_130:
        /*0268*/ 	.word	index@(_ZN2at6native52_GLOBAL__N__ff984223_19_ForeachTernaryOp_cu_5285c63625multi_tensor_apply_kernelINS1_28TensorListScalarListMetadataIfLi3EEENS1_26TernaryOpScalarListFunctorIfLi3ELi2ELi2EEEJNS0_11LerpFunctorIfEEEEEvT_T0_DpT1_)
        /*026c*/ 	.word	0x00000000


	//----- nvinfo : EIATTR_REGCOUNT
	.align		4
.L_131:
        /*0270*/ 	.byte	0x04, 0x2f
        /*0272*/ 	.short	(.L_133 - .L_132)
	.align		4
.L_132:
        /*0274*/ 	.word	index@(_ZN2at6native52_GLOBAL__N__ff984223_19_ForeachTernaryOp_cu_5285c63625multi_tensor_apply_kernelINS1_28TensorListScalarListMetadataIN3c107complexIdEELi3EEENS1_26TernaryOpScalarListFunctorIS6_Li3ELi2ELi2EEEJNS0_11LerpFunctorIS6_EEEEEvT_T0_DpT1_)
        /*0278*/ 	.word	0x0000003c


	//----- nvinfo : EIATTR_FRAME_SIZE
	.align		4
.L_133:
        /*027c*/ 	.byte	0x04, 0x11
        /*027e*/ 	.short	(.L_135 - .L_134)
	.align		4
.L_134:
        /*0280*/ 	.word	index@(_ZN2at6native52_GLOBAL__N__ff984223_19_ForeachTernaryOp_cu_5285c63625multi_tensor_apply_kernelINS1_28TensorListScalarListMetadataIN3c107complexIdEELi3EEENS1_26TernaryOpScalarListFunctorIS6_Li3ELi2ELi2EEEJNS0_11LerpFunctorIS6_EEEEEvT_T0_DpT1_)
        /*0284*/ 	.word	0x00000000


	//----- nvinfo : EIATTR_REGCOUNT
	.align		4
.L_135:
        /*0288*/ 	.byte	0x04, 0x2f
        /*028a*/ 	.short	(.L_137 - .L_136)
	.align		4
.L_136:
        /*028c*/ 	.word	index@(_ZN2at6native52_GLOBAL__N__ff984223_19_ForeachTernaryOp_cu_5285c63625multi_tensor_apply_kernelINS1_28TensorListScalarListMetadataIN3c107complexIfEELi3EEENS1_26TernaryOpScalarListFunctorIS6_Li3ELi2ELi2EEEJNS0_11LerpFunctorIS6_EEEEEvT_T0_DpT1_)
        /*0290*/ 	.word	0x00000020


	//----- nvinfo : EIATTR_FRAME_SIZE
	.align		4
.L_137:
        /*0294*/ 	.byte	0x04, 0x11
        /*0296*/ 	.short	(.L_139 - .L_138)
	.align		4
.L_138:
        /*0298*/ 	.word	index@(_ZN2at6native52_GLOBAL__N__ff984223_19_ForeachTernaryOp_cu_5285c63625multi_tensor_apply_kernelINS1_28TensorListScalarListMetadataIN3c107complexIfEELi3EEENS1_26TernaryOpScalarListFunctorIS6_Li3ELi2ELi2EEEJNS0_11LerpFunctorIS6_EEEEEvT_T0_DpT1_)
        /*029c*/ 	.word	0x00000000


	//----- nvinfo : EIATTR_REGCOUNT
	.align		4
.L_139:
        /*02a0*/ 	.byte	0x04, 0x2f
        /*02a2*/ 	.short	(.L_141 - .L_140)
	.align		4
.L_140:
        /*02a4*/ 	.word	index@(_ZN2at6native52_GLOBAL__N__ff984223_19_ForeachTernaryOp_cu_5285c63625multi_tensor_apply_kernelINS1_28TensorListScalarListMetadataIfLi3EEENS1_26TernaryOpScalarListFunctorIN3c104HalfELi3ELi2ELi2EEEJNS0_11LerpFunctorIfEEEEEvT_T0_DpT1_)
        /*02a8*/ 	.word	0x00000020


	//----- nvinfo : EIATTR_FRAME_SIZE
	.align		4
.L_141:
        /*02ac*/ 	.byte	0x04, 0x11
        /*02ae*/ 	.short	(.L_143 - .L_142)
	.align		4
.L_142:
        /*02b0*/ 	.word	index@(_ZN2at6native52_GLOBAL__N__ff984223_19_ForeachTernaryOp_cu_5285c63625multi_tensor_apply_kernelINS1_28TensorListScalarListMetadataIfLi3EEENS1_26TernaryOpScalarListFunctorIN3c104HalfELi3ELi2ELi2EEEJNS0_11LerpFunctorIfEEEEEvT_T0_DpT1_)
        /*02b4*/ 	.word	0x00000000


	//----- nvinfo : EIATTR_REGCOUNT
	.align		4
.L_143:
        /*02b8*/ 	.byte	0x04, 0x2f
        /*02ba*/ 	.short	(.L_145 - .L_144)
	.align		4
.L_144:
        /*02bc*/ 	.word	index@(_ZN2at6native52_GLOBAL__N__ff984223_19_ForeachTernaryOp_cu_5285c63625multi_tensor_apply_kernelINS1_28TensorListScalarListMetadataIfLi3EEENS1_26TernaryOpScalarListFunctorIN3c108BFloat16ELi3ELi2ELi2EEEJNS0_11LerpFunctorIfEEEEEvT_T0_DpT1_)
        /*02c0*/ 	.word	0x00000020


	//----- nvinfo : EIATTR_FRAME_SIZE
	.align		4
.L_145:
        /*02c4*/ 	.byte	0x04, 0x11
        /*02c6*/ 	.short	(.L_147 - .L_146)
	.align		4
.L_146:
        /*02c8*/ 	.word	index@(_ZN2at6native52_GLOBAL__N__ff984223_19_ForeachTernaryOp_cu_5285c63625multi_tensor_apply_kernelINS1_28TensorListScalarListMetadataIfLi3EEENS1_26TernaryOpScalarListFunctorIN3c108BFloat16ELi3ELi2ELi2EEEJNS0_11LerpFunctorIfEEEEEvT_T0_DpT1_)
        /*02cc*/ 	.word	0x00000000


	//----- nvinfo : EIATTR_REGCOUNT
	.align		4
.L_147:
        /*02d0*/ 	.byte	0x04, 0x2f
        /*02d2*/ 	.short	(.L_149 - .L_148)
	.align		4
.L_148:
        /*02d4*/ 	.word	index@(_ZN2at6native52_GLOBAL__N__ff984223_19_ForeachTernaryOp_cu_5285c63625multi_tensor_apply_kernelINS1_28TensorListScalarListMetadataIdLi2EEENS1_26TernaryOpScalarListFunctorIdLi2ELi2ELi0EEEJNS0_11LerpFunctorIdEEEEEvT_T0_DpT1_)
        /*02d8*/ 	.word	0x00000020


	//----- nvinfo : EIATTR_FRAME_SIZE
	.align		4
.L_149:
        /*02dc*/ 	.byte	0x04, 0x11
        /*02de*/ 	.short	(.L_151 - .L_150)
	.align		4
.L_150:
        /*02e0*/ 	.word	index@(_ZN2at6native52_GLOBAL__N__ff984223_19_ForeachTernaryOp_cu_5285c63625multi_tensor_apply_kernelINS1_28TensorListScalarListMetadataIdLi2EEENS1_26TernaryOpScalarListFunctorIdLi2ELi2ELi0EEEJNS0_11LerpFunctorIdEEEEEvT_T0_DpT1_)
        /*02e4*/ 	.word	0x00000000


	//----- nvinfo : EIATTR_REGCOUNT
	.align		4
.L_151:
        /*02e8*/ 	.byte	0x04, 0x2f
        /*02ea*/ 	.short	(.L_153 - .L_152)
	.align		4
.L_152:
        /*02ec*/ 	.word	index@(_ZN2at6native52_GLOBAL__N__ff984223_19_ForeachTernaryOp_cu_5285c63625multi_tensor_apply_kernelINS1_28TensorListScalarListMetadataIfLi2EEENS1_26TernaryOpScalarListFunctorIfLi2ELi2ELi0EEEJNS0_11LerpFunctorIfEEEEEvT_T0_DpT1_)
        /*02f0*/ 	.word	0x00000020


	//----- nvinfo : EIATTR_FRAME_SIZE
	.align		4
.L_153:
        /*02f4*/ 	.byte	0x04, 0x11
        /*02f6*/ 	.short	(.L_155 - .L_154)
	.align		4
.L_154:
        /*02f8*/ 	.word	index@(_ZN2at6native52_GLOBAL__N__ff984223_19_ForeachTernaryOp_cu_5285c63625multi_tensor_apply_kernelINS1_28TensorListScalarListMetadataIfLi2EEENS1_26TernaryOpScalarListFunctorIfLi2ELi2ELi0EEEJNS0_11LerpFunctorIfEEEEEvT_T0_DpT1_)
        /*02fc*/ 	.word	0x00000000


	//----- nvinfo : EIATTR_REGCOUNT
	.align		4
.L_155:
        /*0300*/ 	.byte	0x04, 0x2f
        /*0302*/ 	.short	(.L_157 - .L_156)
	.align		4
.L_156:
        /*0304*/ 	.word	index@(_ZN2at6native52_GLOBAL__N__ff984223_19_ForeachTernaryOp_cu_5285c63625multi_tensor_apply_kernelINS1_28TensorListScalarListMetadataIN3c107complexIdEELi2EEENS1_26TernaryOpScalarListFunctorIS6_Li2ELi2ELi0EEEJNS0_11LerpFunctorIS6_EEEEEvT_T0_DpT1_)
        /*0308*/ 	.word	0x0000003c


	//----- nvinfo : EIATTR_FRAME_SIZE
	.align		4
.L_157:
        /*030c*/ 	.byte	0x04, 0x11
        /*030e*/ 	.short	(.L_159 - .L_158)
	.align		4
.L_158:
        /*0310*/ 	.word	index@(_ZN2at6native52_GLOBAL__N__ff984223_19_ForeachTernaryOp_cu_5285c63625multi_tensor_apply_kernelINS1_28TensorListScalarListMetadataIN3c107complexIdEELi2EEENS1_26TernaryOpScalarListFunctorIS6_Li2ELi2ELi0EEEJNS0_11LerpFunctorIS6_EEEEEvT_T0_DpT1_)
        /*0314*/ 	.word	0x00000000


	//----- nvinfo : EIATTR_REGCOUNT
	.align		4
.L_159:
        /*0318*/ 	.byte	0x04, 0x2f
        /*031a*/ 	.short	(.L_161 - .L_160)
	.align		4
.L_160:
        /*031c*/ 	.word	index@(_ZN2at6native52_GLOBAL__N__ff984223_19_ForeachTernaryOp_cu_5285c63625multi_tensor_apply_kernelINS1_28TensorListScalarListMetadataIN3c107complexIfEELi2EEENS1_26TernaryOpScalarListFunctorIS6_Li2ELi2ELi0EEEJNS0_11LerpFunctorIS6_EEEEEvT_T0_DpT1_)
        /*0320*/ 	.word	0x00000020


	//----- nvinfo : EIATTR_FRAME_SIZE
	.align		4
.L_161:
        /*0324*/ 	.byte	0x04, 0x11
        /*0326*/ 	.short	(.L_163 - .L_162)
	.align		4
.L_162:
        /*0328*/ 	.word	index@(_ZN2at6native52_GLOBAL__N__ff984223_19_ForeachTernaryOp_cu_5285c63625multi_tensor_apply_kernelINS1_28TensorListScalarListMetadataIN3c107complexIfEELi2EEENS1_26TernaryOpScalarListFunctorIS6_Li2ELi2ELi0EEEJNS0_11LerpFunctorIS6_EEEEEvT_T0_DpT1_)
        /*032c*/ 	.word	0x00000000


	//----- nvinfo : EIATTR_REGCOUNT
	.align		4
.L_163:
        /*0330*/ 	.byte	0x04, 0x2f
        /*0332*/ 	.short	(.L_165 - .L_164)
	.align		4
.L_164:
        /*0334*/ 	.word	index@(_ZN2at6native52_GLOBAL__N__ff984223_19_ForeachTernaryOp_cu_5285c63625multi_tensor_apply_kernelINS1_28TensorListScalarListMetadataIfLi2EEENS1_26TernaryOpScalarListFunctorIN3c104HalfELi2ELi2ELi0EEEJNS0_11LerpFunctorIfEEEEEvT_T0_DpT1_)
        /*0338*/ 	.word	0x00000020


	//----- nvinfo : EIATTR_FRAME_SIZE
	.align		4
.L_165:
        /*033c*/ 	.byte	0x04, 0x11
        /*033e*/ 	.short	(.L_167 - .L_166)
	.align		4
.L_166:
        /*0340*/ 	.word	index@(_ZN2at6native52_GLOBAL__N__ff984223_19_ForeachTernaryOp_cu_5285c63625multi_tensor_apply_kernelINS1_28TensorListScalarListMetadataIfLi2EEENS1_26TernaryOpScalarListFunctorIN3c104HalfELi2ELi2ELi0EEEJNS0_11LerpFunctorIfEEEEEvT_T0_DpT1_)
        /*0344*/ 	.word	0x00000000


	//----- nvinfo : EIATTR_REGCOUNT
	.align		4
.L_167:
        /*0348*/ 	.byte	0x04, 0x2f
        /*034a*/ 	.short	(.L_169 - .L_168)
	.align		4
.L_168:
        /*034c*/ 	.word	index@(_ZN2at6native52_GLOBAL__N__ff984223_19_ForeachTernaryOp_cu_5285c63625multi_tensor_apply_kernelINS1_28TensorListScalarListMetadataIfLi2EEENS1_26TernaryOpScalarListFunctorIN3c108BFloat16ELi2ELi2ELi0EEEJNS0_11LerpFunctorIfEEEEEvT_T0_DpT1_)
        /*0350*/ 	.word	0x00000020


	//----- nvinfo : EIATTR_FRAME_SIZE
	.align		4
.L_169:
        /*0354*/ 	.byte	0x04, 0x11
        /*0356*/ 	.short	(.L_171 - .L_170)
	.align		4
.L_170:
        /*0358*/ 	.word	index@(_ZN2at6native52_GLOBAL__N__ff984223_19_ForeachTernaryOp_cu_5285c63625multi_tensor_apply_kernelINS1_28TensorListScalarListMetadataIfLi2EEENS1_26TernaryOpScalarListFunctorIN3c108BFloat16ELi2ELi2ELi0EEEJNS0_11LerpFunctorIfEEEEEvT_T0_DpT1_)
        /*035c*/ 	.word	0x00000000


	//----- nvinfo : EIATTR_MIN_STACK_SIZE
	.align		4
.L_171:
        /*0360*/ 	.byte	0x04, 0x12
        /*0362*/ 	.short	(.L_173 - .L_172)
	.align		4
.L_172:
        /*0364*/ 	.word	index@(_ZN2at6native52_GLOBAL__N__ff984223_19_ForeachTernaryOp_cu_5285c63625multi_tensor_apply_kernelINS1_28TensorListScalarListMetadataIfLi2EEENS1_26TernaryOpScalarListFunctorIN3c108BFloat16ELi2ELi2ELi0EEEJNS0_11LerpFunctorIfEEEEEvT_T0_DpT1_)
        /*0368*/ 	.word	0x00000000


	//----- nvinfo : EIATTR_MIN_STACK_SIZE
	.align		4
.L_173:
        /*036c*/ 	.byte	0x04, 0x12
        /*036e*/ 	.short	(.L_175 - .L_174)
	.align		4
.L_174:
        /*0370*/ 	.word	index@(_ZN2at6native52_GLOBAL__N__ff984223_19_ForeachTernaryOp_cu_5285c63625multi_tensor_apply_kernelINS1_28TensorListScalarListMetadataIfLi2EEENS1_26TernaryOpScalarListFunctorIN3c104HalfELi2ELi2ELi0EEEJNS0_11LerpFunctorIfEEEEEvT_T0_DpT1_)
        /*0374*/ 	.word	0x00000000


	//----- nvinfo : EIATTR_MIN_STACK_SIZE
	.align		4
.L_175:
        /*0378*/ 	.byte	0x04, 0x12
        /*037a*/ 	.short	(.L_177 - .L_176)
	.align		4
.L_176:
        /*037c*/ 	.word	index@(_ZN2at6native52_GLOBAL__N__ff984223_19_ForeachTernaryOp_cu_5285c63625multi_tensor_apply_kernelINS1_28TensorListScalarListMetadataIN3c107complexIfEELi2EEENS1_26TernaryOpScalarListFunctorIS6_Li2ELi2ELi0EEEJNS0_11LerpFunctorIS6_EEEEEvT_T0_DpT1_)
        /*0380*/ 	.word	0x00000000


	//----- nvinfo : EIATTR_MIN_STACK_SIZE
	.align		4
.L_177:
        /*0384*/ 	.byte	0x04, 0x12
        /*0386*/ 	.short	(.L_179 - .L_178)
	.align		4
.L_178:
        /*0388*/ 	.word	index@(_ZN2at6native52_GLOBAL__N__ff984223_19_ForeachTernaryOp_cu_5285c63625multi_tensor_apply_kernelINS1_28TensorListScalarListMetadataIN3c107complexIdEELi2EEENS1_26TernaryOpScalarListFunctorIS6_Li2ELi2ELi0EEEJNS0_11LerpFunctorIS6_EEEEEvT_T0_DpT1_)
        /*038c*/ 	.word	0x00000000


	//----- nvinfo : EIATTR_MIN_STACK_SIZE
	.align		4
.L_179:
        /*0390*/ 	.byte	0x04, 0x12
        /*0392*/ 	.short	(.L_181 - .L_180)
	.align		4
.L_180:
        /*0394*/ 	.word	index@(_ZN2at6native52_GLOBAL__N__ff984223_19_ForeachTernaryOp_cu_5285c63625multi_tensor_apply_kernelINS1_28TensorListScalarListMetadataIfLi2EEENS1_26TernaryOpScalarListFunctorIfLi2ELi2ELi0EEEJNS0_11LerpFunctorIfEEEEEvT_T0_DpT1_)
        /*0398*/ 	.word	0x00000000


	//----- nvinfo : EIATTR_MIN_STACK_SIZE
	.align		4
.L_181:
        /*039c*/ 	.byte	0x04, 0x12
        /*039e*/ 	.short	(.L_183 - .L_182)
	.align		4
.L_182:
        /*03a0*/ 	.word	index@(_ZN2at6native52_GLOBAL__N__ff984223_19_ForeachTernaryOp_cu_5285c63625multi_tensor_apply_kernelINS1_28TensorListScalarListMetadataIdLi2EEENS1_26TernaryOpScalarListFunctorIdLi2ELi2ELi0EEEJNS0_11LerpFunctorIdEEEEEvT_T0_DpT1_)
        /*03a4*/ 	.word	0x00000000


	//----- nvinfo : EIATTR_MIN_STACK_SIZE
	.align		4
.L_183:
        /*03a8*/ 	.byte	0x04, 0x12
        /*03aa*/ 	.short	(.L_185 - .L_184)
	.align		4
.L_184:
        /*03ac*/ 	.word	index@(_ZN2at6native52_GLOBAL__N__ff984223_19_ForeachTernaryOp_cu_5285c63625multi_tensor_apply_kernelINS1_28TensorListScalarListMetadataIfLi3EEENS1_26TernaryOpScalarListFunctorIN3c108BFloat16ELi3ELi2ELi2EEEJNS0_11LerpFunctorIfEEEEEvT_T0_DpT1_)
        /*03b0*/ 	.word	0x00000000


	//----- nvinfo : EIATTR_MIN_STACK_SIZE
	.align		4
.L_185:
        /*03b4*/ 	.byte	0x04, 0x12
        /*03b6*/ 	.short	(.L_187 - .L_186)
	.align		4
.L_186:
        /*03b8*/ 	.word	index@(_ZN2at6native52_GLOBAL__N__ff984223_19_ForeachTernaryOp_cu_5285c63625multi_tensor_apply_kernelINS1_28TensorListScalarListMetadataIfLi3EEENS1_26TernaryOpScalarListFunctorIN3c104HalfELi3ELi2ELi2EEEJNS0_11LerpFunctorIfEEEEEvT_T0_DpT1_)
        /*03bc*/ 	.word	0x00000000


	//----- nvinfo : EIATTR_MIN_STACK_SIZE
	.align		4
.L_187:
        /*03c0*/ 	.byte	0x04, 0x12
        /*03c2*/ 	.short	(.L_189 - .L_188)
	.align		4
.L_188:
        /*03c4*/ 	.word	index@(_ZN2at6native52_GLOBAL__N__ff984223_19_ForeachTernaryOp_cu_5285c63625multi_tensor_apply_kernelINS1_28TensorListScalarListMetadataIN3c107complexIfEELi3EEENS1_26TernaryOpScalarListFunctorIS6_Li3ELi2ELi2EEEJNS0_11LerpFunctorIS6_EEEEEvT_T0_DpT1_)
        /*03c8*/ 	.word	0x00000000


	//----- nvinfo : EIATTR_MIN_STACK_SIZE
	.align		4
.L_189:
        /*03cc*/ 	.byte	0x04, 0x12
        /*03ce*/ 	.short	(.L_191 - .L_190)
	.align		4
.L_190:
        /*03d0*/ 	.word	index@(_ZN2at6native52_GLOBAL__N__ff984223_19_ForeachTernaryOp_cu_5285c63625multi_tensor_apply_kernelINS1_28TensorListScalarListMetadataIN3c107complexIdEELi3EEENS1_26TernaryOpScalarListFunctorIS6_Li3ELi2ELi2EEEJNS0_11LerpFunctorIS6_EEEEEvT_T0_DpT1_)
        /*03d4*/ 	.word	0x00000000


	//----- nvinfo : EIATTR_MIN_STACK_SIZE
	.align		4
.L_191:
        /*03d8*/ 	.byte	0x04, 0x12
        /*03da*/ 	.short	(.L_193 - .L_192)
	.align		4
.L_192:
        /*03dc*/ 	.word	index@(_ZN2at6native52_GLOBAL__N__ff984223_19_ForeachTernaryOp_cu_5285c63625multi_tensor_apply_kernelINS1_28TensorListScalarListMetadataIfLi3EEENS1_26TernaryOpScalarListFunctorIfLi3ELi2ELi2EEEJNS0_11LerpFunctorIfEEEEEvT_T0_DpT1_)
        /*03e0*/ 	.word	0x00000000


	//----- nvinfo : EIATTR_MIN_STACK_SIZE
	.align		4
.L_193:
        /*03e4*/ 	.byte	0x04, 0x12
        /*03e6*/ 	.short	(.L_195 - .L_194)
	.align		4
.L_194:
        /*03e8*/ 	.word	index@(_ZN2at6native52_GLOBAL__N__ff984223_19_ForeachTernaryOp_cu_5285c63625multi_tensor_apply_kernelINS1_28TensorListScalarListMetadataIdLi3EEENS1_26TernaryOpScalarListFunctorIdLi3ELi2ELi2EEEJNS0_11LerpFunctorIdEEEEEvT_T0_DpT1_)
        /*03ec*/ 	.word	0x00000000


	//----- nvinfo : EIATTR_MIN_STACK_SIZE
	.align		4
.L_195:
        /*03f0*/ 	.byte	0x04, 0x12
        /*03f2*/ 	.short	(.L_197 - .L_196)
	.align		4
.L_196:
        /*03f4*/ 	.word	index@(_ZN2at6native52_GLOBAL__N__ff984223_19_ForeachTernaryOp_cu_5285c63625multi_tensor_apply_kernelINS1_18TensorListMetadataILi2EEENS1_22TernaryOpScalarFunctorIN3c108BFloat16ELi2ELi2ELi0EEEJNS0_11LerpFunctorIfEEfEEEvT_T0_DpT1_)
        /*03f8*/ 	.word	0x00000000


	//----- nvinfo : EIATTR_MIN_STACK_SIZE
	.align		4
.L_197:
        /*03fc*/ 	.byte	0x04, 0x12
        /*03fe*/ 	.short	(.L_199 - .L_198)
	.align		4
.L_198:
        /*0400*/ 	.word	index@(_ZN2at6native52_GLOBAL__N__ff984223_19_ForeachTernaryOp_cu_5285c63625multi_tensor_apply_kernelINS1_18TensorListMetadataILi2EEENS1_22TernaryOpScalarFunctorIN3c104HalfELi2ELi2ELi0EEEJNS0_11LerpFunctorIfEEfEEEvT_T0_DpT1_)
        /*0404*/ 	.word	0x00000000


	//----- nvinfo : EIATTR_MIN_STACK_SIZE
	.align		4
.L_199:
        /*0408*/ 	.byte	0x04, 0x12
        /*040a*/ 	.short	(.L_201 - .L_200)
	.align		4
.L_200:
        /*040c*/ 	.word	index@(_ZN2at6native52_GLOBAL__N__ff984223_19_ForeachTernaryOp_cu_5285c63625multi_tensor_apply_kernelINS1_18TensorListMetadataILi2EEENS1_22TernaryOpScalarFunctorIN3c107complexIfEELi2ELi2ELi0EEEJNS0_11LerpFunctorIS8_EES8_EEEvT_T0_DpT1_)
        /*0410*/ 	.word	0x00000000


	//----- nvinfo : EIATTR_MIN_STACK_SIZE
	.align		4
.L_201:
        /*0414*/ 	.byte	0x04, 0x12
        /*0416*/ 	.short	(.L_203 - .L_202)
	.align		4
.L_202:
        /*0418*/ 	.word	index@(_ZN2at6native52_GLOBAL__N__ff984223_19_ForeachTernaryOp_cu_5285c63625multi_tensor_apply_kernelINS1_18TensorListMetadataILi2EEENS1_22TernaryOpScalarFunctorIN3c107complexIdEELi2ELi2ELi0EEEJNS0_11LerpFunctorIS8_EES8_EEEvT_T0_DpT1_)
        /*041c*/ 	.word	0x00000000


	//----- nvinfo : EIATTR_MIN_STACK_SIZE
	.align		4
.L_203:
        /*0420*/ 	.byte	0x04, 0x12
        /*0422*/ 	.short	(.L_205 - .L_204)
	.align		4
.L_204:
        /*0424*/ 	.word	index@(_ZN2at6native52_GLOBAL__N__ff984223_19_ForeachTernaryOp_cu_5285c63625multi_tensor_apply_kernelINS1_18TensorListMetadataILi2EEENS1_22TernaryOpScalarFunctorIfLi2ELi2ELi0EEEJNS0_11LerpFunctorIfEEfEEEvT_T0_DpT1_)
        /*0428*/ 	.word	0x00000000


	//----- nvinfo : EIATTR_MIN_STACK_SIZE
	.align		4
.L_205:
        /*042c*/ 	.byte	0x04, 0x12
        /*042e*/ 	.short	(.L_207 - .L_206)
	.align		4
.L_206:
        /*0430*/ 	.word	index@(_ZN2at6native52_GLOBAL__N__ff984223_19_ForeachTernaryOp_cu_5285c63625multi_tensor_apply_kernelINS1_18TensorListMetadataILi2EEENS1_22TernaryOpScalarFunctorIdLi2ELi2ELi0EEEJNS0_11LerpFunctorIdEEdEEEvT_T0_DpT1_)
        /*0434*/ 	.word	0x00000000


	//----- nvinfo : EIATTR_MIN_STACK_SIZE
	.align		4
.L_207:
        /*0438*/ 	.byte	0x04, 0x12
        /*043a*/ 	.short	(.L_209 - .L_208)
	.align		4
.L_208:
        /*043c*/ 	.word	index@(_ZN2at6native52_GLOBAL__N__ff984223_19_ForeachTernaryOp_cu_5285c63625multi_tensor_apply_kernelINS1_18TensorListMetadataILi3EEENS1_22TernaryOpScalarFunctorIN3c108BFloat16ELi3ELi2ELi2EEEJNS0_11LerpFunctorIfEEfEEEvT_T0_DpT1_)
        /*0440*/ 	.word	0x00000000


	//----- nvinfo : EIATTR_MIN_STACK_SIZE
	.align		4
.L_209:
        /*0444*/ 	.byte	0x04, 0x12
        /*0446*/ 	.short	(.L_211 - .L_210)
	.align		4
.L_210:
        /*0448*/ 	.word	index@(_ZN2at6native52_GLOBAL__N__ff984223_19_ForeachTernaryOp_cu_5285c63625multi_tensor_apply_kernelINS1_18TensorListMetadataILi3EEENS1_22TernaryOpScalarFunctorIN3c104HalfELi3ELi2ELi2EEEJNS0_11LerpFunctorIfEEfEEEvT_T0_DpT1_)
        /*044c*/ 	.word	0x00000000


	//----- nvinfo : EIATTR_MIN_STACK_SIZE
	.align		4
.L_211:
        /*0450*/ 	.byte	0x04, 0x12
        /*0452*/ 	.short	(.L_213 - .L_212)
	.align		4
.L_212:
        /*0454*/ 	.word	index@(_ZN2at6native52_GLOBAL__N__ff984223_19_ForeachTernaryOp_cu_5285c63625multi_tensor_apply_kernelINS1_18TensorListMetadataILi3EEENS1_22TernaryOpScalarFunctorIN3c107complexIfEELi3ELi2ELi2EEEJNS0_11LerpFunctorIS8_EES8_EEEvT_T0_DpT1_)
        /*0458*/ 	.word	0x00000000


	//----- nvinfo : EIATTR_MIN_STACK_SIZE
	.align		4
.L_213:
        /*045c*/ 	.byte	0x04, 0x12
        /*045e*/ 	.short	(.L_215 - .L_214)
	.align		4
.L_214:
        /*0460*/ 	.word	index@(_ZN2at6native52_GLOBAL__N__ff984223_19_ForeachTernaryOp_cu_5285c63625multi_tensor_apply_kernelINS1_18TensorListMetadataILi3EEENS1_22TernaryOpScalarFunctorIN3c107complexIdEELi3ELi2ELi2EEEJNS0_11LerpFunctorIS8_EES8_EEEvT_T0_DpT1_)
        /*0464*/ 	.word	0x00000000


	//----- nvinfo : EIATTR_MIN_STACK_SIZE
	.align		4
.L_215:
        /*0468*/ 	.byte	0x04, 0x12
        /*046a*/ 	.short	(.L_217 - .L_216)
	.align		4
.L_216:
        /*046c*/ 	.word	index@(_ZN2at6native52_GLOBAL__N__ff984223_19_ForeachTernaryOp_cu_5285c63625multi_tensor_apply_kernelINS1_18TensorListMetadataILi3EEENS1_22TernaryOpScalarFunctorIfLi3ELi2ELi2EEEJNS0_11LerpFunctorIfEEfEEEvT_T0_DpT1_)
        /*0470*/ 	.word	0x00000000


	//----- nvinfo : EIATTR_MIN_STACK_SIZE
	.align		4
.L_217:
        /*0474*/ 	.byte	0x04, 0x12
        /*0476*/ 	.short	(.L_219 - .L_218)
	.align		4
.L_218:
        /*0478*/ 	.word	index@(_ZN2at6native52_GLOBAL__N__ff984223_19_ForeachTernaryOp_cu_5285c63625multi_tensor_apply_kernelINS1_18TensorListMetadataILi3EEENS1_22TernaryOpScalarFunctorIdLi3ELi2ELi2EEEJNS0_11LerpFunctorIdEEdEEEvT_T0_DpT1_)
        /*047c*/ 	.word	0x00000000


	//----- nvinfo : EIATTR_MIN_STACK_SIZE
	.align		4
.L_219:
        /*0480*/ 	.byte	0x04, 0x12
        /*0482*/ 	.short	(.L_221 - .L_220)
	.align		4
.L_220:
        /*0484*/ 	.word	index@(_ZN2at6native52_GLOBAL__N__ff984223_19_ForeachTernaryOp_cu_5285c63625multi_tensor_apply_kernelINS1_18TensorListMetadataILi3EEENS1_20TernaryOpListFunctorIN3c108BFloat16ELi3ELi3ELi0EEEJNS0_11LerpFunctorIfEEEEEvT_T0_DpT1_)
        /*0488*/ 	.word	0x00000000


	//----- nvinfo : EIATTR_MIN_STACK_SIZE
	.align		4
.L_221:
        /*048c*/ 	.byte	0x04, 0x12
        /*048e*/ 	.short	(.L_223 - .L_222)
	.align		4
.L_222:
        /*0490*/ 	.word	index@(_ZN2at6native52_GLOBAL__N__ff984223_19_ForeachTernaryOp_cu_5285c63625multi_tensor_apply_kernelINS1_18TensorListMetadataILi3EEENS1_20TernaryOpListFunctorIN3c104HalfELi3ELi3ELi0EEEJNS0_11LerpFunctorIfEEEEEvT_T0_DpT1_)
        /*0494*/ 	.word	0x00000000


	//----- nvinfo : EIATTR_MIN_STACK_SIZE
	.align		4
.L_223:
        /*0498*/ 	.byte	0x04, 0x12
        /*049a*/ 	.short	(.L_225 - .L_224)
	.align		4
.L_224:
        /*049c*/ 	.word	index@(_ZN2at6native52_GLOBAL__N__ff984223_19_ForeachTernaryOp_cu_5285c63625multi_tensor_apply_kernelINS1_18TensorListMetadataILi3EEENS1_20TernaryOpListFunctorIN3c107complexIfEELi3ELi3ELi0EEEJNS0_11LerpFunctorIS8_EEEEEvT_T0_DpT1_)
        /*04a0*/ 	.word	0x00000000


	//----- nvinfo : EIATTR_MIN_STACK_SIZE
	.align		4
.L_225:
        /*04a4*/ 	.byte	0x04, 0x12
        /*04a6*/ 	.short	(.L_227 - .L_226)
	.align		4
.L_226:
        /*04a8*/ 	.word	index@(_ZN2at6native52_GLOBAL__N__ff984223_19_ForeachTernaryOp_cu_5285c63625multi_tensor_apply_kernelINS1_18TensorListMetadataILi3EEENS1_20TernaryOpListFunctorIN3c107complexIdEELi3ELi3ELi0EEEJNS0_11LerpFunctorIS8_EEEEEvT_T0_DpT1_)
        /*04ac*/ 	.word	0x00000000


	//----- nvinfo : EIATTR_MIN_STACK_SIZE
	.align		4
.L_227:
        /*04b0*/ 	.byte	0x04, 0x12
        /*04b2*/ 	.short	(.L_229 - .L_228)
	.align		4
.L_228:
        /*04b4*/ 	.word	index@(_ZN2at6native52_GLOBAL__N__ff984223_19_ForeachTernaryOp_cu_5285c63625multi_tensor_apply_kernelINS1_18TensorListMetadataILi3EEENS1_20TernaryOpListFunctorIfLi3ELi3ELi0EEEJNS0_11LerpFunctorIfEEEEEvT_T0_DpT1_)
        /*04b8*/ 	.word	0x00000000


	//----- nvinfo : EIATTR_MIN_STACK_SIZE
	.align		4
.L_229:
        /*04bc*/ 	.byte	0x04, 0x12
        /*04be*/ 	.short	(.L_231 - .L_230)
	.align		4
.L_230:
        /*04c0*/ 	.word	index@(_ZN2at6native52_GLOBAL__N__ff984223_19_ForeachTernaryOp_cu_5285c63625multi_tensor_apply_kernelINS1_18TensorListMetadataILi3EEENS1_20TernaryOpListFunctorIdLi3ELi3ELi0EEEJNS0_11LerpFunctorIdEEEEEvT_T0_DpT1_)
        /*04c4*/ 	.word	0x00000000


	//----- nvinfo : EIATTR_MIN_STACK_SIZE
	.align		4
.L_231:
        /*04c8*/ 	.byte	0x04, 0x12
        /*04ca*/ 	.short	(.L_233 - .L_232)
	.align		4
.L_232:
        /*04cc*/ 	.word	index@(_ZN2at6native52_GLOBAL__N__ff984223_19_ForeachTernaryOp_cu_5285c63625multi_tensor_apply_kernelINS1_18TensorListMetadataILi4EEENS1_20TernaryOpListFunctorIN3c108BFloat16ELi4ELi3ELi3EEEJNS0_11LerpFunctorIfEEEEEvT_T0_DpT1_)
        /*04d0*/ 	.word	0x00000000


	//----- nvinfo : EIATTR_MIN_STACK_SIZE
	.align		4
.L_233:
        /*04d4*/ 	.byte	0x04, 0x12
        /*04d6*/ 	.short	(.L_235 - .L_234)
	.align		4
.L_234:
        /*04d8*/ 	.word	index@(_ZN2at6native52_GLOBAL__N__ff984223_19_ForeachTernaryOp_cu_5285c63625multi_tensor_apply_kernelINS1_18TensorListMetadataILi4EEENS1_20TernaryOpListFunctorIN3c104HalfELi4ELi3ELi3EEEJNS0_11LerpFunctorIfEEEEEvT_T0_DpT1_)
        /*04dc*/ 	.word	0x00000000


	//----- nvinfo : EIATTR_MIN_STACK_SIZE
	.align		4
.L_235:
        /*04e0*/ 	.byte	0x04, 0x12
        /*04e2*/ 	.short	(.L_237 - .L_236)
	.align		4
.L_236:
        /*04e4*/ 	.word	index@(_ZN2at6native52_GLOBAL__N__ff984223_19_ForeachTernaryOp_cu_5285c63625multi_tensor_apply_kernelINS1_18TensorListMetadataILi4EEENS1_20TernaryOpListFunctorIN3c107complexIfEELi4ELi3ELi3EEEJNS0_11LerpFunctorIS8_EEEEEvT_T0_DpT1_)
        /*04e8*/ 	.word	0x00000000


	//----- nvinfo : EIATTR_MIN_STACK_SIZE
	.align		4
.L_237:
        /*04ec*/ 	.byte	0x04, 0x12
        /*04ee*/ 	.short	(.L_239 - .L_238)
	.align		4
.L_238:
        /*04f0*/ 	.word	index@(_ZN2at6native52_GLOBAL__N__ff984223_19_ForeachTernaryOp_cu_5285c63625multi_tensor_apply_kernelINS1_18TensorListMetadataILi4EEENS1_20TernaryOpListFunctorIN3c107complexIdEELi4ELi3ELi3EEEJNS0_11LerpFunctorIS8_EEEEEvT_T0_DpT1_)
        /*04f4*/ 	.word	0x00000000


	//----- nvinfo : EIATTR_MIN_STACK_SIZE
	.align		4
.L_239:
        /*04f8*/ 	.byte	0x04, 0x12
        /*04fa*/ 	.short	(.L_241 - .L_240)
	.align		4
.L_240:
        /*04fc*/ 	.word	index@(_ZN2at6native52_GLOBAL__N__ff984223_19_ForeachTernaryOp_cu_5285c63625multi_tensor_apply_kernelINS1_18TensorListMetadataILi4EEENS1_20TernaryOpListFunctorIfLi4ELi3ELi3EEEJNS0_11LerpFunctorIfEEEEEvT_T0_DpT1_)
        /*0500*/ 	.word	0x00000000


	//----- nvinfo : EIATTR_MIN_STACK_SIZE
	.align		4
.L_241:
        /*0504*/ 	.byte	0x04, 0x12
        /*0506*/ 	.short	(.L_243 - .L_242)
	.align		4
.L_242:
        /*0508*/ 	.word	index@(_ZN2at6native52_GLOBAL__N__ff984223_19_ForeachTernaryOp_cu_5285c63625multi_tensor_apply_kernelINS1_18TensorListMetadataILi4EEENS1_20TernaryOpListFunctorIdLi4ELi3ELi3EEEJNS0_11LerpFunctorIdEEEEEvT_T0_DpT1_)
        /*050c*/ 	.word	0x00000000
.L_243:


//--------------------- .nv.info._ZN2at6native52_GLOBAL__N__ff984223_19_ForeachTernaryOp_cu_5285c63625multi_tensor_apply_kernelINS1_28TensorListScalarListMetadataIfLi2EEENS1_26TernaryOpScalarListFunctorIN3c108BFloat16ELi2ELi2ELi0EEEJNS0_11LerpFunctorIfEEEEEvT_T0_DpT1_ --------------------------
	.section	.nv.info._ZN2at6native52_GLOBAL__N__ff984223_19_ForeachTernaryOp_cu_5285c63625multi_tensor_apply_kernelINS1_28TensorListScalarListMetadataIfLi2EEENS1_26TernaryOpScalarListFunctorIN3c108BFloat16ELi2ELi2ELi0EEEJNS0_11LerpFunctorIfEEEEEvT_T0_DpT1_,"",@"SHT_CUDA_INFO"
	.sectionflags	@""
	.align	4


	//----- nvinfo : EIATTR_CUDA_API_VERSION
	.align		4
        /*0000*/ 	.byte	0x04, 0x37
        /*0002*/ 	.short	(.L_245 - .L_244)
.L_244:
        /*0004*/ 	.word	0x00000082


	//----- nvinfo : EIATTR_SW2861232_WAR
	.align		4
.L_245:
        /*0008*/ 	.byte	0x01, 0x35
	.zero		2


	//----- nvinfo : EIATTR_PARAM_CBANK
	.align		4
        /*000c*/ 	.byte	0x04, 0x0a
        /*000e*/ 	.short	(.L_247 - .L_246)
	.align		4
.L_246:
        /*0010*/ 	.word	index@(.nv.constant0._ZN2at6native52_GLOBAL__N__ff984223_19_ForeachTernaryOp_cu_5285c63625multi_tensor_apply_kernelINS1_28TensorListScalarListMetadataIfLi2EEENS1_26TernaryOpScalarListFunctorIN3c108BFloat16ELi2ELi2ELi0EEEJNS0_11LerpFunctorIfEEEEEvT_T0_DpT1_)
        /*0014*/ 	.short	0x0160
        /*0016*/ 	.short	0x0d42


	//----- nvinfo : EIATTR_CBANK_PARAM_SIZE
	.align		4
.L_247:
        /*0018*/ 	.byte	0x03, 0x19
        /*001a*/ 	.short	0x0d42


	//----- nvinfo : EIATTR_KPARAM_INFO
	.align		4
        /*001c*/ 	.byte	0x04, 0x17
        /*001e*/ 	.short	(.L_249 - .L_248)
.L_248:
        /*0020*/ 	.word	0x00000000
        /*0024*/ 	.short	0x0002
        /*0026*/ 	.short	0x0d41
        /*0028*/ 	.byte	0x00, 0xf0, 0x05, 0x00


	//----- nvinfo : EIATTR_KPARAM_INFO
	.align		4
.L_249:
        /*002c*/ 	.byte	0x04, 0x17
        /*002e*/ 	.short	(.L_251 - .L_250)
.L_250:
        /*0030*/ 	.word	0x00000000
        /*0034*/ 	.short	0x0001
        /*0036*/ 	.short	0x0d40
        /*0038*/ 	.byte	0x00, 0xf0, 0x05, 0x00


	//----- nvinfo : EIATTR_KPARAM_INFO
	.align		4
.L_251:
        /*003c*/ 	.byte	0x04, 0x17
        /*003e*/ 	.short	(.L_253 - .L_252)
.L_252:
        /*0040*/ 	.word	0x00000000
        /*0044*/ 	.short	0x0000
        /*0046*/ 	.short	0x0000
        /*0048*/ 	.byte	0x00, 0xf0, 0x01, 0x35


	//----- nvinfo : EIATTR_MAXREG_COUNT
	.align		4
.L_253:
        /*004c*/ 	.byte	0x03, 0x1b
        /*004e*/ 	.short	0x0080


	//----- nvinfo : EIATTR_MERCURY_ISA_VERSION
	.align		4
        /*0050*/ 	.byte	0x03, 0x5f
        /*0052*/ 	.short	0x0000


	//----- nvinfo : EIATTR_EXIT_INSTR_OFFSETS
	.align		4
        /*0054*/ 	.byte	0x04, 0x1c
        /*0056*/ 	.short	(.L_255 - .L_254)


	//   ....[0]....
.L_254:
        /*0058*/ 	.word	0x00000180


	//   ....[1]....
        /*005c*/ 	.word	0x00000830


	//   ....[2]....
        /*0060*/ 	.word	0x00000890


	//   ....[3]....
        /*0064*/ 	.word	0x00000b50


	//----- nvinfo : EIATTR_MAX_THREADS
	.align		4
.L_255:
        /*0068*/ 	.byte	0x04, 0x05
        /*006a*/ 	.short	(.L_257 - .L_256)
.L_256:
        /*006c*/ 	.word	0x00000200
        /*0070*/ 	.word	0x00000001
        /*0074*/ 	.word	0x00000001


	//----- nvinfo : EIATTR_CRS_STACK_SIZE
	.align		4
.L_257:
        /*0078*/ 	.byte	0x04, 0x1e
        /*007a*/ 	.short	(.L_259 - .L_258)
.L_258:
        /*007c*/ 	.word	0x00000000
.L_259:


//--------------------- .nv.info._ZN2at6native52_GLOBAL__N__ff984223_19_ForeachTernaryOp_cu_5285c63625multi_tensor_apply_kernelINS1_28TensorListScalarListMetadataIfLi2EEENS1_26TernaryOpScalarListFunctorIN3c104HalfELi2ELi2ELi0EEEJNS0_11LerpFunctorIfEEEEEvT_T0_DpT1_ --------------------------
	.section	.nv.info._ZN2at6native52_GLOBAL__N__ff984223_19_ForeachTernaryOp_cu_5285c63625multi_tensor_apply_kernelINS1_28TensorListScalarListMetadataIfLi2EEENS1_26TernaryOpScalarListFunctorIN3c104HalfELi2ELi2ELi0EEEJNS0_11LerpFunctorIfEEEEEvT_T0_DpT1_,"",@"SHT_CUDA_INFO"
	.sectionflags	@""
	.align	4


	//----- nvinfo : EIATTR_CUDA_API_VERSION
	.align		4
        /*0000*/ 	.byte	0x04, 0x37
        /*0002*/ 	.short	(.L_261 - .L_260)
.L_260:
        /*0004*/ 	.word	0x00000082


	//----- nvinfo : EIATTR_SW2861232_WAR
	.align		4
.L_261:
        /*0008*/ 	.byte	0x01, 0x35
	.zero		2


	//----- nvinfo : EIATTR_PARAM_CBANK
	.align		4
        /*000c*/ 	.byte	0x04, 0x0a
        /*000e*/ 	.short	(.L_263 - .L_262)
	.align		4
.L_262:
        /*0010*/ 	.word	index@(.nv.constant0._ZN2at6native52_GLOBAL__N__ff984223_19_ForeachTernaryOp_cu_5285c63625multi_tensor_apply_kernelINS1_28TensorListScalarListMetadataIfLi2EEENS1_26TernaryOpScalarListFunctorIN3c104HalfELi2ELi2ELi0EEEJNS0_11LerpFunctorIfEEEEEvT_T0_DpT1_)
        /*0014*/ 	.short	0x0160
        /*0016*/ 	.short	0x0d42


	//----- nvinfo : EIATTR_CBANK_PARAM_SIZE
	.align		4
.L_263:
        /*0018*/ 	.byte	0x03, 0x19
        /*001a*/ 	.short	0x0d42


	//----- nvinfo : EIATTR_KPARAM_INFO
	.align		4
        /*001c*/ 	.byte	0x04, 0x17
        /*001e*/ 	.short	(.L_265 - .L_264)
.L_264:
        /*0020*/ 	.word	0x00000000
        /*0024*/ 	.short	0x0002
        /*0026*/ 	.short	0x0d41
        /*0028*/ 	.byte	0x00, 0xf0, 0x05, 0x00


	//----- nvinfo : EIATTR_KPARAM_INFO
	.align		4
.L_265:
        /*002c*/ 	.byte	0x04, 0x17
        /*002e*/ 	.short	(.L_267 - .L_266)
.L_266:
        /*0030*/ 	.word	0x00000000
        /*0034*/ 	.short	0x0001
        /*0036*/ 	.short	0x0d40
        /*0038*/ 	.byte	0x00, 0xf0, 0x05, 0x00


	//----- nvinfo : EIATTR_KPARAM_INFO
	.align		4
.L_267:
        /*003c*/ 	.byte	0x04, 0x17
        /*003e*/ 	.short	(.L_269 - .L_268)
.L_268:
        /*0040*/ 	.word	0x00000000
        /*0044*/ 	.short	0x0000
        /*0046*/ 	.short	0x0000
        /*0048*/ 	.byte	0x00, 0xf0, 0x01, 0x35


	//----- nvinfo : EIATTR_MAXREG_COUNT
	.align		4
.L_269:
        /*004c*/ 	.byte	0x03, 0x1b
        /*004e*/ 	.short	0x0080


	//----- nvinfo : EIATTR_MERCURY_ISA_VERSION
	.align		4
        /*0050*/ 	.byte	0x03, 0x5f
        /*0052*/ 	.short	0x0000


	//----- nvinfo : EIATTR_EXIT_INSTR_OFFSETS
	.align		4
        /*0054*/ 	.byte	0x04, 0x1c
        /*0056*/ 	.short	(.L_271 - .L_270)


	//   ....[0]....
.L_270:
        /*0058*/ 	.word	0x00000180


	//   ....[1]....
        /*005c*/ 	.word	0x00000830


	//   ....[2]....
        /*0060*/ 	.word	0x00000890


	//   ....[3]....
        /*0064*/ 	.word	0x00000b50


	//----- nvinfo : EIATTR_MAX_THREADS
	.align		4
.L_271:
        /*0068*/ 	.byte	0x04, 0x05
        /*006a*/ 	.short	(.L_273 - .L_272)
.L_272:
        /*006c*/ 	.word	0x00000200
        /*0070*/ 	.word	0x00000001
        /*0074*/ 	.word	0x00000001


	//----- nvinfo : EIATTR_CRS_STACK_SIZE
	.align		4
.L_273:
        /*0078*/ 	.byte	0x04, 0x1e
        /*007a*/ 	.short	(.L_275 - .L_274)
.L_274:
        /*007c*/ 	.word	0x00000000
.L_275:


//--------------------- .nv.info._ZN2at6native52_GLOBAL__N__ff984223_19_ForeachTernaryOp_cu_5285c63625multi_tensor_apply_kernelINS1_28TensorListScalarListMetadataIN3c107complexIfEELi2EEENS1_26TernaryOpScalarListFunctorIS6_Li2ELi2ELi0EEEJNS0_11LerpFunctorIS6_EEEEEvT_T0_DpT1_ --------------------------
	.section	.nv.info._ZN2at6native52_GLOBAL__N__ff984223_19_ForeachTernaryOp_cu_5285c63625multi_tensor_apply_kernelINS1_28TensorListScalarListMetadataIN3c107complexIfEELi2EEENS1_26TernaryOpScalarListFunctorIS6_Li2ELi2ELi0EEEJNS0_11LerpFunctorIS6_EEEEEvT_T0_DpT1_,"",@"SHT_CUDA_INFO"
	.sectionflags	@""
	.align	4


	//----- nvinfo : EIATTR_CUDA_API_VERSION
	.align		4
        /*0000*/ 	.byte	0x04, 0x37
        /*0002*/ 	.short	(.L_277 - .L_276)
.L_276:
        /*0004*/ 	.word	0x00000082


	//----- nvinfo : EIATTR_SW2861232_WAR
	.align		4
.L_277:
        /*0008*/ 	.byte	0x01, 0x35
	.zero		2


	//----- nvinfo : EIATTR_PARAM_CBANK
	.align		4
        /*000c*/ 	.byte	0x04, 0x0a
        /*000e*/ 	.short	(.L_279 - .L_278)
	.align		4
.L_278:
        /*0010*/ 	.word	index@(.nv.constant0._ZN2at6native52_GLOBAL__N__ff984223_19_ForeachTernaryOp_cu_5285c63625multi_tensor_apply_kernelINS1_28TensorListScalarListMetadataIN3c107complexIfEELi2EEENS1_26TernaryOpScalarListFunctorIS6_Li2ELi2ELi0EEEJNS0_11LerpFunctorIS6_EEEEEvT_T0_DpT1_)
        /*0014*/ 	.short	0x0160
        /*0016*/ 	.short	0x0e42


	//----- nvinfo : EIATTR_CBANK_PARAM_SIZE
	.align		4
.L_279:
        /*0018*/ 	.byte	0x03, 0x19
        /*001a*/ 	.short	0x0e42


	//----- nvinfo : EIATTR_KPARAM_INFO
	.align		4
        /*001c*/ 	.byte	0x04, 0x17
        /*001e*/ 	.short	(.L_281 - .L_280)
.L_280:
        /*0020*/ 	.word	0x00000000
        /*0024*/ 	.short	0x0002
        /*0026*/ 	.short	0x0e41
        /*0028*/ 	.byte	0x00, 0xf0, 0x05, 0x00


	//----- nvinfo : EIATTR_KPARAM_INFO
	.align		4
.L_281:
        /*002c*/ 	.byte	0x04, 0x17
        /*002e*/ 	.short	(.L_283 - .L_282)
.L_282:
        /*0030*/ 	.word	0x00000000
        /*0034*/ 	.short	0x0001
        /*0036*/ 	.short	0x0e40
        /*0038*/ 	.byte	0x00, 0xf0, 0x05, 0x00


	//----- nvinfo : EIATTR_KPARAM_INFO
	.align		4
.L_283:
        /*003c*/ 	.byte	0x04, 0x17
        /*003e*/ 	.short	(.L_285 - .L_284)
.L_284:
        /*0040*/ 	.word	0x00000000
        /*0044*/ 	.short	0x0000
        /*0046*/ 	.short	0x0000
        /*0048*/ 	.byte	0x00, 0xf0, 0x01, 0x39


	//----- nvinfo : EIATTR_MAXREG_COUNT
	.align		4
.L_285:
        /*004c*/ 	.byte	0x03, 0x1b
        /*004e*/ 	.short	0x0080


	//----- nvinfo : EIATTR_MERCURY_ISA_VERSION
	.align		4
        /*0050*/ 	.byte	0x03, 0x5f
        /*0052*/ 	.short	0x0000


	//----- nvinfo : EIATTR_EXIT_INSTR_OFFSETS
	.align		4
        /*0054*/ 	.byte	0x04, 0x1c
        /*0056*/ 	.short	(.L_287 - .L_286)


	//   ....[0]....
.L_286:
        /*0058*/ 	.word	0x000001a0


	//   ....[1]....
        /*005c*/ 	.word	0x00000be0


	//   ....[2]....
        /*0060*/ 	.word	0x00000c40


	//   ....[3]....
        /*0064*/ 	.word	0x00001210


	//----- nvinfo : EIATTR_MAX_THREADS
	.align		4
.L_287:
        /*0068*/ 	.byte	0x04, 0x05
        /*006a*/ 	.short	(.L_289 - .L_288)
.L_288:
        /*006c*/ 	.word	0x00000200
        /*0070*/ 	.word	0x00000001
        /*0074*/ 	.word	0x00000001


	//----- nvinfo : EIATTR_CRS_STACK_SIZE
	.align		4
.L_289:
        /*0078*/ 	.byte	0x04, 0x1e
        /*007a*/ 	.short	(.L_291 - .L_290)
.L_290:
        /*007c*/ 	.word	0x00000000
.L_291:


//--------------------- .nv.info._ZN2at6native52_GLOBAL__N__ff984223_19_ForeachTernaryOp_cu_5285c63625multi_tensor_apply_kernelINS1_28TensorListScalarListMetadataIN3c107complexIdEELi2EEENS1_26TernaryOpScalarListFunctorIS6_Li2ELi2ELi0EEEJNS0_11LerpFunctorIS6_EEEEEvT_T0_DpT1_ --------------------------
	.section	.nv.info._ZN2at6native52_GLOBAL__N__ff984223_19_ForeachTernaryOp_cu_5285c63625multi_tensor_apply_kernelINS1_28TensorListScalarListMetadataIN3c107complexIdEELi2EEENS1_26TernaryOpScalarListFunctorIS6_Li2ELi2ELi0EEEJNS0_11LerpFunctorIS6_EEEEEvT_T0_DpT1_,"",@"SHT_CUDA_INFO"
	.sectionflags	@""
	.align	4


	//----- nvinfo : EIATTR_CUDA_API_VERSION
	.align		4
        /*0000*/ 	.byte	0x04, 0x37
        /*0002*/ 	.short	(.L_293 - .L_292)
.L_292:
        /*0004*/ 	.word	0x00000082


	//----- nvinfo : EIATTR_SW2861232_WAR
	.align		4
.L_293:
        /*0008*/ 	.byte	0x01, 0x35
	.zero		2


	//----- nvinfo : EIATTR_PARAM_CBANK
	.align		4
        /*000c*/ 	.byte	0x04, 0x0a
        /*000e*/ 	.short	(.L_295 - .L_294)
	.align		4
.L_294:
        /*0010*/ 	.word	index@(.nv.constant0._ZN2at6native52_GLOBAL__N__ff984223_19_ForeachTernaryOp_cu_5285c63625multi_tensor_apply_kernelINS1_28TensorListScalarListMetadataIN3c107complexIdEELi2EEENS1_26TernaryOpScalarListFunctorIS6_Li2ELi2ELi0EEEJNS0_11LerpFunctorIS6_EEEEEvT_T0_DpT1_)
        /*0014*/ 	.short	0x0160
        /*0016*/ 	.short	0x0fa2


	//----- nvinfo : EIATTR_CBANK_PARAM_SIZE
	.align		4
.L_295:
        /*0018*/ 	.byte	0x03, 0x19
        /*001a*/ 	.short	0x0fa2


	//----- nvinfo : EIATTR_KPARAM_INFO
	.align		4
        /*001c*/ 	.byte	0x04, 0x17
        /*001e*/ 	.short	(.L_297 - .L_296)
.L_296:
        /*0020*/ 	.word	0x00000000
        /*0024*/ 	.short	0x0002
        /*0026*/ 	.short	0x0fa1
        /*0028*/ 	.byte	0x00, 0xf0, 0x05, 0x00


	//----- nvinfo : EIATTR_KPARAM_INFO
	.align		4
.L_297:
        /*002c*/ 	.byte	0x04, 0x17
        /*002e*/ 	.short	(.L_299 - .L_298)
.L_298:
        /*0030*/ 	.word	0x00000000
        /*0034*/ 	.short	0x0001
        /*0036*/ 	.short	0x0fa0
        /*0038*/ 	.byte	0x00, 0xf0, 0x05, 0x00


	//----- nvinfo : EIATTR_KPARAM_INFO
	.align		4
.L_299:
        /*003c*/ 	.byte	0x04, 0x17
        /*003e*/ 	.short	(.L_301 - .L_300)
.L_300:
        /*0040*/ 	.word	0x00000000
        /*0044*/ 	.short	0x0000
        /*0046*/ 	.short	0x0000
        /*0048*/ 	.byte	0x00, 0xf0, 0x81, 0x3e


	//----- nvinfo : EIATTR_MAXREG_COUNT
	.align		4
.L_301:
        /*004c*/ 	.byte	0x03, 0x1b
        /*004e*/ 	.short	0x0080


	//----- nvinfo : EIATTR_MERCURY_ISA_VERSION
	.align		4
        /*0050*/ 	.byte	0x03, 0x5f
        /*0052*/ 	.short	0x0000


	//----- nvinfo : EIATTR_EXIT_INSTR_OFFSETS
	.align		4
        /*0054*/ 	.byte	0x04, 0x1c
        /*0056*/ 	.short	(.L_303 - .L_302)


	//   ....[0]....
.L_302:
        /*0058*/ 	.word	0x000001e0


	//   ....[1]....
        /*005c*/ 	.word	0x00000d00


	//   ....[2]....
        /*0060*/ 	.word	0x00000d60


	//   ....[3]....
        /*0064*/ 	.word	0x000013c0


	//----- nvinfo : EIATTR_MAX_THREADS
	.align		4
.L_303:
        /*0068*/ 	.byte	0x04, 0x05
        /*006a*/ 	.short	(.L_305 - .L_304)
.L_304:
        /*006c*/ 	.word	0x00000200
        /*0070*/ 	.word	0x00000001
        /*0074*/ 	.word	0x00000001


	//----- nvinfo : EIATTR_CRS_STACK_SIZE
	.align		4
.L_305:
        /*0078*/ 	.byte	0x04, 0x1e
        /*007a*/ 	.short	(.L_307 - .L_306)
.L_306:
        /*007c*/ 	.word	0x00000000
.L_307:


//--------------------- .nv.info._ZN2at6native52_GLOBAL__N__ff984223_19_ForeachTernaryOp_cu_5285c63625multi_tensor_apply_kernelINS1_28TensorListScalarListMetadataIfLi2EEENS1_26TernaryOpScalarListFunctorIfLi2ELi2ELi0EEEJNS0_11LerpFunctorIfEEEEEvT_T0_DpT1_ --------------------------
	.section	.nv.info._ZN2at6native52_GLOBAL__N__ff984223_19_ForeachTernaryOp_cu_5285c63625multi_tensor_apply_kernelINS1_28TensorListScalarListMetadataIfLi2EEENS1_26TernaryOpScalarListFunctorIfLi2ELi2ELi0EEEJNS0_11LerpFunctorIfEEEEEvT_T0_DpT1_,"",@"SHT_CUDA_INFO"
	.sectionflags	@""
	.align	4


	//----- nvinfo : EIATTR_CUDA_API_VERSION
	.align		4
        /*0000*/ 	.byte	0x04, 0x37
        /*0002*/ 	.short	(.L_309 - .L_308)
.L_308:
        /*0004*/ 	.word	0x00000082


	//----- nvinfo : EIATTR_SW2861232_WAR
	.align		4
.L_309:
        /*0008*/ 	.byte	0x01, 0x35
	.zero		2


	//----- nvinfo : EIATTR_PARAM_CBANK
	.align		4
        /*000c*/ 	.byte	0x04, 0x0a
        /*000e*/ 	.short	(.L_311 - .L_310)
	.align		4
.L_310:
        /*0010*/ 	.word	index@(.nv.constant0._ZN2at6native52_GLOBAL__N__ff984223_19_ForeachTernaryOp_cu_5285c63625multi_tensor_apply_kernelINS1_28TensorListScalarListMetadataIfLi2EEENS1_26TernaryOpScalarListFunctorIfLi2ELi2ELi0EEEJNS0_11LerpFunctorIfEEEEEvT_T0_DpT1_)
        /*0014*/ 	.short	0x0160
        /*0016*/ 	.short	0x0d42


	//----- nvinfo : EIATTR_CBANK_PARAM_SIZE
	.align		4
.L_311:
        /*0018*/ 	.byte	0x03, 0x19
        /*001a*/ 	.short	0x0d42


	//----- nvinfo : EIATTR_KPARAM_INFO
	.align		4
        /*001c*/ 	.byte	0x04, 0x17
        /*001e*/ 	.short	(.L_313 - .L_312)
.L_312:
        /*0020*/ 	.word	0x00000000
        /*0024*/ 	.short	0x0002
        /*0026*/ 	.short	0x0d41
        /*0028*/ 	.byte	0x00, 0xf0, 0x05, 0x00


	//----- nvinfo : EIATTR_KPARAM_INFO
	.align		4
.L_313:
        /*002c*/ 	.byte	0x04, 0x17
        /*002e*/ 	.short	(.L_315 - .L_314)
.L_314:
        /*0030*/ 	.word	0x00000000
        /*0034*/ 	.short	0x0001
        /*0036*/ 	.short	0x0d40
        /*0038*/ 	.byte	0x00, 0xf0, 0x05, 0x00


	//----- nvinfo : EIATTR_KPARAM_INFO
	.align		4
.L_315:
        /*003c*/ 	.byte	0x04, 0x17
        /*003e*/ 	.short	(.L_317 - .L_316)
.L_316:
        /*0040*/ 	.word	0x00000000
        /*0044*/ 	.short	0x0000
        /*0046*/ 	.short	0x0000
        /*0048*/ 	.byte	0x00, 0xf0, 0x01, 0x35


	//----- nvinfo : EIATTR_MAXREG_COUNT
	.align		4
.L_317:
        /*004c*/ 	.byte	0x03, 0x1b
        /*004e*/ 	.short	0x0080


	//----- nvinfo : EIATTR_MERCURY_ISA_VERSION
	.align		4
        /*0050*/ 	.byte	0x03, 0x5f
        /*0052*/ 	.short	0x0000


	//----- nvinfo : EIATTR_EXIT_INSTR_OFFSETS
	.align		4
        /*0054*/ 	.byte	0x04, 0x1c
        /*0056*/ 	.short	(.L_319 - .L_318)


	//   ....[0]....
.L_318:
        /*0058*/ 	.word	0x00000180


	//   ....[1]....
        /*005c*/ 	.word	0x00000750


	//   ....[2]....
        /*0060*/ 	.word	0x000007b0


	//   ....[3]....
        /*0064*/ 	.word	0x000009d0


	//----- nvinfo : EIATTR_MAX_THREADS
	.align		4
.L_319:
        /*0068*/ 	.byte	0x04, 0x05
        /*006a*/ 	.short	(.L_321 - .L_320)
.L_320:
        /*006c*/ 	.word	0x00000200
        /*0070*/ 	.word	0x00000001
        /*0074*/ 	.word	0x00000001


	//----- nvinfo : EIATTR_CRS_STACK_SIZE
	.align		4
.L_321:
        /*0078*/ 	.byte	0x04, 0x1e
        /*007a*/ 	.short	(.L_323 - .L_322)
.L_322:
        /*007c*/ 	.word	0x00000000
.L_323:


//--------------------- .nv.info._ZN2at6native52_GLOBAL__N__ff984223_19_ForeachTernaryOp_cu_5285c63625multi_tensor_apply_kernelINS1_28TensorListScalarListMetadataIdLi2EEENS1_26TernaryOpScalarListFunctorIdLi2ELi2ELi0EEEJNS0_11LerpFunctorIdEEEEEvT_T0_DpT1_ --------------------------
	.section	.nv.info._ZN2at6native52_GLOBAL__N__ff984223_19_ForeachTernaryOp_cu_5285c63625multi_tensor_apply_kernelINS1_28TensorListScalarListMetadataIdLi2EEENS1_26TernaryOpScalarListFunctorIdLi2ELi2ELi0EEEJNS0_11LerpFunctorIdEEEEEvT_T0_DpT1_,"",@"SHT_CUDA_INFO"
	.sectionflags	@""
	.align	4


	//----- nvinfo : EIATTR_CUDA_API_VERSION
	.align		4
        /*0000*/ 	.byte	0x04, 0x37
        /*0002*/ 	.short	(.L_325 - .L_324)
.L_324:
        /*0004*/ 	.word	0x00000082


	//----- nvinfo : EIATTR_SW2861232_WAR
	.align		4
.L_325:
        /*0008*/ 	.byte	0x01, 0x35
	.zero		2


	//----- nvinfo : EIATTR_PARAM_CBANK
	.align		4
        /*000c*/ 	.byte	0x04, 0x0a
        /*000e*/ 	.short	(.L_327 - .L_326)
	.align		4
.L_326:
        /*0010*/ 	.word	index@(.nv.constant0._ZN2at6native52_GLOBAL__N__ff984223_19_ForeachTernaryOp_cu_5285c63625multi_tensor_apply_kernelINS1_28TensorListScalarListMetadataIdLi2EEENS1_26TernaryOpScalarListFunctorIdLi2ELi2ELi0EEEJNS0_11LerpFunctorIdEEEEEvT_T0_DpT1_)
        /*0014*/ 	.short	0x0160
        /*0016*/ 	.short	0x0e42


	//----- nvinfo : EIATTR_CBANK_PARAM_SIZE
	.align		4
.L_327:
        /*0018*/ 	.byte	0x03, 0x19
        /*001a*/ 	.short	0x0e42


	//----- nvinfo : EIATTR_KPARAM_INFO
	.align		4
        /*001c*/ 	.byte	0x04, 0x17
        /*001e*/ 	.short	(.L_329 - .L_328)
.L_328:
        /*0020*/ 	.word	0x00000000
        /*0024*/ 	.short	0x0002
        /*0026*/ 	.short	0x0e41
        /*0028*/ 	.byte	0x00, 0xf0, 0x05, 0x00


	//----- nvinfo : EIATTR_KPARAM_INFO
	.align		4
.L_329:
        /*002c*/ 	.byte	0x04, 0x17
        /*002e*/ 	.short	(.L_331 - .L_330)
.L_330:
        /*0030*/ 	.word	0x00000000
        /*0034*/ 	.short	0x0001
        /*0036*/ 	.short	0x0e40
        /*0038*/ 	.byte	0x00, 0xf0, 0x05, 0x00


	//----- nvinfo : EIATTR_KPARAM_INFO
	.align		4
.L_331:
        /*003c*/ 	.byte	0x04, 0x17
        /*003e*/ 	.short	(.L_333 - .L_332)
.L_332:
        /*0040*/ 	.word	0x00000000
        /*0044*/ 	.short	0x0000
        /*0046*/ 	.short	0x0000
        /*0048*/ 	.byte	0x00, 0xf0, 0x01, 0x39


	//----- nvinfo : EIATTR_MAXREG_COUNT
	.align		4
.L_333:
        /*004c*/ 	.byte	0x03, 0x1b
        /*004e*/ 	.short	0x0080


	//----- nvinfo : EIATTR_MERCURY_ISA_VERSION
	.align		4
        /*0050*/ 	.byte	0x03, 0x5f
        /*0052*/ 	.short	0x0000


	//----- nvinfo : EIATTR_EXIT_INSTR_OFFSETS
	.align		4
        /*0054*/ 	.byte	0x04, 0x1c
        /*0056*/ 	.short	(.L_335 - .L_334)


	//   ....[0]....
.L_334:
        /*0058*/ 	.word	0x000001a0


	//   ....[1]....
        /*005c*/ 	.word	0x00000890


	//   ....[2]....
        /*0060*/ 	.word	0x000008f0


	//   ....[3]....
        /*0064*/ 	.word	0x00000c40


	//----- nvinfo : EIATTR_MAX_THREADS
	.align		4
.L_335:
        /*0068*/ 	.byte	0x04, 0x05
        /*006a*/ 	.short	(.L_337 - .L_336)
.L_336:
        /*006c*/ 	.word	0x00000200
        /*0070*/ 	.word	0x00000001
        /*0074*/ 	.word	0x00000001


	//----- nvinfo : EIATTR_CRS_STACK_SIZE
	.align		4
.L_337:
        /*0078*/ 	.byte	0x04, 0x1e
        /*007a*/ 	.short	(.L_339 - .L_338)
.L_338:
        /*007c*/ 	.word	0x00000000
.L_339:


//--------------------- .nv.info._ZN2at6native52_GLOBAL__N__ff984223_19_ForeachTernaryOp_cu_5285c63625multi_tensor_apply_kernelINS1_28TensorListScalarListMetadataIfLi3EEENS1_26TernaryOpScalarListFunctorIN3c108BFloat16ELi3ELi2ELi2EEEJNS0_11LerpFunctorIfEEEEEvT_T0_DpT1_ --------------------------
	.section	.nv.info._ZN2at6native52_GLOBAL__N__ff984223_19_ForeachTernaryOp_cu_5285c63625multi_tensor_apply_kernelINS1_28TensorListScalarListMetadataIfLi3EEENS1_26TernaryOpScalarListFunctorIN3c108BFloat16ELi3ELi2ELi2EEEJNS0_11LerpFunctorIfEEEEEvT_T0_DpT1_,"",@"SHT_CUDA_INFO"
	.sectionflags	@""
	.align	4


	//----- nvinfo : EIATTR_CUDA_API_VERSION
	.align		4
        /*0000*/ 	.byte	0x04, 0x37
        /*0002*/ 	.short	(.L_341 - .L_340)
.L_340:
        /*0004*/ 	.word	0x00000082


	//----- nvinfo : EIATTR_SW2861232_WAR
	.align		4
.L_341:
        /*0008*/ 	.byte	0x01, 0x35
	.zero		2


	//----- nvinfo : EIATTR_PARAM_CBANK
	.align		4
        /*000c*/ 	.byte	0x04, 0x0a
        /*000e*/ 	.short	(.L_343 - .L_342)
	.align		4
.L_342:
        /*0010*/ 	.word	index@(.nv.constant0._ZN2at6native52_GLOBAL__N__ff984223_19_ForeachTernaryOp_cu_5285c63625multi_tensor_apply_kernelINS1_28TensorListScalarListMetadataIfLi3EEENS1_26TernaryOpScalarListFunctorIN3c108BFloat16ELi3ELi2ELi2EEEJNS0_11LerpFunctorIfEEEEEvT_T0_DpT1_)
        /*0014*/ 	.short	0x0160
        /*0016*/ 	.short	0x0d02


	//----- nvinfo : EIATTR_CBANK_PARAM_SIZE
	.align		4
.L_343:
        /*0018*/ 	.byte	0x03, 0x19
        /*001a*/ 	.short	0x0d02


	//----- nvinfo : EIATTR_KPARAM_INFO
	.align		4
        /*001c*/ 	.byte	0x04, 0x17
        /*001e*/ 	.short	(.L_345 - .L_344)
.L_344:
        /*0020*/ 	.word	0x00000000
        /*0024*/ 	.short	0x0002
        /*0026*/ 	.short	0x0d01
        /*0028*/ 	.byte	0x00, 0xf0, 0x05, 0x00


	//----- nvinfo : EIATTR_KPARAM_INFO
	.align		4
.L_345:
        /*002c*/ 	.byte	0x04, 0x17
        /*002e*/ 	.short	(.L_347 - .L_346)
.L_346:
        /*0030*/ 	.word	0x00000000
        /*0034*/ 	.short	0x0001
        /*0036*/ 	.short	0x0d00
        /*0038*/ 	.byte	0x00, 0xf0, 0x05, 0x00


	//----- nvinfo : EIATTR_KPARAM_INFO
	.align		4
.L_347:
        /*003c*/ 	.byte	0x04, 0x17
        /*003e*/ 	.short	(.L_349 - .L_348)
.L_348:
        /*0040*/ 	.word	0x00000000
        /*0044*/ 	.short	0x0000
        /*0046*/ 	.short	0x0000
        /*0048*/ 	.byte	0x00, 0xf0, 0x01, 0x34


	//----- nvinfo : EIATTR_MAXREG_COUNT
	.align		4
.L_349:
        /*004c*/ 	.byte	0x03, 0x1b
        /*004e*/ 	.short	0x0080


	//----- nvinfo : EIATTR_MERCURY_ISA_VERSION
	.align		4
        /*0050*/ 	.byte	0x03, 0x5f
        /*0052*/ 	.short	0x0000


	//----- nvinfo : EIATTR_EXIT_INSTR_OFFSETS
	.align		4
        /*0054*/ 	.byte	0x04, 0x1c
        /*0056*/ 	.short	(.L_351 - .L_350)


	//   ....[0]....
.L_350:
        /*0058*/ 	.word	0x000001f0


	//   ....[1]....
        /*005c*/ 	.word	0x000008b0


	//   ....[2]....
        /*0060*/ 	.word	0x00000910


	//   ....[3]....
        /*0064*/ 	.word	0x00000c10


	//----- nvinfo : EIATTR_MAX_THREADS
	.align		4
.L_351:
        /*0068*/ 	.byte	0x04, 0x05
        /*006a*/ 	.short	(.L_353 - .L_352)
.L_352:
        /*006c*/ 	.word	0x00000200
        /*0070*/ 	.word	0x00000001
        /*0074*/ 	.word	0x00000001


	//----- nvinfo : EIATTR_CRS_STACK_SIZE
	.align		4
.L_353:
        /*0078*/ 	.byte	0x04, 0x1e
        /*007a*/ 	.short	(.L_355 - .L_354)
.L_354:
        /*007c*/ 	.word	0x00000000
.L_355:


//--------------------- .nv.info._ZN2at6native52_GLOBAL__N__ff984223_19_ForeachTernaryOp_cu_5285c63625multi_tensor_apply_kernelINS1_28TensorListScalarListMetadataIfLi3EEENS1_26TernaryOpScalarListFunctorIN3c104HalfELi3ELi2ELi2EEEJNS0_11LerpFunctorIfEEEEEvT_T0_DpT1_ --------------------------
	.section	.nv.info._ZN2at6native52_GLOBAL__N__ff984223_19_ForeachTernaryOp_cu_5285c63625multi_tensor_apply_kernelINS1_28TensorListScalarListMetadataIfLi3EEENS1_26TernaryOpScalarListFunctorIN3c104HalfELi3ELi2ELi2EEEJNS0_11LerpFunctorIfEEEEEvT_T0_DpT1_,"",@"SHT_CUDA_INFO"
	.sectionflags	@""
	.align	4


	//----- nvinfo : EIATTR_CUDA_API_VERSION
	.align		4
        /*0000*/ 	.byte	0x04, 0x37
        /*0002*/ 	.short	(.L_357 - .L_356)
.L_356:
        /*0004*/ 	.word	0x00000082


	//----- nvinfo : EIATTR_SW2861232_WAR
	.align		4
.L_357:
        /*0008*/ 	.byte	0x01, 0x35
	.zero		2


	//----- nvinfo : EIATTR_PARAM_CBANK
	.align		4
        /*000c*/ 	.byte	0x04, 0x0a
        /*000e*/ 	.short	(.L_359 - .L_358)
	.align		4
.L_358:
        /*0010*/ 	.word	index@(.nv.constant0._ZN2at6native52_GLOBAL__N__ff984223_19_ForeachTernaryOp_cu_5285c63625multi_tensor_apply_kernelINS1_28TensorListScalarListMetadataIfLi3EEENS1_26TernaryOpScalarListFunctorIN3c104HalfELi3ELi2ELi2EEEJNS0_11LerpFunctorIfEEEEEvT_T0_DpT1_)
        /*0014*/ 	.short	0x0160
        /*0016*/ 	.short	0x0d02


	//----- nvinfo : EIATTR_CBANK_PARAM_SIZE
	.align		4
.L_359:
        /*0018*/ 	.byte	0x03, 0x19
        /*001a*/ 	.short	0x0d02


	//----- nvinfo : EIATTR_KPARAM_INFO
	.align		4
        /*001c*/ 	.byte	0x04, 0x17
        /*001e*/ 	.short	(.L_361 - .L_360)
.L_360:
        /*0020*/ 	.word	0x00000000
        /*0024*/ 	.short	0x0002
        /*0026*/ 	.short	0x0d01
        /*0028*/ 	.byte	0x00, 0xf0, 0x05, 0x00


	//----- nvinfo : EIATTR_KPARAM_INFO
	.align		4
.L_361:
        /*002c*/ 	.byte	0x04, 0x17
        /*002e*/ 	.short	(.L_363 - .L_362)
.L_362:
        /*0030*/ 	.word	0x00000000
        /*0034*/ 	.short	0x0001
        /*0036*/ 	.short	0x0d00
        /*0038*/ 	.byte	0x00, 0xf0, 0x05, 0x00


	//----- nvinfo : EIATTR_KPARAM_INFO
	.align		4
.L_363:
        /*003c*/ 	.byte	0x04, 0x17
        /*003e*/ 	.short	(.L_365 - .L_364)
.L_364:
        /*0040*/ 	.word	0x00000000
        /*0044*/ 	.short	0x0000
        /*0046*/ 	.short	0x0000
        /*0048*/ 	.byte	0x00, 0xf0, 0x01, 0x34


	//----- nvinfo : EIATTR_MAXREG_COUNT
	.align		4
.L_365:
        /*004c*/ 	.byte	0x03, 0x1b
        /*004e*/ 	.short	0x0080


	//----- nvinfo : EIATTR_MERCURY_ISA_VERSION
	.align		4
        /*0050*/ 	.byte	0x03, 0x5f
        /*0052*/ 	.short	0x0000


	//----- nvinfo : EIATTR_EXIT_INSTR_OFFSETS
	.align		4
        /*0054*/ 	.byte	0x04, 0x1c
        /*0056*/ 	.short	(.L_367 - .L_366)


	//   ....[0]....
.L_366:
        /*0058*/ 	.word	0x000001f0


	//   ....[1]....
        /*005c*/ 	.word	0x000008b0


	//   ....[2]....
        /*0060*/ 	.word	0x00000910


	//   ....[3]....
        /*0064*/ 	.word	0x00000c10


	//----- nvinfo : EIATTR_MAX_THREADS
	.align		4
.L_367:
        /*0068*/ 	.byte	0x04, 0x05
        /*006a*/ 	.short	(.L_369 - .L_368)
.L_368:
        /*006c*/ 	.word	0x00000200
        /*0070*/ 	.word	0x00000001
        /*0074*/ 	.word	0x00000001


	//----- nvinfo : EIATTR_CRS_STACK_SIZE
	.align		4
.L_369:
        /*0078*/ 	.byte	0x04, 0x1e
        /*007a*/ 	.short	(.L_371 - .L_370)
.L_370:
        /*007c*/ 	.word	0x00000000
.L_371:


//--------------------- .nv.info._ZN2at6native52_GLOBAL__N__ff984223_19_ForeachTernaryOp_cu_5285c63625multi_tensor_apply_kernelINS1_28TensorListScalarListMetadataIN3c107complexIfEELi3EEENS1_26TernaryOpScalarListFunctorIS6_Li3ELi2ELi2EEEJNS0_11LerpFunctorIS6_EEEEEvT_T0_DpT1_ --------------------------
	.section	.nv.info._ZN2at6native52_GLOBAL__N__ff984223_19_ForeachTernaryOp_cu_5285c63625multi_tensor_apply_kernelINS1_28TensorListScalarListMetadataIN3c107complexIfEELi3EEENS1_26TernaryOpScalarListFunctorIS6_Li3ELi2ELi2EEEJNS0_11LerpFunctorIS6_EEEEEvT_T0_DpT1_,"",@"SHT_CUDA_INFO"
	.sectionflags	@""
	.align	4


	//----- nvinfo : EIATTR_CUDA_API_VERSION
	.align		4
        /*0000*/ 	.byte	0x04, 0x37
        /*0002*/ 	.short	(.L_373 - .L_372)
.L_372:
        /*0004*/ 	.word	0x00000082


	//----- nvinfo : EIATTR_SW2861232_WAR
	.align		4
.L_373:
        /*0008*/ 	.byte	0x01, 0x35
	.zero		2


	//----- nvinfo : EIATTR_PARAM_CBANK
	.align		4
        /*000c*/ 	.byte	0x04, 0x0a
        /*000e*/ 	.short	(.L_375 - .L_374)
	.align		4
.L_374:
        /*0010*/ 	.word	index@(.nv.constant0._ZN2at6native52_GLOBAL__N__ff984223_19_ForeachTernaryOp_cu_5285c63625multi_tensor_apply_kernelINS1_28TensorListScalarListMetadataIN3c107complexIfEELi3EEENS1_26TernaryOpScalarListFunctorIS6_Li3ELi2ELi2EEEJNS0_11LerpFunctorIS6_EEEEEvT_T0_DpT1_)
        /*0014*/ 	.short	0x0160
        /*0016*/ 	.short	0x0dc2


	//----- nvinfo : EIATTR_CBANK_PARAM_SIZE
	.align		4
.L_375:
        /*0018*/ 	.byte	0x03, 0x19
        /*001a*/ 	.short	0x0dc2


	//----- nvinfo : EIATTR_KPARAM_INFO
	.align		4
        /*001c*/ 	.byte	0x04, 0x17
        /*001e*/ 	.short	(.L_377 - .L_376)
.L_376:
        /*0020*/ 	.word	0x00000000
        /*0024*/ 	.short	0x0002
        /*0026*/ 	.short	0x0dc1
        /*0028*/ 	.byte	0x00, 0xf0, 0x05, 0x00


	//----- nvinfo : EIATTR_KPARAM_INFO
	.align		4
.L_377:
        /*002c*/ 	.byte	0x04, 0x17
        /*002e*/ 	.short	(.L_379 - .L_378)
.L_378:
        /*0030*/ 	.word	0x00000000
        /*0034*/ 	.short	0x0001
        /*0036*/ 	.short	0x0dc0
        /*0038*/ 	.byte	0x00, 0xf0, 0x05, 0x00


	//----- nvinfo : EIATTR_KPARAM_INFO
	.align		4
.L_379:
        /*003c*/ 	.byte	0x04, 0x17
        /*003e*/ 	.short	(.L_381 - .L_380)
.L_380:
        /*0040*/ 	.word	0x00000000
        /*0044*/ 	.short	0x0000
        /*0046*/ 	.short	0x0000
        /*0048*/ 	.byte	0x00, 0xf0, 0x01, 0x37


	//----- nvinfo : EIATTR_MAXREG_COUNT
	.align		4
.L_381:
        /*004c*/ 	.byte	0x03, 0x1b
        /*004e*/ 	.short	0x0080


	//----- nvinfo : EIATTR_MERCURY_ISA_VERSION
	.align		4
        /*0050*/ 	.byte	0x03, 0x5f
        /*0052*/ 	.short	0x0000


	//----- nvinfo : EIATTR_EXIT_INSTR_OFFSETS
	.align		4
        /*0054*/ 	.byte	0x04, 0x1c
        /*0056*/ 	.short	(.L_383 - .L_382)


	//   ....[0]....
.L_382:
        /*0058*/ 	.word	0x000001d0


	//   ....[1]....
        /*005c*/ 	.word	0x00000c10


	//   ....[2]....
        /*0060*/ 	.word	0x00000c70


	//   ....[3]....
        /*0064*/ 	.word	0x00001250


	//----- nvinfo : EIATTR_MAX_THREADS
	.align		4
.L_383:
        /*0068*/ 	.byte	0x04, 0x05
        /*006a*/ 	.short	(.L_385 - .L_384)
.L_384:
        /*006c*/ 	.word	0x00000200
        /*0070*/ 	.word	0x00000001
        /*0074*/ 	.word	0x00000001


	//----- nvinfo : EIATTR_CRS_STACK_SIZE
	.align		4
.L_385:
        /*0078*/ 	.byte	0x04, 0x1e
        /*007a*/ 	.short	(.L_387 - .L_386)
.L_386:
        /*007c*/ 	.word	0x00000000
.L_387:


//--------------------- .nv.info._ZN2at6native52_GLOBAL__N__ff984223_19_ForeachTernaryOp_cu_5285c63625multi_tensor_apply_kernelINS1_28TensorListScalarListMetadataIN3c107complexIdEELi3EEENS1_26TernaryOpScalarListFunctorIS6_Li3ELi2ELi2EEEJNS0_11LerpFunctorIS6_EEEEEvT_T0_DpT1_ --------------------------
	.section	.nv.info._ZN2at6native52_GLOBAL__N__ff984223_19_ForeachTernaryOp_cu_5285c63625multi_tensor_apply_kernelINS1_28TensorListScalarListMetadataIN3c107complexIdEELi3EEENS1_26TernaryOpScalarListFunctorIS6_Li3ELi2ELi2EEEJNS0_11LerpFunctorIS6_EEEEEvT_T0_DpT1_,"",@"SHT_CUDA_INFO"
	.sectionflags	@""
	.align	4


	//----- nvinfo : EIATTR_CUDA_API_VERSION
	.align		4
        /*0000*/ 	.byte	0x04, 0x37
        /*0002*/ 	.short	(.L_389 - .L_388)
.L_388:
        /*0004*/ 	.word	0x00000082


	//----- nvinfo : EIATTR_SW2861232_WAR
	.align		4
.L_389:
        /*0008*/ 	.byte	0x01, 0x35
	.zero		2


	//----- nvinfo : EIATTR_PARAM_CBANK
	.align		4
        /*000c*/ 	.byte	0x04, 0x0a
        /*000e*/ 	.short	(.L_391 - .L_390)
	.align		4
.L_390:
        /*0010*/ 	.word	index@(.nv.constant0._ZN2at6native52_GLOBAL__N__ff984223_19_ForeachTernaryOp_cu_5285c63625multi_tensor_apply_kernelINS1_28TensorListScalarListMetadataIN3c107complexIdEELi3EEENS1_26TernaryOpScalarListFunctorIS6_Li3ELi2ELi2EEEJNS0_11LerpFunctorIS6_EEEEEvT_T0_DpT1_)
        /*0014*/ 	.short	0x0160
        /*0016*/ 	.short	0x0f42


	//----- nvinfo : EIATTR_CBANK_PARAM_SIZE
	.align		4
.L_391:
        /*0018*/ 	.byte	0x03, 0x19
        /*001a*/ 	.short	0x0f42


	//----- nvinfo : EIATTR_KPARAM_INFO
	.align		4
        /*001c*/ 	.byte	0x04, 0x17
        /*001e*/ 	.short	(.L_393 - .L_392)
.L_392:
        /*0020*/ 	.word	0x00000000
        /*0024*/ 	.short	0x0002
        /*0026*/ 	.short	0x0f41
        /*0028*/ 	.byte	0x00, 0xf0, 0x05, 0x00


	//----- nvinfo : EIATTR_KPARAM_INFO
	.align		4
.L_393:
        /*002c*/ 	.byte	0x04, 0x17
        /*002e*/ 	.short	(.L_395 - .L_394)
.L_394:
        /*0030*/ 	.word	0x00000000
        /*0034*/ 	.short	0x0001
        /*0036*/ 	.short	0x0f40
        /*0038*/ 	.byte	0x00, 0xf0, 0x05, 0x00


	//----- nvinfo : EIATTR_KPARAM_INFO
	.align		4
.L_395:
        /*003c*/ 	.byte	0x04, 0x17
        /*003e*/ 	.short	(.L_397 - .L_396)
.L_396:
        /*0040*/ 	.word	0x00000000
        /*0044*/ 	.short	0x0000
        /*0046*/ 	.short	0x0000
        /*0048*/ 	.byte	0x00, 0xf0, 0x01, 0x3d


	//----- nvinfo : EIATTR_MAXREG_COUNT
	.align		4
.L_397:
        /*004c*/ 	.byte	0x03, 0x1b
        /*004e*/ 	.short	0x0080


	//----- nvinfo : EIATTR_MERCURY_ISA_VERSION
	.align		4
        /*0050*/ 	.byte	0x03, 0x5f
        /*0052*/ 	.short	0x0000


	//----- nvinfo : EIATTR_EXIT_INSTR_OFFSETS
	.align		4
        /*0054*/ 	.byte	0x04, 0x1c
        /*0056*/ 	.short	(.L_399 - .L_398)


	//   ....[0]....
.L_398:
        /*0058*/ 	.word	0x00000210


	//   ....[1]....
        /*005c*/ 	.word	0x00000d30


	//   ....[2]....
        /*0060*/ 	.word	0x00000d90


	//   ....[3]....
        /*0064*/ 	.word	0x00001410


	//----- nvinfo : EIATTR_MAX_THREADS
	.align		4
.L_399:
        /*0068*/ 	.byte	0x04, 0x05
        /*006a*/ 	.short	(.L_401 - .L_400)
.L_400:
        /*006c*/ 	.word	0x00000200
        /*0070*/ 	.word	0x00000001
        /*0074*/ 	.word	0x00000001


	//----- nvinfo : EIATTR_CRS_STACK_SIZE
	.align		4
.L_401:
        /*0078*/ 	.byte	0x04, 0x1e
        /*007a*/ 	.short	(.L_403 - .L_402)
.L_402:
        /*007c*/ 	.word	0x00000000
.L_403:


//--------------------- .nv.info._ZN2at6native52_GLOBAL__N__ff984223_19_ForeachTernaryOp_cu_5285c63625multi_tensor_apply_kernelINS1_28TensorListScalarListMetadataIfLi3EEENS1_26TernaryOpScalarListFunctorIfLi3ELi2ELi2EEEJNS0_11LerpFunctorIfEEEEEvT_T0_DpT1_ --------------------------
	.section	.nv.info._ZN2at6native52_GLOBAL__N__ff984223_19_ForeachTernaryOp_cu_5285c63625multi_tensor_apply_kernelINS1_28TensorListScalarListMetadataIfLi3EEENS1_26TernaryOpScalarListFunctorIfLi3ELi2ELi2EEEJNS0_11LerpFunctorIfEEEEEvT_T0_DpT1_,"",@"SHT_CUDA_INFO"
	.sectionflags	@""
	.align	4


	//----- nvinfo : EIATTR_CUDA_API_VERSION
	.align		4
        /*0000*/ 	.byte	0x04, 0x37
        /*0002*/ 	.short	(.L_405 - .L_404)
.L_404:
        /*0004*/ 	.word	0x00000082


	//----- nvinfo : EIATTR_SW2861232_WAR
	.align		4
.L_405:
        /*0008*/ 	.byte	0x01, 0x35
	.zero		2


	//----- nvinfo : EIATTR_PARAM_CBANK
	.align		4
        /*000c*/ 	.byte	0x04, 0x0a
        /*000e*/ 	.short	(.L_407 - .L_406)
	.align		4
.L_406:
        /*0010*/ 	.word	index@(.nv.constant0._ZN2at6native52_GLOBAL__N__ff984223_19_ForeachTernaryOp_cu_5285c63625multi_tensor_apply_kernelINS1_28TensorListScalarListMetadataIfLi3EEENS1_26TernaryOpScalarListFunctorIfLi3ELi2ELi2EEEJNS0_11LerpFunctorIfEEEEEvT_T0_DpT1_)
        /*0014*/ 	.short	0x0160
        /*0016*/ 	.short	0x0d02


	//----- nvinfo : EIATTR_CBANK_PARAM_SIZE
	.align		4
.L_407:
        /*0018*/ 	.byte	0x03, 0x19
        /*001a*/ 	.short	0x0d02


	//----- nvinfo : EIATTR_KPARAM_INFO
	.align		4
        /*001c*/ 	.byte	0x04, 0x17
        /*001e*/ 	.short	(.L_409 - .L_408)
.L_408:
        /*0020*/ 	.word	0x00000000
        /*0024*/ 	.short	0x0002
        /*0026*/ 	.short	0x0d01
        /*0028*/ 	.byte	0x00, 0xf0, 0x05, 0x00


	//----- nvinfo : EIATTR_KPARAM_INFO
	.align		4
.L_409:
        /*002c*/ 	.byte	0x04, 0x17
        /*002e*/ 	.short	(.L_411 - .L_410)
.L_410:
        /*0030*/ 	.word	0x00000000
        /*0034*/ 	.short	0x0001
        /*0036*/ 	.short	0x0d00
        /*0038*/ 	.byte	0x00, 0xf0, 0x05, 0x00


	//----- nvinfo : EIATTR_KPARAM_INFO
	.align		4
.L_411:
        /*003c*/ 	.byte	0x04, 0x17
        /*003e*/ 	.short	(.L_413 - .L_412)
.L_412:
        /*0040*/ 	.word	0x00000000
        /*0044*/ 	.short	0x0000
        /*0046*/ 	.short	0x0000
        /*0048*/ 	.byte	0x00, 0xf0, 0x01, 0x34


	//----- nvinfo : EIATTR_MAXREG_COUNT
	.align		4
.L_413:
        /*004c*/ 	.byte	0x03, 0x1b
        /*004e*/ 	.short	0x0080


	//----- nvinfo : EIATTR_MERCURY_ISA_VERSION
	.align		4
        /*0050*/ 	.byte	0x03, 0x5f
        /*0052*/ 	.short	0x0000


	//----- nvinfo : EIATTR_EXIT_INSTR_OFFSETS
	.align		4
        /*0054*/ 	.byte	0x04, 0x1c
        /*0056*/ 	.short	(.L_415 - .L_414)


	//   ....[0]....
.L_414:
        /*0058*/ 	.word	0x000001f0


	//   ....[1]....
        /*005c*/ 	.word	0x000007d0


	//   ....[2]....
        /*0060*/ 	.word	0x00000830


	//   ....[3]....
        /*0064*/ 	.word	0x00000a90


	//----- nvinfo : EIATTR_MAX_THREADS
	.align		4
.L_415:
        /*0068*/ 	.byte	0x04, 0x05
        /*006a*/ 	.short	(.L_417 - .L_416)
.L_416:
        /*006c*/ 	.word	0x00000200
        /*0070*/ 	.word	0x00000001
        /*0074*/ 	.word	0x00000001


	//----- nvinfo : EIATTR_CRS_STACK_SIZE
	.align		4
.L_417:
        /*0078*/ 	.byte	0x04, 0x1e
        /*007a*/ 	.short	(.L_419 - .L_418)
.L_418:
        /*007c*/ 	.word	0x00000000
.L_419:


//--------------------- .nv.info._ZN2at6native52_GLOBAL__N__ff984223_19_ForeachTernaryOp_cu_5285c63625multi_tensor_apply_kernelINS1_28TensorListScalarListMetadataIdLi3EEENS1_26TernaryOpScalarListFunctorIdLi3ELi2ELi2EEEJNS0_11LerpFunctorIdEEEEEvT_T0_DpT1_ --------------------------
	.section	.nv.info._ZN2at6native52_GLOBAL__N__ff984223_19_ForeachTernaryOp_cu_5285c63625multi_tensor_apply_kernelINS1_28TensorListScalarListMetadataIdLi3EEENS1_26TernaryOpScalarListFunctorIdLi3ELi2ELi2EEEJNS0_11LerpFunctorIdEEEEEvT_T0_DpT1_,"",@"SHT_CUDA_INFO"
	.sectionflags	@""
	.align	4


	//----- nvinfo : EIATTR_CUDA_API_VERSION
	.align		4
        /*0000*/ 	.byte	0x04, 0x37
        /*0002*/ 	.short	(.L_421 - .L_420)
.L_420:
        /*0004*/ 	.word	0x00000082


	//----- nvinfo : EIATTR_SW2861232_WAR
	.align		4
.L_421:
        /*0008*/ 	.byte	0x01, 0x35
	.zero		2


	//----- nvinfo : EIATTR_PARAM_CBANK
	.align		4
        /*000c*/ 	.byte	0x04, 0x0a
        /*000e*/ 	.short	(.L_423 - .L_422)
	.align		4
.L_422:
        /*0010*/ 	.word	index@(.nv.constant0._ZN2at6native52_GLOBAL__N__ff984223_19_ForeachTernaryOp_cu_5285c63625multi_tensor_apply_kernelINS1_28TensorListScalarListMetadataIdLi3EEENS1_26TernaryOpScalarListFunctorIdLi3ELi2ELi2EEEJNS0_11LerpFunctorIdEEEEEvT_T0_DpT1_)
        /*0014*/ 	.short	0x0160
        /*0016*/ 	.short	0x0dc2


	//----- nvinfo : EIATTR_CBANK_PARAM_SIZE
	.align		4
.L_423:
        /*0018*/ 	.byte	0x03, 0x19
        /*001a*/ 	.short	0x0dc2


	//----- nvinfo : EIATTR_KPARAM_INFO
	.align		4
        /*001c*/ 	.byte	0x04, 0x17
        /*001e*/ 	.short	(.L_425 - .L_424)
.L_424:
        /*0020*/ 	.word	0x00000000
        /*0024*/ 	.short	0x0002
        /*0026*/ 	.short	0x0dc1
        /*0028*/ 	.byte	0x00, 0xf0, 0x05, 0x00


	//----- nvinfo : EIATTR_KPARAM_INFO
	.align		4
.L_425:
        /*002c*/ 	.byte	0x04, 0x17
        /*002e*/ 	.short	(.L_427 - .L_426)
.L_426:
        /*0030*/ 	.word	0x00000000
        /*0034*/ 	.short	0x0001
        /*0036*/ 	.short	0x0dc0
        /*0038*/ 	.byte	0x00, 0xf0, 0x05, 0x00


	//----- nvinfo : EIATTR_KPARAM_INFO
	.align		4
.L_427:
        /*003c*/ 	.byte	0x04, 0x17
        /*003e*/ 	.short	(.L_429 - .L_428)
.L_428:
        /*0040*/ 	.word	0x00000000
        /*0044*/ 	.short	0x0000
        /*0046*/ 	.short	0x0000
        /*0048*/ 	.byte	0x00, 0xf0, 0x01, 0x37


	//----- nvinfo : EIATTR_MAXREG_COUNT
	.align		4
.L_429:
        /*004c*/ 	.byte	0x03, 0x1b
        /*004e*/ 	.short	0x0080


	//----- nvinfo : EIATTR_MERCURY_ISA_VERSION
	.align		4
        /*0050*/ 	.byte	0x03, 0x5f
        /*0052*/ 	.short	0x0000


	//----- nvinfo : EIATTR_EXIT_INSTR_OFFSETS
	.align		4
        /*0054*/ 	.byte	0x04, 0x1c
        /*0056*/ 	.short	(.L_431 - .L_430)


	//   ....[0]....
.L_430:
        /*0058*/ 	.word	0x000001d0


	//   ....[1]....
        /*005c*/ 	.word	0x000008c0


	//   ....[2]....
        /*0060*/ 	.word	0x00000920


	//   ....[3]....
        /*0064*/ 	.word	0x00000c90


	//----- nvinfo : EIATTR_MAX_THREADS
	.align		4
.L_431:
        /*0068*/ 	.byte	0x04, 0x05
        /*006a*/ 	.short	(.L_433 - .L_432)
.L_432:
        /*006c*/ 	.word	0x00000200
        /*0070*/ 	.word	0x00000001
        /*0074*/ 	.word	0x00000001


	//----- nvinfo : EIATTR_CRS_STACK_SIZE
	.align		4
.L_433:
        /*0078*/ 	.byte	0x04, 0x1e
        /*007a*/ 	.short	(.L_435 - .L_434)
.L_434:
        /*007c*/ 	.word	0x00000000
.L_435:


//--------------------- .nv.info._ZN2at6native52_GLOBAL__N__ff984223_19_ForeachTernaryOp_cu_5285c63625multi_tensor_apply_kernelINS1_18TensorListMetadataILi2EEENS1_22TernaryOpScalarFunctorIN3c108BFloat16ELi2ELi2ELi0EEEJNS0_11LerpFunctorIfEEfEEEvT_T0_DpT1_ --------------------------
	.section	.nv.info._ZN2at6native52_GLOBAL__N__ff984223_19_ForeachTernaryOp_cu_5285c63625multi_tensor_apply_kernelINS1_18TensorListMetadataILi2EEENS1_22TernaryOpScalarFunctorIN3c108BFloat16ELi2ELi2ELi0EEEJNS0_11LerpFunctorIfEEfEEEvT_T0_DpT1_,"",@"SHT_CUDA_INFO"
	.sectionflags	@""
	.align	4


	//----- nvinfo : EIATTR_CUDA_API_VERSION
	.align		4
        /*0000*/ 	.byte	0x04, 0x37
        /*0002*/ 	.short	(.L_437 - .L_436)
.L_436:
        /*0004*/ 	.word	0x00000082


	//----- nvinfo : EIATTR_SW2861232_WAR
	.align		4
.L_437:
        /*0008*/ 	.byte	0x01, 0x35
	.zero		2


	//----- nvinfo : EIATTR_PARAM_CBANK
	.align		4
        /*000c*/ 	.byte	0x04, 0x0a
        /*000e*/ 	.short	(.L_439 - .L_438)
	.align		4
.L_438:
        /*0010*/ 	.word	index@(.nv.constant0._ZN2at6native52_GLOBAL__N__ff984223_19_ForeachTernaryOp_cu_5285c63625multi_tensor_apply_kernelINS1_18TensorListMetadataILi2EEENS1_22TernaryOpScalarFunctorIN3c108BFloat16ELi2ELi2ELi0EEEJNS0_11LerpFunctorIfEEfEEEvT_T0_DpT1_)
        /*0014*/ 	.short	0x0160
        /*0016*/ 	.short	0x0c50


	//----- nvinfo : EIATTR_CBANK_PARAM_SIZE
	.align		4
.L_439:
        /*0018*/ 	.byte	0x03, 0x19
        /*001a*/ 	.short	0x0c50


	//----- nvinfo : EIATTR_KPARAM_INFO
	.align		4
        /*001c*/ 	.byte	0x04, 0x17
        /*001e*/ 	.short	(.L_441 - .L_440)
.L_440:
        /*0020*/ 	.word	0x00000000
        /*0024*/ 	.short	0x0003
        /*0026*/ 	.short	0x0c4c
        /*0028*/ 	.byte	0x00, 0xf0, 0x11, 0x00


	//----- nvinfo : EIATTR_KPARAM_INFO
	.align		4
.L_441:
        /*002c*/ 	.byte	0x04, 0x17
        /*002e*/ 	.short	(.L_443 - .L_442)
.L_442:
        /*0030*/ 	.word	0x00000000
        /*0034*/ 	.short	0x0002
        /*0036*/ 	.short	0x0c49
        /*0038*/ 	.byte	0x00, 0xf0, 0x05, 0x00


	//----- nvinfo : EIATTR_KPARAM_INFO
	.align		4
.L_443:
        /*003c*/ 	.byte	0x04, 0x17
        /*003e*/ 	.short	(.L_445 - .L_444)
.L_444:
        /*0040*/ 	.word	0x00000000
        /*0044*/ 	.short	0x0001
        /*0046*/ 	.short	0x0c48
        /*0048*/ 	.byte	0x00, 0xf0, 0x05, 0x00


	//----- nvinfo : EIATTR_KPARAM_INFO
	.align		4
.L_445:
        /*004c*/ 	.byte	0x04, 0x17
        /*004e*/ 	.short	(.L_447 - .L_446)
.L_446:
        /*0050*/ 	.word	0x00000000
        /*0054*/ 	.short	0x0000
        /*0056*/ 	.short	0x0000
        /*0058*/ 	.byte	0x00, 0xf0, 0x21, 0x31


	//----- nvinfo : EIATTR_MAXREG_COUNT
	.align		4
.L_447:
        /*005c*/ 	.byte	0x03, 0x1b
        /*005e*/ 	.short	0x0080


	//----- nvinfo : EIATTR_MERCURY_ISA_VERSION
	.align		4
        /*0060*/ 	.byte	0x03, 0x5f
        /*0062*/ 	.short	0x0000


	//----- nvinfo : EIATTR_EXIT_INSTR_OFFSETS
	.align		4
        /*0064*/ 	.byte	0x04, 0x1c
        /*0066*/ 	.short	(.L_449 - .L_448)


	//   ....[0]....
.L_448:
        /*0068*/ 	.word	0x00000160


	//   ....[1]....
        /*006c*/ 	.word	0x00000820


	//   ....[2]....
        /*0070*/ 	.word	0x00000880


	//   ....[3]....
        /*0074*/ 	.word	0x00000b50


	//----- nvinfo : EIATTR_MAX_THREADS
	.align		4
.L_449:
        /*0078*/ 	.byte	0x04, 0x05
        /*007a*/ 	.short	(.L_451 - .L_450)
.L_450:
        /*007c*/ 	.word	0x00000200
        /*0080*/ 	.word	0x00000001
        /*0084*/ 	.word	0x00000001


	//----- nvinfo : EIATTR_CRS_STACK_SIZE
	.align		4
.L_451:
        /*0088*/ 	.byte	0x04, 0x1e
        /*008a*/ 	.short	(.L_453 - .L_452)
.L_452:
        /*008c*/ 	.word	0x00000000
.L_453:


//--------------------- .nv.info._ZN2at6native52_GLOBAL__N__ff984223_19_ForeachTernaryOp_cu_5285c63625multi_tensor_apply_kernelINS1_18TensorListMetadataILi2EEENS1_22TernaryOpScalarFunctorIN3c104HalfELi2ELi2ELi0EEEJNS0_11LerpFunctorIfEEfEEEvT_T0_DpT1_ --------------------------
	.section	.nv.info._ZN2at6native52_GLOBAL__N__ff984223_19_ForeachTernaryOp_cu_5285c63625multi_tensor_apply_kernelINS1_18TensorListMetadataILi2EEENS1_22TernaryOpScalarFunctorIN3c104HalfELi2ELi2ELi0EEEJNS0_11LerpFunctorIfEEfEEEvT_T0_DpT1_,"",@"SHT_CUDA_INFO"
	.sectionflags	@""
	.align	4


	//----- nvinfo : EIATTR_CUDA_API_VERSION
	.align		4
        /*0000*/ 	.byte	0x04, 0x37
        /*0002*/ 	.short	(.L_455 - .L_454)
.L_454:
        /*0004*/ 	.word	0x00000082


	//----- nvinfo : EIATTR_SW2861232_WAR
	.align		4
.L_455:
        /*0008*/ 	.byte	0x01, 0x35
	.zero		2


	//----- nvinfo : EIATTR_PARAM_CBANK
	.align		4
        /*000c*/ 	.byte	0x04, 0x0a
        /*000e*/ 	.short	(.L_457 - .L_456)
	.align		4
.L_456:
        /*0010*/ 	.word	index@(.nv.constant0._ZN2at6native52_GLOBAL__N__ff984223_19_ForeachTernaryOp_cu_5285c63625multi_tensor_apply_kernelINS1_18TensorListMetadataILi2EEENS1_22TernaryOpScalarFunctorIN3c104HalfELi2ELi2ELi0EEEJNS0_11LerpFunctorIfEEfEEEvT_T0_DpT1_)
        /*0014*/ 	.short	0x0160
        /*0016*/ 	.short	0x0c50


	//----- nvinfo : EIATTR_CBANK_PARAM_SIZE
	.align		4
.L_457:
        /*0018*/ 	.byte	0x03, 0x19
        /*001a*/ 	.short	0x0c50


	//----- nvinfo : EIATTR_KPARAM_INFO
	.align		4
        /*001c*/ 	.byte	0x04, 0x17
        /*001e*/ 	.short	(.L_459 - .L_458)
.L_458:
        /*0020*/ 	.word	0x00000000
        /*0024*/ 	.short	0x0003
        /*0026*/ 	.short	0x0c4c
        /*0028*/ 	.byte	0x00, 0xf0, 0x11, 0x00


	//----- nvinfo : EIATTR_KPARAM_INFO
	.align		4
.L_459:
        /*002c*/ 	.byte	0x04, 0x17
        /*002e*/ 	.short	(.L_461 - .L_460)
.L_460:
        /*0030*/ 	.word	0x00000000
        /*0034*/ 	.short	0x0002
        /*0036*/ 	.short	0x0c49
        /*0038*/ 	.byte	0x00, 0xf0, 0x05, 0x00


	//----- nvinfo : EIATTR_KPARAM_INFO
	.align		4
.L_461:
        /*003c*/ 	.byte	0x04, 0x17
        /*003e*/ 	.short	(.L_463 - .L_462)
.L_462:
        /*0040*/ 	.word	0x00000000
        /*0044*/ 	.short	0x0001
        /*0046*/ 	.short	0x0c48
        /*0048*/ 	.byte	0x00, 0xf0, 0x05, 0x00


	//----- nvinfo : EIATTR_KPARAM_INFO
	.align		4
.L_463:
        /*004c*/ 	.byte	0x04, 0x17
        /*004e*/ 	.short	(.L_465 - .L_464)
.L_464:
        /*0050*/ 	.word	0x00000000
        /*0054*/ 	.short	0x0000
        /*0056*/ 	.short	0x0000
        /*0058*/ 	.byte	0x00, 0xf0, 0x21, 0x31


	//----- nvinfo : EIATTR_MAXREG_COUNT
	.align		4
.L_465:
        /*005c*/ 	.byte	0x03, 0x1b
        /*005e*/ 	.short	0x0080


	//----- nvinfo : EIATTR_MERCURY_ISA_VERSION
	.align		4
        /*0060*/ 	.byte	0x03, 0x5f
        /*0062*/ 	.short	0x0000


	//----- nvinfo : EIATTR_EXIT_INSTR_OFFSETS
	.align		4
        /*0064*/ 	.byte	0x04, 0x1c
        /*0066*/ 	.short	(.L_467 - .L_466)


	//   ....[0]....
.L_466:
        /*0068*/ 	.word	0x00000160


	//   ....[1]....
        /*006c*/ 	.word	0x00000820


	//   ....[2]....
        /*0070*/ 	.word	0x00000880


	//   ....[3]....
        /*0074*/ 	.word	0x00000b50


	//----- nvinfo : EIATTR_MAX_THREADS
	.align		4
.L_467:
        /*0078*/ 	.byte	0x04, 0x05
        /*007a*/ 	.short	(.L_469 - .L_468)
.L_468:
        /*007c*/ 	.word	0x00000200
        /*0080*/ 	.word	0x00000001
        /*0084*/ 	.word	0x00000001


	//----- nvinfo : EIATTR_CRS_STACK_SIZE
	.align		4
.L_469:
        /*0088*/ 	.byte	0x04, 0x1e
        /*008a*/ 	.short	(.L_471 - .L_470)
.L_470:
        /*008c*/ 	.word	0x00000000
.L_471:


//--------------------- .nv.info._ZN2at6native52_GLOBAL__N__ff984223_19_ForeachTernaryOp_cu_5285c63625multi_tensor_apply_kernelINS1_18TensorListMetadataILi2EEENS1_22TernaryOpScalarFunctorIN3c107complexIfEELi2ELi2ELi0EEEJNS0_11LerpFunctorIS8_EES8_EEEvT_T0_DpT1_ --------------------------
	.section	.nv.info._ZN2at6native52_GLOBAL__N__ff984223_19_ForeachTernaryOp_cu_5285c63625multi_tensor_apply_kernelINS1_18TensorListMetadataILi2EEENS1_22TernaryOpScalarFunctorIN3c107complexIfEELi2ELi2ELi0EEEJNS0_11LerpFunctorIS8_EES8_EEEvT_T0_DpT1_,"",@"SHT_CUDA_INFO"
	.sectionflags	@""
	.align	4


	//----- nvinfo : EIATTR_CUDA_API_VERSION
	.align		4
        /*0000*/ 	.byte	0x04, 0x37
        /*0002*/ 	.short	(.L_473 - .L_472)
.L_472:
        /*0004*/ 	.word	0x00000082


	//----- nvinfo : EIATTR_SW2861232_WAR
	.align		4
.L_473:
        /*0008*/ 	.byte	0x01, 0x35
	.zero		2


	//----- nvinfo : EIATTR_PARAM_CBANK
	.align		4
        /*000c*/ 	.byte	0x04, 0x0a
        /*000e*/ 	.short	(.L_475 - .L_474)
	.align		4
.L_474:
        /*0010*/ 	.word	index@(.nv.constant0._ZN2at6native52_GLOBAL__N__ff984223_19_ForeachTernaryOp_cu_5285c63625multi_tensor_apply_kernelINS1_18TensorListMetadataILi2EEENS1_22TernaryOpScalarFunctorIN3c107complexIfEELi2ELi2ELi0EEEJNS0_11LerpFunctorIS8_EES8_EEEvT_T0_DpT1_)
        /*0014*/ 	.short	0x0160
        /*0016*/ 	.short	0x0c58


	//----- nvinfo : EIATTR_CBANK_PARAM_SIZE
	.align		4
.L_475:
        /*0018*/ 	.byte	0x03, 0x19
        /*001a*/ 	.short	0x0c58


	//----- nvinfo : EIATTR_KPARAM_INFO
	.align		4
        /*001c*/ 	.byte	0x04, 0x17
        /*001e*/ 	.short	(.L_477 - .L_476)
.L_476:
        /*0020*/ 	.word	0x00000000
        /*0024*/ 	.short	0x0003
        /*0026*/ 	.short	0x0c50
        /*0028*/ 	.byte	0x00, 0xf0, 0x21, 0x00


	//----- nvinfo : EIATTR_KPARAM_INFO
	.align		4
.L_477:
        /*002c*/ 	.byte	0x04, 0x17
        /*002e*/ 	.short	(.L_479 - .L_478)
.L_478:
        /*0030*/ 	.word	0x00000000
        /*0034*/ 	.short	0x0002
        /*0036*/ 	.short	0x0c49
        /*0038*/ 	.byte	0x00, 0xf0, 0x05, 0x00


	//----- nvinfo : EIATTR_KPARAM_INFO
	.align		4
.L_479:
        /*003c*/ 	.byte	0x04, 0x17
        /*003e*/ 	.short	(.L_481 - .L_480)
.L_480:
        /*0040*/ 	.word	0x00000000
        /*0044*/ 	.short	0x0001
        /*0046*/ 	.short	0x0c48
        /*0048*/ 	.byte	0x00, 0xf0, 0x05, 0x00


	//----- nvinfo : EIATTR_KPARAM_INFO
	.align		4
.L_481:
        /*004c*/ 	.byte	0x04, 0x17
        /*004e*/ 	.short	(.L_483 - .L_482)
.L_482:
        /*0050*/ 	.word	0x00000000
        /*0054*/ 	.short	0x0000
        /*0056*/ 	.short	0x0000
        /*0058*/ 	.byte	0x00, 0xf0, 0x21, 0x31


	//----- nvinfo : EIATTR_MAXREG_COUNT
	.align		4
.L_483:
        /*005c*/ 	.byte	0x03, 0x1b
        /*005e*/ 	.short	0x0080


	//----- nvinfo : EIATTR_MERCURY_ISA_VERSION
	.align		4
        /*0060*/ 	.byte	0x03, 0x5f
        /*0062*/ 	.short	0x0000


	//----- nvinfo : EIATTR_EXIT_INSTR_OFFSETS
	.align		4
        /*0064*/ 	.byte	0x04, 0x1c
        /*0066*/ 	.short	(.L_485 - .L_484)


	//   ....[0]....
.L_484:
        /*0068*/ 	.word	0x00000190


	//   ....[1]....
        /*006c*/ 	.word	0x00000900


	//   ....[2]....
        /*0070*/ 	.word	0x00001050


	//   ....[3]....
        /*0074*/ 	.word	0x000010b0


	//   ....[4]....
        /*0078*/ 	.word	0x00001480


	//   ....[5]....
        /*007c*/ 	.word	0x00001800


	//----- nvinfo : EIATTR_MAX_THREADS
	.align		4
.L_485:
        /*0080*/ 	.byte	0x04, 0x05
        /*0082*/ 	.short	(.L_487 - .L_486)
.L_486:
        /*0084*/ 	.word	0x00000200
        /*0088*/ 	.word	0x00000001
        /*008c*/ 	.word	0x00000001


	//----- nvinfo : EIATTR_CRS_STACK_SIZE
	.align		4
.L_487:
        /*0090*/ 	.byte	0x04, 0x1e
        /*0092*/ 	.short	(.L_489 - .L_488)
.L_488:
        /*0094*/ 	.word	0x00000000
.L_489:


//--------------------- .nv.info._ZN2at6native52_GLOBAL__N__ff984223_19_ForeachTernaryOp_cu_5285c63625multi_tensor_apply_kernelINS1_18TensorListMetadataILi2EEENS1_22TernaryOpScalarFunctorIN3c107complexIdEELi2ELi2ELi0EEEJNS0_11LerpFunctorIS8_EES8_EEEvT_T0_DpT1_ --------------------------
	.section	.nv.info._ZN2at6native52_GLOBAL__N__ff984223_19_ForeachTernaryOp_cu_5285c63625multi_tensor_apply_kernelINS1_18TensorListMetadataILi2EEENS1_22TernaryOpScalarFunctorIN3c107complexIdEELi2ELi2ELi0EEEJNS0_11LerpFunctorIS8_EES8_EEEvT_T0_DpT1_,"",@"SHT_CUDA_INFO"
	.sectionflags	@""
	.align	4


	//----- nvinfo : EIATTR_CUDA_API_VERSION
	.align		4
        /*0000*/ 	.byte	0x04, 0x37
        /*0002*/ 	.short	(.L_491 - .L_490)
.L_490:
        /*0004*/ 	.word	0x00000082


	//----- nvinfo : EIATTR_SW2861232_WAR
	.align		4
.L_491:
        /*0008*/ 	.byte	0x01, 0x35
	.zero		2


	//----- nvinfo : EIATTR_PARAM_CBANK
	.align		4
        /*000c*/ 	.byte	0x04, 0x0a
        /*000e*/ 	.short	(.L_493 - .L_492)
	.align		4
.L_492:
        /*0010*/ 	.word	index@(.nv.constant0._ZN2at6native52_GLOBAL__N__ff984223_19_ForeachTernaryOp_cu_5285c63625multi_tensor_apply_kernelINS1_18TensorListMetadataILi2EEENS1_22TernaryOpScalarFunctorIN3c107complexIdEELi2ELi2ELi0EEEJNS0_11LerpFunctorIS8_EES8_EEEvT_T0_DpT1_)
        /*0014*/ 	.short	0x0160
        /*0016*/ 	.short	0x0c60


	//----- nvinfo : EIATTR_CBANK_PARAM_SIZE
	.align		4
.L_493:
        /*0018*/ 	.byte	0x03, 0x19
        /*001a*/ 	.short	0x0c60


	//----- nvinfo : EIATTR_KPARAM_INFO
	.align		4
        /*001c*/ 	.byte	0x04, 0x17
        /*001e*/ 	.short	(.L_495 - .L_494)
.L_494:
        /*0020*/ 	.word	0x00000000
        /*0024*/ 	.short	0x0003
        /*0026*/ 	.short	0x0c50
        /*0028*/ 	.byte	0x00, 0xf0, 0x41, 0x00


	//----- nvinfo : EIATTR_KPARAM_INFO
	.align		4
.L_495:
        /*002c*/ 	.byte	0x04, 0x17
        /*002e*/ 	.short	(.L_497 - .L_496)
.L_496:
        /*0030*/ 	.word	0x00000000
        /*0034*/ 	.short	0x0002
        /*0036*/ 	.short	0x0c49
        /*0038*/ 	.byte	0x00, 0xf0, 0x05, 0x00


	//----- nvinfo : EIATTR_KPARAM_INFO
	.align		4
.L_497:
        /*003c*/ 	.byte	0x04, 0x17
        /*003e*/ 	.short	(.L_499 - .L_498)
.L_498:
        /*0040*/ 	.word	0x00000000
        /*0044*/ 	.short	0x0001
        /*0046*/ 	.short	0x0c48
        /*0048*/ 	.byte	0x00, 0xf0, 0x05, 0x00


	//----- nvinfo : EIATTR_KPARAM_INFO
	.align		4
.L_499:
        /*004c*/ 	.byte	0x04, 0x17
        /*004e*/ 	.short	(.L_501 - .L_500)
.L_500:
        /*0050*/ 	.word	0x00000000
        /*0054*/ 	.short	0x0000
        /*0056*/ 	.short	0x0000
        /*0058*/ 	.byte	0x00, 0xf0, 0x21, 0x31


	//----- nvinfo : EIATTR_MAXREG_COUNT
	.align		4
.L_501:
        /*005c*/ 	.byte	0x03, 0x1b
        /*005e*/ 	.short	0x0080


	//----- nvinfo : EIATTR_MERCURY_ISA_VERSION
	.align		4
        /*0060*/ 	.byte	0x03, 0x5f
        /*0062*/ 	.short	0x0000


	//----- nvinfo : EIATTR_EXIT_INSTR_OFFSETS
	.align		4
        /*0064*/ 	.byte	0x04, 0x1c
        /*0066*/ 	.short	(.L_503 - .L_502)


	//   ....[0]....
.L_502:
        /*0068*/ 	.word	0x00000160


	//   ....[1]....
        /*006c*/ 	.word	0x00000970


	//   ....[2]....
        /*0070*/ 	.word	0x000010f0


	//   ....[3]....
        /*0074*/ 	.word	0x00001150


	//   ....[4]....
        /*0078*/ 	.word	0x000015a0


	//   ....[5]....
        /*007c*/ 	.word	0x00001980


	//----- nvinfo : EIATTR_MAX_THREADS
	.align		4
.L_503:
        /*0080*/ 	.byte	0x04, 0x05
        /*0082*/ 	.short	(.L_505 - .L_504)
.L_504:
        /*0084*/ 	.word	0x00000200
        /*0088*/ 	.word	0x00000001
        /*008c*/ 	.word	0x00000001


	//----- nvinfo : EIATTR_CRS_STACK_SIZE
	.align		4
.L_505:
        /*0090*/ 	.byte	0x04, 0x1e
        /*0092*/ 	.short	(.L_507 - .L_506)
.L_506:
        /*0094*/ 	.word	0x00000000
.L_507:


//--------------------- .nv.info._ZN2at6native52_GLOBAL__N__ff984223_19_ForeachTernaryOp_cu_5285c63625multi_tensor_apply_kernelINS1_18TensorListMetadataILi2EEENS1_22TernaryOpScalarFunctorIfLi2ELi2ELi0EEEJNS0_11LerpFunctorIfEEfEEEvT_T0_DpT1_ --------------------------
	.section	.nv.info._ZN2at6native52_GLOBAL__N__ff984223_19_ForeachTernaryOp_cu_5285c63625multi_tensor_apply_kernelINS1_18TensorListMetadataILi2EEENS1_22TernaryOpScalarFunctorIfLi2ELi2ELi0EEEJNS0_11LerpFunctorIfEEfEEEvT_T0_DpT1_,"",@"SHT_CUDA_INFO"
	.sectionflags	@""
	.align	4


	//----- nvinfo : EIATTR_CUDA_API_VERSION
	.align		4
        /*0000*/ 	.byte	0x04, 0x37
        /*0002*/ 	.short	(.L_509 - .L_508)
.L_508:
        /*0004*/ 	.word	0x00000082


	//----- nvinfo : EIATTR_SW2861232_WAR
	.align		4
.L_509:
        /*0008*/ 	.byte	0x01, 0x35
	.zero		2


	//----- nvinfo : EIATTR_PARAM_CBANK
	.align		4
        /*000c*/ 	.byte	0x04, 0x0a
        /*000e*/ 	.short	(.L_511 - .L_510)
	.align		4
.L_510:
        /*0010*/ 	.word	index@(.nv.constant0._ZN2at6native52_GLOBAL__N__ff984223_19_ForeachTernaryOp_cu_5285c63625multi_tensor_apply_kernelINS1_18TensorListMetadataILi2EEENS1_22TernaryOpScalarFunctorIfLi2ELi2ELi0EEEJNS0_11LerpFunctorIfEEfEEEvT_T0_DpT1_)
        /*0014*/ 	.short	0x0160
        /*0016*/ 	.short	0x0c50


	//----- nvinfo : EIATTR_CBANK_PARAM_SIZE
	.align		4
.L_511:
        /*0018*/ 	.byte	0x03, 0x19
        /*001a*/ 	.short	0x0c50


	//----- nvinfo : EIATTR_KPARAM_INFO
	.align		4
        /*001c*/ 	.byte	0x04, 0x17
        /*001e*/ 	.short	(.L_513 - .L_512)
.L_512:
        /*0020*/ 	.word	0x00000000
        /*0024*/ 	.short	0x0003
        /*0026*/ 	.short	0x0c4c
        /*0028*/ 	.byte	0x00, 0xf0, 0x11, 0x00


	//----- nvinfo : EIATTR_KPARAM_INFO
	.align		4
.L_513:
        /*002c*/ 	.byte	0x04, 0x17
        /*002e*/ 	.short	(.L_515 - .L_514)
.L_514:
        /*0030*/ 	.word	0x00000000
        /*0034*/ 	.short	0x0002
        /*0036*/ 	.short	0x0c49
        /*0038*/ 	.byte	0x00, 0xf0, 0x05, 0x00


	//----- nvinfo : EIATTR_KPARAM_INFO
	.align		4
.L_515:
        /*003c*/ 	.byte	0x04, 0x17
        /*003e*/ 	.short	(.L_517 - .L_516)
.L_516:
        /*0040*/ 	.word	0x00000000
        /*0044*/ 	.short	0x0001
        /*0046*/ 	.short	0x0c48
        /*0048*/ 	.byte	0x00, 0xf0, 0x05, 0x00


	//----- nvinfo : EIATTR_KPARAM_INFO
	.align		4
.L_517:
        /*004c*/ 	.byte	0x04, 0x17
        /*004e*/ 	.short	(.L_519 - .L_518)
.L_518:
        /*0050*/ 	.word	0x00000000
        /*0054*/ 	.short	0x0000
        /*0056*/ 	.short	0x0000
        /*0058*/ 	.byte	0x00, 0xf0, 0x21, 0x31


	//----- nvinfo : EIATTR_MAXREG_COUNT
	.align		4
.L_519:
        /*005c*/ 	.byte	0x03, 0x1b
        /*005e*/ 	.short	0x0080


	//----- nvinfo : EIATTR_MERCURY_ISA_VERSION
	.align		4
        /*0060*/ 	.byte	0x03, 0x5f
        /*0062*/ 	.short	0x0000


	//----- nvinfo : EIATTR_EXIT_INSTR_OFFSETS
	.align		4
        /*0064*/ 	.byte	0x04, 0x1c
        /*0066*/ 	.short	(.L_521 - .L_520)


	//   ....[0]....
.L_520:
        /*0068*/ 	.word	0x00000160


	//   ....[1]....
        /*006c*/ 	.word	0x00000700


	//   ....[2]....
        /*0070*/ 	.word	0x00000c60


	//   ....[3]....
        /*0074*/ 	.word	0x00000cc0


	//   ....[4]....
        /*0078*/ 	.word	0x00000eb0


	//   ....[5]....
        /*007c*/ 	.word	0x00001070


	//----- nvinfo : EIATTR_MAX_THREADS
	.align		4
.L_521:
        /*0080*/ 	.byte	0x04, 0x05
        /*0082*/ 	.short	(.L_523 - .L_522)
.L_522:
        /*0084*/ 	.word	0x00000200
        /*0088*/ 	.word	0x00000001
        /*008c*/ 	.word	0x00000001


	//----- nvinfo : EIATTR_CRS_STACK_SIZE
	.align		4
.L_523:
        /*0090*/ 	.byte	0x04, 0x1e
        /*0092*/ 	.short	(.L_525 - .L_524)
.L_524:
        /*0094*/ 	.word	0x00000000
.L_525:


//--------------------- .nv.info._ZN2at6native52_GLOBAL__N__ff984223_19_ForeachTernaryOp_cu_5285c63625multi_tensor_apply_kernelINS1_18TensorListMetadataILi2EEENS1_22TernaryOpScalarFunctorIdLi2ELi2ELi0EEEJNS0_11LerpFunctorIdEEdEEEvT_T0_DpT1_ --------------------------
	.section	.nv.info._ZN2at6native52_GLOBAL__N__ff984223_19_ForeachTernaryOp_cu_5285c63625multi_tensor_apply_kernelINS1_18TensorListMetadataILi2EEENS1_22TernaryOpScalarFunctorIdLi2ELi2ELi0EEEJNS0_11LerpFunctorIdEEdEEEvT_T0_DpT1_,"",@"SHT_CUDA_INFO"
	.sectionflags	@""
	.align	4


	//----- nvinfo : EIATTR_CUDA_API_VERSION
	.align		4
        /*0000*/ 	.byte	0x04, 0x37
        /*0002*/ 	.short	(.L_527 - .L_526)
.L_526:
        /*0004*/ 	.word	0x00000082


	//----- nvinfo : EIATTR_SW2861232_WAR
	.align		4
.L_527:
        /*0008*/ 	.byte	0x01, 0x35
	.zero		2


	//----- nvinfo : EIATTR_PARAM_CBANK
	.align		4
        /*000c*/ 	.byte	0x04, 0x0a
        /*000e*/ 	.short	(.L_529 - .L_528)
	.align		4
.L_528:
        /*0010*/ 	.word	index@(.nv.constant0._ZN2at6native52_GLOBAL__N__ff984223_19_ForeachTernaryOp_cu_5285c63625multi_tensor_apply_kernelINS1_18TensorListMetadataILi2EEENS1_22TernaryOpScalarFunctorIdLi2ELi2ELi0EEEJNS0_11LerpFunctorIdEEdEEEvT_T0_DpT1_)
        /*0014*/ 	.short	0x0160
        /*0016*/ 	.short	0x0c58


	//----- nvinfo : EIATTR_CBANK_PARAM_SIZE
	.align		4
.L_529:
        /*0018*/ 	.byte	0x03, 0x19
        /*001a*/ 	.short	0x0c58


	//----- nvinfo : EIATTR_KPARAM_INFO
	.align		4
        /*001c*/ 	.byte	0x04, 0x17
        /*001e*/ 	.short	(.L_531 - .L_530)
.L_530:
        /*0020*/ 	.word	0x00000000
        /*0024*/ 	.short	0x0003
        /*0026*/ 	.short	0x0c50
        /*0028*/ 	.byte	0x00, 0xf0, 0x21, 0x00


	//----- nvinfo : EIATTR_KPARAM_INFO
	.align		4
.L_531:
        /*002c*/ 	.byte	0x04, 0x17
        /*002e*/ 	.short	(.L_533 - .L_532)
.L_532:
        /*0030*/ 	.word	0x00000000
        /*0034*/ 	.short	0x0002
        /*0036*/ 	.short	0x0c49
        /*0038*/ 	.byte	0x00, 0xf0, 0x05, 0x00


	//----- nvinfo : EIATTR_KPARAM_INFO
	.align		4
.L_533:
        /*003c*/ 	.byte	0x04, 0x17
        /*003e*/ 	.short	(.L_535 - .L_534)
.L_534:
        /*0040*/ 	.word	0x00000000
        /*0044*/ 	.short	0x0001
        /*0046*/ 	.short	0x0c48
        /*0048*/ 	.byte	0x00, 0xf0, 0x05, 0x00


	//----- nvinfo : EIATTR_KPARAM_INFO
	.align		4
.L_535:
        /*004c*/ 	.byte	0x04, 0x17
        /*004e*/ 	.short	(.L_537 - .L_536)
.L_536:
        /*0050*/ 	.word	0x00000000
        /*0054*/ 	.short	0x0000
        /*0056*/ 	.short	0x0000
        /*0058*/ 	.byte	0x00, 0xf0, 0x21, 0x31


	//----- nvinfo : EIATTR_MAXREG_COUNT
	.align		4
.L_537:
        /*005c*/ 	.byte	0x03, 0x1b
        /*005e*/ 	.short	0x0080


	//----- nvinfo : EIATTR_MERCURY_ISA_VERSION
	.align		4
        /*0060*/ 	.byte	0x03, 0x5f
        /*0062*/ 	.short	0x0000


	//----- nvinfo : EIATTR_EXIT_INSTR_OFFSETS
	.align		4
        /*0064*/ 	.byte	0x04, 0x1c
        /*0066*/ 	.short	(.L_539 - .L_538)


	//   ....[0]....
.L_538:
        /*0068*/ 	.word	0x00000190


	//   ....[1]....
        /*006c*/ 	.word	0x000007b0


	//   ....[2]....
        /*0070*/ 	.word	0x00000d90


	//   ....[3]....
        /*0074*/ 	.word	0x00000df0


	//   ....[4]....
        /*0078*/ 	.word	0x00001020


	//   ....[5]....
        /*007c*/ 	.word	0x00001210


	//----- nvinfo : EIATTR_MAX_THREADS
	.align		4
.L_539:
        /*0080*/ 	.byte	0x04, 0x05
        /*0082*/ 	.short	(.L_541 - .L_540)
.L_540:
        /*0084*/ 	.word	0x00000200
        /*0088*/ 	.word	0x00000001
        /*008c*/ 	.word	0x00000001


	//----- nvinfo : EIATTR_CRS_STACK_SIZE
	.align		4
.L_541:
        /*0090*/ 	.byte	0x04, 0x1e
        /*0092*/ 	.short	(.L_543 - .L_542)
.L_542:
        /*0094*/ 	.word	0x00000000
.L_543:


//--------------------- .nv.info._ZN2at6native52_GLOBAL__N__ff984223_19_ForeachTernaryOp_cu_5285c63625multi_tensor_apply_kernelINS1_18TensorListMetadataILi3EEENS1_22TernaryOpScalarFunctorIN3c108BFloat16ELi3ELi2ELi2EEEJNS0_11LerpFunctorIfEEfEEEvT_T0_DpT1_ --------------------------
	.section	.nv.info._ZN2at6native52_GLOBAL__N__ff984223_19_ForeachTernaryOp_cu_5285c63625multi_tensor_apply_kernelINS1_18TensorListMetadataILi3EEENS1_22TernaryOpScalarFunctorIN3c108BFloat16ELi3ELi2ELi2EEEJNS0_11LerpFunctorIfEEfEEEvT_T0_DpT1_,"",@"SHT_CUDA_INFO"
	.sectionflags	@""
	.align	4


	//----- nvinfo : EIATTR_CUDA_API_VERSION
	.align		4
        /*0000*/ 	.byte	0x04, 0x37
        /*0002*/ 	.short	(.L_545 - .L_544)
.L_544:
        /*0004*/ 	.word	0x00000082


	//----- nvinfo : EIATTR_SW2861232_WAR
	.align		4
.L_545:
        /*0008*/ 	.byte	0x01, 0x35
	.zero		2


	//----- nvinfo : EIATTR_PARAM_CBANK
	.align		4
        /*000c*/ 	.byte	0x04, 0x0a
        /*000e*/ 	.short	(.L_547 - .L_546)
	.align		4
.L_546:
        /*0010*/ 	.word	index@(.nv.constant0._ZN2at6native52_GLOBAL__N__ff984223_19_ForeachTernaryOp_cu_5285c63625multi_tensor_apply_kernelINS1_18TensorListMetadataILi3EEENS1_22TernaryOpScalarFunctorIN3c108BFloat16ELi3ELi2ELi2EEEJNS0_11LerpFunctorIfEEfEEEvT_T0_DpT1_)
        /*0014*/ 	.short	0x0160
        /*0016*/ 	.short	0x0c50


	//----- nvinfo : EIATTR_CBANK_PARAM_SIZE
	.align		4
.L_547:
        /*0018*/ 	.byte	0x03, 0x19
        /*001a*/ 	.short	0x0c50


	//----- nvinfo : EIATTR_KPARAM_INFO
	.align		4
        /*001c*/ 	.byte	0x04, 0x17
        /*001e*/ 	.short	(.L_549 - .L_548)
.L_548:
        /*0020*/ 	.word	0x00000000
        /*0024*/ 	.short	0x0003
        /*0026*/ 	.short	0x0c4c
        /*0028*/ 	.byte	0x00, 0xf0, 0x11, 0x00


	//----- nvinfo : EIATTR_KPARAM_INFO
	.align		4
.L_549:
        /*002c*/ 	.byte	0x04, 0x17
        /*002e*/ 	.short	(.L_551 - .L_550)
.L_550:
        /*0030*/ 	.word	0x00000000
        /*0034*/ 	.short	0x0002
        /*0036*/ 	.short	0x0c49
        /*0038*/ 	.byte	0x00, 0xf0, 0x05, 0x00


	//----- nvinfo : EIATTR_KPARAM_INFO
	.align		4
.L_551:
        /*003c*/ 	.byte	0x04, 0x17
        /*003e*/ 	.short	(.L_553 - .L_552)
.L_552:
        /*0040*/ 	.word	0x00000000
        /*0044*/ 	.short	0x0001
        /*0046*/ 	.short	0x0c48
        /*0048*/ 	.byte	0x00, 0xf0, 0x05, 0x00


	//----- nvinfo : EIATTR_KPARAM_INFO
	.align		4
.L_553:
        /*004c*/ 	.byte	0x04, 0x17
        /*004e*/ 	.short	(.L_555 - .L_554)
.L_554:
        /*0050*/ 	.word	0x00000000
        /*0054*/ 	.short	0x0000
        /*0056*/ 	.short	0x0000
        /*0058*/ 	.byte	0x00, 0xf0, 0x21, 0x31


	//----- nvinfo : EIATTR_MAXREG_COUNT
	.align		4
.L_555:
        /*005c*/ 	.byte	0x03, 0x1b
        /*005e*/ 	.short	0x0080


	//----- nvinfo : EIATTR_MERCURY_ISA_VERSION
	.align		4
        /*0060*/ 	.byte	0x03, 0x5f
        /*0062*/ 	.short	0x0000


	//----- nvinfo : EIATTR_EXIT_INSTR_OFFSETS
	.align		4
        /*0064*/ 	.byte	0x04, 0x1c
        /*0066*/ 	.short	(.L_557 - .L_556)


	//   ....[0]....
.L_556:
        /*0068*/ 	.word	0x000001c0


	//   ....[1]....
        /*006c*/ 	.word	0x00000880


	//   ....[2]....
        /*0070*/ 	.word	0x000008e0


	//   ....[3]....
        /*0074*/ 	.word	0x00000bd0


	//----- nvinfo : EIATTR_MAX_THREADS
	.align		4
.L_557:
        /*0078*/ 	.byte	0x04, 0x05
        /*007a*/ 	.short	(.L_559 - .L_558)
.L_558:
        /*007c*/ 	.word	0x00000200
        /*0080*/ 	.word	0x00000001
        /*0084*/ 	.word	0x00000001


	//----- nvinfo : EIATTR_CRS_STACK_SIZE
	.align		4
.L_559:
        /*0088*/ 	.byte	0x04, 0x1e
        /*008a*/ 	.short	(.L_561 - .L_560)
.L_560:
        /*008c*/ 	.word	0x00000000
.L_561:


//--------------------- .nv.info._ZN2at6native52_GLOBAL__N__ff984223_19_ForeachTernaryOp_cu_5285c63625multi_tensor_apply_kernelINS1_18TensorListMetadataILi3EEENS1_22TernaryOpScalarFunctorIN3c104HalfELi3ELi2ELi2EEEJNS0_11LerpFunctorIfEEfEEEvT_T0_DpT1_ --------------------------
	.section	.nv.info._ZN2at6native52_GLOBAL__N__ff984223_19_ForeachTernaryOp_cu_5285c63625multi_tensor_apply_kernelINS1_18TensorListMetadataILi3EEENS1_22TernaryOpScalarFunctorIN3c104HalfELi3ELi2ELi2EEEJNS0_11LerpFunctorIfEEfEEEvT_T0_DpT1_,"",@"SHT_CUDA_INFO"
	.sectionflags	@""
	.align	4


	//----- nvinfo : EIATTR_CUDA_API_VERSION
	.align		4
        /*0000*/ 	.byte	0x04, 0x37
        /*0002*/ 	.short	(.L_563 - .L_562)
.L_562:
        /*0004*/ 	.word	0x00000082


	//----- nvinfo : EIATTR_SW2861232_WAR
	.align		4
.L_563:
        /*0008*/ 	.byte	0x01, 0x35
	.zero		2


	//----- nvinfo : EIATTR_PARAM_CBANK
	.align		4
        /*000c*/ 	.byte	0x04, 0x0a
        /*000e*/ 	.short	(.L_565 - .L_564)
	.align		4
.L_564:
        /*0010*/ 	.word	index@(.nv.constant0._ZN2at6native52_GLOBAL__N__ff984223_19_ForeachTernaryOp_cu_5285c63625multi_tensor_apply_kernelINS1_18TensorListMetadataILi3EEENS1_22TernaryOpScalarFunctorIN3c104HalfELi3ELi2ELi2EEEJNS0_11LerpFunctorIfEEfEEEvT_T0_DpT1_)
        /*0014*/ 	.short	0x0160
        /*0016*/ 	.short	0x0c50


	//----- nvinfo : EIATTR_CBANK_PARAM_SIZE
	.align		4
.L_565:
        /*0018*/ 	.byte	0x03, 0x19
        /*001a*/ 	.short	0x0c50


	//----- nvinfo : EIATTR_KPARAM_INFO
	.align		4
        /*001c*/ 	.byte	0x04, 0x17
        /*001e*/ 	.short	(.L_567 - .L_566)
.L_566:
        /*0020*/ 	.word	0x00000000
        /*0024*/ 	.short	0x0003
        /*0026*/ 	.short	0x0c4c
        /*0028*/ 	.byte	0x00, 0xf0, 0x11, 0x00


	//----- nvinfo : EIATTR_KPARAM_INFO
	.align		4
.L_567:
        /*002c*/ 	.byte	0x04, 0x17
        /*002e*/ 	.short	(.L_569 - .L_568)
.L_568:
        /*0030*/ 	.word	0x00000000
        /*0034*/ 	.short	0x0002
        /*0036*/ 	.short	0x0c49
        /*0038*/ 	.byte	0x00, 0xf0, 0x05, 0x00


	//----- nvinfo : EIATTR_KPARAM_INFO
	.align		4
.L_569:
        /*003c*/ 	.byte	0x04, 0x17
        /*003e*/ 	.short	(.L_571 - .L_570)
.L_570:
        /*0040*/ 	.word	0x00000000
        /*0044*/ 	.short	0x0001
        /*0046*/ 	.short	0x0c48
        /*0048*/ 	.byte	0x00, 0xf0, 0x05, 0x00


	//----- nvinfo : EIATTR_KPARAM_INFO
	.align		4
.L_571:
        /*004c*/ 	.byte	0x04, 0x17
        /*004e*/ 	.short	(.L_573 - .L_572)
.L_572:
        /*0050*/ 	.word	0x00000000
        /*0054*/ 	.short	0x0000
        /*0056*/ 	.short	0x0000
        /*0058*/ 	.byte	0x00, 0xf0, 0x21, 0x31


	//----- nvinfo : EIATTR_MAXREG_COUNT
	.align		4
.L_573:
        /*005c*/ 	.byte	0x03, 0x1b
        /*005e*/ 	.short	0x0080


	//----- nvinfo : EIATTR_MERCURY_ISA_VERSION
	.align		4
        /*0060*/ 	.byte	0x03, 0x5f
        /*0062*/ 	.short	0x0000


	//----- nvinfo : EIATTR_EXIT_INSTR_OFFSETS
	.align		4
        /*0064*/ 	.byte	0x04, 0x1c
        /*0066*/ 	.short	(.L_575 - .L_574)


	//   ....[0]....
.L_574:
        /*0068*/ 	.word	0x000001c0


	//   ....[1]....
        /*006c*/ 	.word	0x00000880


	//   ....[2]....
        /*0070*/ 	.word	0x000008e0


	//   ....[3]....
        /*0074*/ 	.word	0x00000bd0


	//----- nvinfo : EIATTR_MAX_THREADS
	.align		4
.L_575:
        /*0078*/ 	.byte	0x04, 0x05
        /*007a*/ 	.short	(.L_577 - .L_576)
.L_576:
        /*007c*/ 	.word	0x00000200
        /*0080*/ 	.word	0x00000001
        /*0084*/ 	.word	0x00000001


	//----- nvinfo : EIATTR_CRS_STACK_SIZE
	.align		4
.L_577:
        /*0088*/ 	.byte	0x04, 0x1e
        /*008a*/ 	.short	(.L_579 - .L_578)
.L_578:
        /*008c*/ 	.word	0x00000000
.L_579:


//--------------------- .nv.info._ZN2at6native52_GLOBAL__N__ff984223_19_ForeachTernaryOp_cu_5285c63625multi_tensor_apply_kernelINS1_18TensorListMetadataILi3EEENS1_22TernaryOpScalarFunctorIN3c107complexIfEELi3ELi2ELi2EEEJNS0_11LerpFunctorIS8_EES8_EEEvT_T0_DpT1_ --------------------------
	.section	.nv.info._ZN2at6native52_GLOBAL__N__ff984223_19_ForeachTernaryOp_cu_5285c63625multi_tensor_apply_kernelINS1_18TensorListMetadataILi3EEENS1_22TernaryOpScalarFunctorIN3c107complexIfEELi3ELi2ELi2EEEJNS0_11LerpFunctorIS8_EES8_EEEvT_T0_DpT1_,"",@"SHT_CUDA_INFO"
	.sectionflags	@""
	.align	4


	//----- nvinfo : EIATTR_CUDA_API_VERSION
	.align		4
        /*0000*/ 	.byte	0x04, 0x37
        /*0002*/ 	.short	(.L_581 - .L_580)
.L_580:
        /*0004*/ 	.word	0x00000082


	//----- nvinfo : EIATTR_SW2861232_WAR
	.align		4
.L_581:
        /*0008*/ 	.byte	0x01, 0x35
	.zero		2


	//----- nvinfo : EIATTR_PARAM_CBANK
	.align		4
        /*000c*/ 	.byte	0x04, 0x0a
        /*000e*/ 	.short	(.L_583 - .L_582)
	.align		4
.L_582:
        /*0010*/ 	.word	index@(.nv.constant0._ZN2at6native52_GLOBAL__N__ff984223_19_ForeachTernaryOp_cu_5285c63625multi_tensor_apply_kernelINS1_18TensorListMetadataILi3EEENS1_22TernaryOpScalarFunctorIN3c107complexIfEELi3ELi2ELi2EEEJNS0_11LerpFunctorIS8_EES8_EEEvT_T0_DpT1_)
        /*0014*/ 	.short	0x0160
        /*0016*/ 	.short	0x0c58


	//----- nvinfo : EIATTR_CBANK_PARAM_SIZE
	.align		4
.L_583:
        /*0018*/ 	.byte	0x03, 0x19
        /*001a*/ 	.short	0x0c58


	//----- nvinfo : EIATTR_KPARAM_INFO
	.align		4
        /*001c*/ 	.byte	0x04, 0x17
        /*001e*/ 	.short	(.L_585 - .L_584)
.L_584:
        /*0020*/ 	.word	0x00000000
        /*0024*/ 	.short	0x0003
        /*0026*/ 	.short	0x0c50
        /*0028*/ 	.byte	0x00, 0xf0, 0x21, 0x00


	//----- nvinfo : EIATTR_KPARAM_INFO
	.align		4
.L_585:
        /*002c*/ 	.byte	0x04, 0x17
        /*002e*/ 	.short	(.L_587 - .L_586)
.L_586:
        /*0030*/ 	.word	0x00000000
        /*0034*/ 	.short	0x0002
        /*0036*/ 	.short	0x0c49
        /*0038*/ 	.byte	0x00, 0xf0, 0x05, 0x00


	//----- nvinfo : EIATTR_KPARAM_INFO
	.align		4
.L_587:
        /*003c*/ 	.byte	0x04, 0x17
        /*003e*/ 	.short	(.L_589 - .L_588)
.L_588:
        /*0040*/ 	.word	0x00000000
        /*0044*/ 	.short	0x0001
        /*0046*/ 	.short	0x0c48
        /*0048*/ 	.byte	0x00, 0xf0, 0x05, 0x00


	//----- nvinfo : EIATTR_KPARAM_INFO
	.align		4
.L_589:
        /*004c*/ 	.byte	0x04, 0x17
        /*004e*/ 	.short	(.L_591 - .L_590)
.L_590:
        /*0050*/ 	.word	0x00000000
        /*0054*/ 	.short	0x0000
        /*0056*/ 	.short	0x0000
        /*0058*/ 	.byte	0x00, 0xf0, 0x21, 0x31


	//----- nvinfo : EIATTR_MAXREG_COUNT
	.align		4
.L_591:
        /*005c*/ 	.byte	0x03, 0x1b
        /*005e*/ 	.short	0x0080


	//----- nvinfo : EIATTR_MERCURY_ISA_VERSION
	.align		4
        /*0060*/ 	.byte	0x03, 0x5f
        /*0062*/ 	.short	0x0000


	//----- nvinfo : EIATTR_EXIT_INSTR_OFFSETS
	.align		4
        /*0064*/ 	.byte	0x04, 0x1c
        /*0066*/ 	.short	(.L_593 - .L_592)


	//   ....[0]....
.L_592:
        /*0068*/ 	.word	0x000001c0


	//   ....[1]....
        /*006c*/ 	.word	0x00000980


	//   ....[2]....
        /*0070*/ 	.word	0x000010d0


	//   ....[3]....
        /*0074*/ 	.word	0x00001130


	//   ....[4]....
        /*0078*/ 	.word	0x00001520


	//   ....[5]....
        /*007c*/ 	.word	0x000018c0


	//----- nvinfo : EIATTR_MAX_THREADS
	.align		4
.L_593:
        /*0080*/ 	.byte	0x04, 0x05
        /*0082*/ 	.short	(.L_595 - .L_594)
.L_594:
        /*0084*/ 	.word	0x00000200
        /*0088*/ 	.word	0x00000001
        /*008c*/ 	.word	0x00000001


	//----- nvinfo : EIATTR_CRS_STACK_SIZE
	.align		4
.L_595:
        /*0090*/ 	.byte	0x04, 0x1e
        /*0092*/ 	.short	(.L_597 - .L_596)
.L_596:
        /*0094*/ 	.word	0x00000000
.L_597:


//--------------------- .nv.info._ZN2at6native52_GLOBAL__N__ff984223_19_ForeachTernaryOp_cu_5285c63625multi_tensor_apply_kernelINS1_18TensorListMetadataILi3EEENS1_22TernaryOpScalarFunctorIN3c107complexIdEELi3ELi2ELi2EEEJNS0_11LerpFunctorIS8_EES8_EEEvT_T0_DpT1_ --------------------------
	.section	.nv.info._ZN2at6native52_GLOBAL__N__ff984223_19_ForeachTernaryOp_cu_5285c63625multi_tensor_apply_kernelINS1_18TensorListMetadataILi3EEENS1_22TernaryOpScalarFunctorIN3c107complexIdEELi3ELi2ELi2EEEJNS0_11LerpFunctorIS8_EES8_EEEvT_T0_DpT1_,"",@"SHT_CUDA_INFO"
	.sectionflags	@""
	.align	4


	//----- nvinfo : EIATTR_CUDA_API_VERSION
	.align		4
        /*0000*/ 	.byte	0x04, 0x37
        /*0002*/ 	.short	(.L_599 - .L_598)
.L_598:
        /*0004*/ 	.word	0x00000082


	//----- nvinfo : EIATTR_SW2861232_WAR
	.align		4
.L_599:
        /*0008*/ 	.byte	0x01, 0x35
	.zero		2


	//----- nvinfo : EIATTR_PARAM_CBANK
	.align		4
        /*000c*/ 	.byte	0x04, 0x0a
        /*000e*/ 	.short	(.L_601 - .L_600)
	.align		4
.L_600:
        /*0010*/ 	.word	index@(.nv.constant0._ZN2at6native52_GLOBAL__N__ff984223_19_ForeachTernaryOp_cu_5285c63625multi_tensor_apply_kernelINS1_18TensorListMetadataILi3EEENS1_22TernaryOpScalarFunctorIN3c107complexIdEELi3ELi2ELi2EEEJNS0_11LerpFunctorIS8_EES8_EEEvT_T0_DpT1_)
        /*0014*/ 	.short	0x0160
        /*0016*/ 	.short	0x0c60


	//----- nvinfo : EIATTR_CBANK_PARAM_SIZE
	.align		4
.L_601:
        /*0018*/ 	.byte	0x03, 0x19
        /*001a*/ 	.short	0x0c60


	//----- nvinfo : EIATTR_KPARAM_INFO
	.align		4
        /*001c*/ 	.byte	0x04, 0x17
        /*001e*/ 	.short	(.L_603 - .L_602)
.L_602:
        /*0020*/ 	.word	0x00000000
        /*0024*/ 	.short	0x0003
        /*0026*/ 	.short	0x0c50
        /*0028*/ 	.byte	0x00, 0xf0, 0x41, 0x00


	//----- nvinfo : EIATTR_KPARAM_INFO
	.align		4
.L_603:
        /*002c*/ 	.byte	0x04, 0x17
        /*002e*/ 	.short	(.L_605 - .L_604)
.L_604:
        /*0030*/ 	.word	0x00000000
        /*0034*/ 	.short	0x0002
        /*0036*/ 	.short	0x0c49
        /*0038*/ 	.byte	0x00, 0xf0, 0x05, 0x00


	//----- nvinfo : EIATTR_KPARAM_INFO
	.align		4
.L_605:
        /*003c*/ 	.byte	0x04, 0x17
        /*003e*/ 	.short	(.L_607 - .L_606)
.L_606:
        /*0040*/ 	.word	0x00000000
        /*0044*/ 	.short	0x0001
        /*0046*/ 	.short	0x0c48
        /*0048*/ 	.byte	0x00, 0xf0, 0x05, 0x00


	//----- nvinfo : EIATTR_KPARAM_INFO
	.align		4
.L_607:
        /*004c*/ 	.byte	0x04, 0x17
        /*004e*/ 	.short	(.L_609 - .L_608)
.L_608:
        /*0050*/ 	.word	0x00000000
        /*0054*/ 	.short	0x0000
        /*0056*/ 	.short	0x0000
        /*0058*/ 	.byte	0x00, 0xf0, 0x21, 0x31


	//----- nvinfo : EIATTR_MAXREG_COUNT
	.align		4
.L_609:
        /*005c*/ 	.byte	0x03, 0x1b
        /*005e*/ 	.short	0x0080


	//----- nvinfo : EIATTR_MERCURY_ISA_VERSION
	.align		4
        /*0060*/ 	.byte	0x03, 0x5f
        /*0062*/ 	.short	0x0000


	//----- nvinfo : EIATTR_EXIT_INSTR_OFFSETS
	.align		4
        /*0064*/ 	.byte	0x04, 0x1c
        /*0066*/ 	.short	(.L_611 - .L_610)


	//   ....[0]....
.L_610:
        /*0068*/ 	.word	0x000001c0


	//   ....[1]....
        /*006c*/ 	.word	0x00000a20


	//   ....[2]....
        /*0070*/ 	.word	0x000011f0


	//   ....[3]....
        /*0074*/ 	.word	0x00001250


	//   ....[4]....
        /*0078*/ 	.word	0x000016d0


	//   ....[5]....
        /*007c*/ 	.word	0x00001ad0


	//----- nvinfo : EIATTR_MAX_THREADS
	.align		4
.L_611:
        /*0080*/ 	.byte	0x04, 0x05
        /*0082*/ 	.short	(.L_613 - .L_612)
.L_612:
        /*0084*/ 	.word	0x00000200
        /*0088*/ 	.word	0x00000001
        /*008c*/ 	.word	0x00000001


	//----- nvinfo : EIATTR_CRS_STACK_SIZE
	.align		4
.L_613:
        /*0090*/ 	.byte	0x04, 0x1e
        /*0092*/ 	.short	(.L_615 - .L_614)
.L_614:
        /*0094*/ 	.word	0x00000000
.L_615:


//--------------------- .nv.info._ZN2at6native52_GLOBAL__N__ff984223_19_ForeachTernaryOp_cu_5285c63625multi_tensor_apply_kernelINS1_18TensorListMetadataILi3EEENS1_22TernaryOpScalarFunctorIfLi3ELi2ELi2EEEJNS0_11LerpFunctorIfEEfEEEvT_T0_DpT1_ --------------------------
	.section	.nv.info._ZN2at6native52_GLOBAL__N__ff984223_19_ForeachTernaryOp_cu_5285c63625multi_tensor_apply_kernelINS1_18TensorListMetadataILi3EEENS1_22TernaryOpScalarFunctorIfLi3ELi2ELi2EEEJNS0_11LerpFunctorIfEEfEEEvT_T0_DpT1_,"",@"SHT_CUDA_INFO"
	.sectionflags	@""
	.align	4


	//----- nvinfo : EIATTR_CUDA_API_VERSION
	.align		4
        /*0000*/ 	.byte	0x04, 0x37
        /*0002*/ 	.short	(.L_617 - .L_616)
.L_616:
        /*0004*/ 	.word	0x00000082


	//----- nvinfo : EIATTR_SW2861232_WAR
	.align		4
.L_617:
        /*0008*/ 	.byte	0x01, 0x35
	.zero		2


	//----- nvinfo : EIATTR_PARAM_CBANK
	.align		4
        /*000c*/ 	.byte	0x04, 0x0a
        /*000e*/ 	.short	(.L_619 - .L_618)
	.align		4
.L_618:
        /*0010*/ 	.word	index@(.nv.constant0._ZN2at6native52_GLOBAL__N__ff984223_19_ForeachTernaryOp_cu_5285c63625multi_tensor_apply_kernelINS1_18TensorListMetadataILi3EEENS1_22TernaryOpScalarFunctorIfLi3ELi2ELi2EEEJNS0_11LerpFunctorIfEEfEEEvT_T0_DpT1_)
        /*0014*/ 	.short	0x0160
        /*0016*/ 	.short	0x0c50


	//----- nvinfo : EIATTR_CBANK_PARAM_SIZE
	.align		4
.L_619:
        /*0018*/ 	.byte	0x03, 0x19
        /*001a*/ 	.short	0x0c50


	//----- nvinfo : EIATTR_KPARAM_INFO
	.align		4
        /*001c*/ 	.byte	0x04, 0x17
        /*001e*/ 	.short	(.L_621 - .L_620)
.L_620:
        /*0020*/ 	.word	0x00000000
        /*0024*/ 	.short	0x0003
        /*0026*/ 	.short	0x0c4c
        /*0028*/ 	.byte	0x00, 0xf0, 0x11, 0x00


	//----- nvinfo : EIATTR_KPARAM_INFO
	.align		4
.L_621:
        /*002c*/ 	.byte	0x04, 0x17
        /*002e*/ 	.short	(.L_623 - .L_622)
.L_622:
        /*0030*/ 	.word	0x00000000
        /*0034*/ 	.short	0x0002
        /*0036*/ 	.short	0x0c49
        /*0038*/ 	.byte	0x00, 0xf0, 0x05, 0x00


	//----- nvinfo : EIATTR_KPARAM_INFO
	.align		4
.L_623:
        /*003c*/ 	.byte	0x04, 0x17
        /*003e*/ 	.short	(.L_625 - .L_624)
.L_624:
        /*0040*/ 	.word	0x00000000
        /*0044*/ 	.short	0x0001
        /*0046*/ 	.short	0x0c48
        /*0048*/ 	.byte	0x00, 0xf0, 0x05, 0x00


	//----- nvinfo : EIATTR_KPARAM_INFO
	.align		4
.L_625:
        /*004c*/ 	.byte	0x04, 0x17
        /*004e*/ 	.short	(.L_627 - .L_626)
.L_626:
        /*0050*/ 	.word	0x00000000
        /*0054*/ 	.short	0x0000
        /*0056*/ 	.short	0x0000
        /*0058*/ 	.byte	0x00, 0xf0, 0x21, 0x31


	//----- nvinfo : EIATTR_MAXREG_COUNT
	.align		4
.L_627:
        /*005c*/ 	.byte	0x03, 0x1b
        /*005e*/ 	.short	0x0080


	//----- nvinfo : EIATTR_MERCURY_ISA_VERSION
	.align		4
        /*0060*/ 	.byte	0x03, 0x5f
        /*0062*/ 	.short	0x0000


	//----- nvinfo : EIATTR_EXIT_INSTR_OFFSETS
	.align		4
        /*0064*/ 	.byte	0x04, 0x1c
        /*0066*/ 	.short	(.L_629 - .L_628)


	//   ....[0]....
.L_628:
        /*0068*/ 	.word	0x000001c0


	//   ....[1]....
        /*006c*/ 	.word	0x00000790


	//   ....[2]....
        /*0070*/ 	.word	0x00000cf0


	//   ....[3]....
        /*0074*/ 	.word	0x00000d50


	//   ....[4]....
        /*0078*/ 	.word	0x00000f60


	//   ....[5]....
        /*007c*/ 	.word	0x00001140


	//----- nvinfo : EIATTR_MAX_THREADS
	.align		4
.L_629:
        /*0080*/ 	.byte	0x04, 0x05
        /*0082*/ 	.short	(.L_631 - .L_630)
.L_630:
        /*0084*/ 	.word	0x00000200
        /*0088*/ 	.word	0x00000001
        /*008c*/ 	.word	0x00000001


	//----- nvinfo : EIATTR_CRS_STACK_SIZE
	.align		4
.L_631:
        /*0090*/ 	.byte	0x04, 0x1e
        /*0092*/ 	.short	(.L_633 - .L_632)
.L_632:
        /*0094*/ 	.word	0x00000000
.L_633:


//--------------------- .nv.info._ZN2at6native52_GLOBAL__N__ff984223_19_ForeachTernaryOp_cu_5285c63625multi_tensor_apply_kernelINS1_18TensorListMetadataILi3EEENS1_22TernaryOpScalarFunctorIdLi3ELi2ELi2EEEJNS0_11LerpFunctorIdEEdEEEvT_T0_DpT1_ --------------------------
	.section	.nv.info._ZN2at6native52_GLOBAL__N__ff984223_19_ForeachTernaryOp_cu_5285c63625multi_tensor_apply_kernelINS1_18TensorListMetadataILi3EEENS1_22TernaryOpScalarFunctorIdLi3ELi2ELi2EEEJNS0_11LerpFunctorIdEEdEEEvT_T0_DpT1_,"",@"SHT_CUDA_INFO"
	.sectionflags	@""
	.align	4


	//----- nvinfo : EIATTR_CUDA_API_VERSION
	.align		4
        /*0000*/ 	.byte	0x04, 0x37
        /*0002*/ 	.short	(.L_635 - .L_634)
.L_634:
        /*0004*/ 	.word	0x00000082


	//----- nvinfo : EIATTR_SW2861232_WAR
	.align		4
.L_635:
        /*0008*/ 	.byte	0x01, 0x35
	.zero		2


	//----- nvinfo : EIATTR_PARAM_CBANK
	.align		4
        /*000c*/ 	.byte	0x04, 0x0a
        /*000e*/ 	.short	(.L_637 - .L_636)
	.align		4
.L_636:
        /*0010*/ 	.word	index@(.nv.constant0._ZN2at6native52_GLOBAL__N__ff984223_19_ForeachTernaryOp_cu_5285c63625multi_tensor_apply_kernelINS1_18TensorListMetadataILi3EEENS1_22TernaryOpScalarFunctorIdLi3ELi2ELi2EEEJNS0_11LerpFunctorIdEEdEEEvT_T0_DpT1_)
        /*0014*/ 	.short	0x0160
        /*0016*/ 	.short	0x0c58


	//----- nvinfo : EIATTR_CBANK_PARAM_SIZE
	.align		4
.L_637:
        /*0018*/ 	.byte	0x03, 0x19
        /*001a*/ 	.short	0x0c58


	//----- nvinfo : EIATTR_KPARAM_INFO
	.align		4
        /*001c*/ 	.byte	0x04, 0x17
        /*001e*/ 	.short	(.L_639 - .L_638)
.L_638:
        /*0020*/ 	.word	0x00000000
        /*0024*/ 	.short	0x0003
        /*0026*/ 	.short	0x0c50
        /*0028*/ 	.byte	0x00, 0xf0, 0x21, 0x00


	//----- nvinfo : EIATTR_KPARAM_INFO
	.align		4
.L_639:
        /*002c*/ 	.byte	0x04, 0x17
        /*002e*/ 	.short	(.L_641 - .L_640)
.L_640:
        /*0030*/ 	.word	0x00000000
        /*0034*/ 	.short	0x0002
        /*0036*/ 	.short	0x0c49
        /*0038*/ 	.byte	0x00, 0xf0, 0x05, 0x00


	//----- nvinfo : EIATTR_KPARAM_INFO
	.align		4
.L_641:
        /*003c*/ 	.byte	0x04, 0x17
        /*003e*/ 	.short	(.L_643 - .L_642)
.L_642:
        /*0040*/ 	.word	0x00000000
        /*0044*/ 	.short	0x0001
        /*0046*/ 	.short	0x0c48
        /*0048*/ 	.byte	0x00, 0xf0, 0x05, 0x00


	//----- nvinfo : EIATTR_KPARAM_INFO
	.align		4
.L_643:
        /*004c*/ 	.byte	0x04, 0x17
        /*004e*/ 	.short	(.L_645 - .L_644)
.L_644:
        /*0050*/ 	.word	0x00000000
        /*0054*/ 	.short	0x0000
        /*0056*/ 	.short	0x0000
        /*0058*/ 	.byte	0x00, 0xf0, 0x21, 0x31


	//----- nvinfo : EIATTR_MAXREG_COUNT
	.align		4
.L_645:
        /*005c*/ 	.byte	0x03, 0x1b
        /*005e*/ 	.short	0x0080


	//----- nvinfo : EIATTR_MERCURY_ISA_VERSION
	.align		4
        /*0060*/ 	.byte	0x03, 0x5f
        /*0062*/ 	.short	0x0000


	//----- nvinfo : EIATTR_EXIT_INSTR_OFFSETS
	.align		4
        /*0064*/ 	.byte	0x04, 0x1c
        /*0066*/ 	.short	(.L_647 - .L_646)


	//   ....[0]....
.L_646:
        /*0068*/ 	.word	0x000001c0


	//   ....[1]....
        /*006c*/ 	.word	0x000007e0


	//   ....[2]....
        /*0070*/ 	.word	0x00000dc0


	//   ....[3]....
        /*0074*/ 	.word	0x00000e20


	//   ....[4]....
        /*0078*/ 	.word	0x00001070


	//   ....[5]....
        /*007c*/ 	.word	0x00001280


	//----- nvinfo : EIATTR_MAX_THREADS
	.align		4
.L_647:
        /*0080*/ 	.byte	0x04, 0x05
        /*0082*/ 	.short	(.L_649 - .L_648)
.L_648:
        /*0084*/ 	.word	0x00000200
        /*0088*/ 	.word	0x00000001
        /*008c*/ 	.word	0x00000001


	//----- nvinfo : EIATTR_CRS_STACK_SIZE
	.align		4
.L_649:
        /*0090*/ 	.byte	0x04, 0x1e
        /*0092*/ 	.short	(.L_651 - .L_650)
.L_650:
        /*0094*/ 	.word	0x00000000
.L_651:


//--------------------- .nv.info._ZN2at6native52_GLOBAL__N__ff984223_19_ForeachTernaryOp_cu_5285c63625multi_tensor_apply_kernelINS1_18TensorListMetadataILi3EEENS1_20TernaryOpListFunctorIN3c108BFloat16ELi3ELi3ELi0EEEJNS0_11LerpFunctorIfEEEEEvT_T0_DpT1_ --------------------------
	.section	.nv.info._ZN2at6native52_GLOBAL__N__ff984223_19_ForeachTernaryOp_cu_5285c63625multi_tensor_apply_kernelINS1_18TensorListMetadataILi3EEENS1_20TernaryOpListFunctorIN3c108BFloat16ELi3ELi3ELi0EEEJNS0_11LerpFunctorIfEEEEEvT_T0_DpT1_,"",@"SHT_CUDA_INFO"
	.sectionflags	@""
	.align	4


	//----- nvinfo : EIATTR_CUDA_API_VERSION
	.align		4
        /*0000*/ 	.byte	0x04, 0x37
        /*0002*/ 	.short	(.L_653 - .L_652)
.L_652:
        /*0004*/ 	.word	0x00000082


	//----- nvinfo : EIATTR_SW2861232_WAR
	.align		4
.L_653:
        /*0008*/ 	.byte	0x01, 0x35
	.zero		2


	//----- nvinfo : EIATTR_PARAM_CBANK
	.align		4
        /*000c*/ 	.byte	0x04, 0x0a
        /*000e*/ 	.short	(.L_655 - .L_654)
	.align		4
.L_654:
        /*0010*/ 	.word	index@(.nv.constant0._ZN2at6native52_GLOBAL__N__ff984223_19_ForeachTernaryOp_cu_5285c63625multi_tensor_apply_kernelINS1_18TensorListMetadataILi3EEENS1_20TernaryOpListFunctorIN3c108BFloat16ELi3ELi3ELi0EEEJNS0_11LerpFunctorIfEEEEEvT_T0_DpT1_)
        /*0014*/ 	.short	0x0160
        /*0016*/ 	.short	0x0c4a


	//----- nvinfo : EIATTR_CBANK_PARAM_SIZE
	.align		4
.L_655:
        /*0018*/ 	.byte	0x03, 0x19
        /*001a*/ 	.short	0x0c4a


	//----- nvinfo : EIATTR_KPARAM_INFO
	.align		4
        /*001c*/ 	.byte	0x04, 0x17
        /*001e*/ 	.short	(.L_657 - .L_656)
.L_656:
        /*0020*/ 	.word	0x00000000
        /*0024*/ 	.short	0x0002
        /*0026*/ 	.short	0x0c49
        /*0028*/ 	.byte	0x00, 0xf0, 0x05, 0x00


	//----- nvinfo : EIATTR_KPARAM_INFO
	.align		4
.L_657:
        /*002c*/ 	.byte	0x04, 0x17
        /*002e*/ 	.short	(.L_659 - .L_658)
.L_658:
        /*0030*/ 	.word	0x00000000
        /*0034*/ 	.short	0x0001
        /*0036*/ 	.short	0x0c48
        /*0038*/ 	.byte	0x00, 0xf0, 0x05, 0x00


	//----- nvinfo : EIATTR_KPARAM_INFO
	.align		4
.L_659:
        /*003c*/ 	.byte	0x04, 0x17
        /*003e*/ 	.short	(.L_661 - .L_660)
.L_660:
        /*0040*/ 	.word	0x00000000
        /*0044*/ 	.short	0x0000
        /*0046*/ 	.short	0x0000
        /*0048*/ 	.byte	0x00, 0xf0, 0x21, 0x31


	//----- nvinfo : EIATTR_MAXREG_COUNT
	.align		4
.L_661:
        /*004c*/ 	.byte	0x03, 0x1b
        /*004e*/ 	.short	0x0080


	//----- nvinfo : EIATTR_MERCURY_ISA_VERSION
	.align		4
        /*0050*/ 	.byte	0x03, 0x5f
        /*0052*/ 	.short	0x0000


	//----- nvinfo : EIATTR_EXIT_INSTR_OFFSETS
	.align		4
        /*0054*/ 	.byte	0x04, 0x1c
        /*0056*/ 	.short	(.L_663 - .L_662)


	//   ....[0]....
.L_662:
        /*0058*/ 	.word	0x000001c0


	//   ....[1]....
        /*005c*/ 	.word	0x00000a10


	//   ....[2]....
        /*0060*/ 	.word	0x00000a70


	//   ....[3]....
        /*0064*/ 	.word	0x00000e00


	//----- nvinfo : EIATTR_MAX_THREADS
	.align		4
.L_663:
        /*0068*/ 	.byte	0x04, 0x05
        /*006a*/ 	.short	(.L_665 - .L_664)
.L_664:
        /*006c*/ 	.word	0x00000200
        /*0070*/ 	.word	0x00000001
        /*0074*/ 	.word	0x00000001


	//----- nvinfo : EIATTR_CRS_STACK_SIZE
	.align		4
.L_665:
        /*0078*/ 	.byte	0x04, 0x1e
        /*007a*/ 	.short	(.L_667 - .L_666)
.L_666:
        /*007c*/ 	.word	0x00000000
.L_667:


//--------------------- .nv.info._ZN2at6native52_GLOBAL__N__ff984223_19_ForeachTernaryOp_cu_5285c63625multi_tensor_apply_kernelINS1_18TensorListMetadataILi3EEENS1_20TernaryOpListFunctorIN3c104HalfELi3ELi3ELi0EEEJNS0_11LerpFunctorIfEEEEEvT_T0_DpT1_ --------------------------
	.section	.nv.info._ZN2at6native52_GLOBAL__N__ff984223_19_ForeachTernaryOp_cu_5285c63625multi_tensor_apply_kernelINS1_18TensorListMetadataILi3EEENS1_20TernaryOpListFunctorIN3c104HalfELi3ELi3ELi0EEEJNS0_11LerpFunctorIfEEEEEvT_T0_DpT1_,"",@"SHT_CUDA_INFO"
	.sectionflags	@""
	.align	4


	//----- nvinfo : EIATTR_CUDA_API_VERSION
	.align		4
        /*0000*/ 	.byte	0x04, 0x37
        /*0002*/ 	.short	(.L_669 - .L_668)
.L_668:
        /*0004*/ 	.word	0x00000082


	//----- nvinfo : EIATTR_SW2861232_WAR
	.align		4
.L_669:
        /*0008*/ 	.byte	0x01, 0x35
	.zero		2


	//----- nvinfo : EIATTR_PARAM_CBANK
	.align		4
        /*000c*/ 	.byte	0x04, 0x0a
        /*000e*/ 	.short	(.L_671 - .L_670)
	.align		4
.L_670:
        /*0010*/ 	.word	index@(.nv.constant0._ZN2at6native52_GLOBAL__N__ff984223_19_ForeachTernaryOp_cu_5285c63625multi_tensor_apply_kernelINS1_18TensorListMetadataILi3EEENS1_20TernaryOpListFunctorIN3c104HalfELi3ELi3ELi0EEEJNS0_11LerpFunctorIfEEEEEvT_T0_DpT1_)
        /*0014*/ 	.short	0x0160
        /*0016*/ 	.short	0x0c4a


	//----- nvinfo : EIATTR_CBANK_PARAM_SIZE
	.align		4
.L_671:
        /*0018*/ 	.byte	0x03, 0x19
        /*001a*/ 	.short	0x0c4a


	//----- nvinfo : EIATTR_KPARAM_INFO
	.align		4
        /*001c*/ 	.byte	0x04, 0x17
        /*001e*/ 	.short	(.L_673 - .L_672)
.L_672:
        /*0020*/ 	.word	0x00000000
        /*0024*/ 	.short	0x0002
        /*0026*/ 	.short	0x0c49
        /*0028*/ 	.byte	0x00, 0xf0, 0x05, 0x00


	//----- nvinfo : EIATTR_KPARAM_INFO
	.align		4
.L_673:
        /*002c*/ 	.byte	0x04, 0x17
        /*002e*/ 	.short	(.L_675 - .L_674)
.L_674:
        /*0030*/ 	.word	0x00000000
        /*0034*/ 	.short	0x0001
        /*0036*/ 	.short	0x0c48
        /*0038*/ 	.byte	0x00, 0xf0, 0x05, 0x00


	//----- nvinfo : EIATTR_KPARAM_INFO
	.align		4
.L_675:
        /*003c*/ 	.byte	0x04, 0x17
        /*003e*/ 	.short	(.L_677 - .L_676)
.L_676:
        /*0040*/ 	.word	0x00000000
        /*0044*/ 	.short	0x0000
        /*0046*/ 	.short	0x0000
        /*0048*/ 	.byte	0x00, 0xf0, 0x21, 0x31


	//----- nvinfo : EIATTR_MAXREG_COUNT
	.align		4
.L_677:
        /*004c*/ 	.byte	0x03, 0x1b
        /*004e*/ 	.short	0x0080


	//----- nvinfo : EIATTR_MERCURY_ISA_VERSION
	.align		4
        /*0050*/ 	.byte	0x03, 0x5f
        /*0052*/ 	.short	0x0000


	//----- nvinfo : EIATTR_EXIT_INSTR_OFFSETS
	.align		4
        /*0054*/ 	.byte	0x04, 0x1c
        /*0056*/ 	.short	(.L_679 - .L_678)


	//   ....[0]....
.L_678:
        /*0058*/ 	.word	0x000001c0


	//   ....[1]....
        /*005c*/ 	.word	0x00000a10


	//   ....[2]....
        /*0060*/ 	.word	0x00000a70


	//   ....[3]....
        /*0064*/ 	.word	0x00000e00


	//----- nvinfo : EIATTR_MAX_THREADS
	.align		4
.L_679:
        /*0068*/ 	.byte	0x04, 0x05
        /*006a*/ 	.short	(.L_681 - .L_680)
.L_680:
        /*006c*/ 	.word	0x00000200
        /*0070*/ 	.word	0x00000001
        /*0074*/ 	.word	0x00000001


	//----- nvinfo : EIATTR_CRS_STACK_SIZE
	.align		4
.L_681:
        /*0078*/ 	.byte	0x04, 0x1e
        /*007a*/ 	.short	(.L_683 - .L_682)
.L_682:
        /*007c*/ 	.word	0x00000000
.L_683:


//--------------------- .nv.info._ZN2at6native52_GLOBAL__N__ff984223_19_ForeachTernaryOp_cu_5285c63625multi_tensor_apply_kernelINS1_18TensorListMetadataILi3EEENS1_20TernaryOpListFunctorIN3c107complexIfEELi3ELi3ELi0EEEJNS0_11LerpFunctorIS8_EEEEEvT_T0_DpT1_ --------------------------
	.section	.nv.info._ZN2at6native52_GLOBAL__N__ff984223_19_ForeachTernaryOp_cu_5285c63625multi_tensor_apply_kernelINS1_18TensorListMetadataILi3EEENS1_20TernaryOpListFunctorIN3c107complexIfEELi3ELi3ELi0EEEJNS0_11LerpFunctorIS8_EEEEEvT_T0_DpT1_,"",@"SHT_CUDA_INFO"
	.sectionflags	@""
	.align	4


	//----- nvinfo : EIATTR_CUDA_API_VERSION
	.align		4
        /*0000*/ 	.byte	0x04, 0x37
        /*0002*/ 	.short	(.L_685 - .L_684)
.L_684:
        /*0004*/ 	.word	0x00000082


	//----- nvinfo : EIATTR_SW2861232_WAR
	.align		4
.L_685:
        /*0008*/ 	.byte	0x01, 0x35
	.zero		2


	//----- nvinfo : EIATTR_PARAM_CBANK
	.align		4
        /*000c*/ 	.byte	0x04, 0x0a
        /*000e*/ 	.short	(.L_687 - .L_686)
	.align		4
.L_686:
        /*0010*/ 	.word	index@(.nv.constant0._ZN2at6native52_GLOBAL__N__ff984223_19_ForeachTernaryOp_cu_5285c63625multi_tensor_apply_kernelINS1_18TensorListMetadataILi3EEENS1_20TernaryOpListFunctorIN3c107complexIfEELi3ELi3ELi0EEEJNS0_11LerpFunctorIS8_EEEEEvT_T0_DpT1_)
        /*0014*/ 	.short	0x0160
        /*0016*/ 	.short	0x0c4a


	//----- nvinfo : EIATTR_CBANK_PARAM_SIZE
	.align		4
.L_687:
        /*0018*/ 	.byte	0x03, 0x19
        /*001a*/ 	.short	0x0c4a


	//----- nvinfo : EIATTR_KPARAM_INFO
	.align		4
        /*001c*/ 	.byte	0x04, 0x17
        /*001e*/ 	.short	(.L_689 - .L_688)
.L_688:
        /*0020*/ 	.word	0x00000000
        /*0024*/ 	.short	0x0002
        /*0026*/ 	.short	0x0c49
        /*0028*/ 	.byte	0x00, 0xf0, 0x05, 0x00


	//----- nvinfo : EIATTR_KPARAM_INFO
	.align		4
.L_689:
        /*002c*/ 	.byte	0x04, 0x17
        /*002e*/ 	.short	(.L_691 - .L_690)
.L_690:
        /*0030*/ 	.word	0x00000000
        /*0034*/ 	.short	0x0001
        /*0036*/ 	.short	0x0c48
        /*0038*/ 	.byte	0x00, 0xf0, 0x05, 0x00


	//----- nvinfo : EIATTR_KPARAM_INFO
	.align		4
.L_691:
        /*003c*/ 	.byte	0x04, 0x17
        /*003e*/ 	.short	(.L_693 - .L_692)
.L_692:
        /*0040*/ 	.word	0x00000000
        /*0044*/ 	.short	0x0000
        /*0046*/ 	.short	0x0000
        /*0048*/ 	.byte	0x00, 0xf0, 0x21, 0x31


	//----- nvinfo : EIATTR_MAXREG_COUNT
	.align		4
.L_693:
        /*004c*/ 	.byte	0x03, 0x1b
        /*004e*/ 	.short	0x0080


	//----- nvinfo : EIATTR_MERCURY_ISA_VERSION
	.align		4
        /*0050*/ 	.byte	0x03, 0x5f
        /*0052*/ 	.short	0x0000


	//----- nvinfo : EIATTR_EXIT_INSTR_OFFSETS
	.align		4
        /*0054*/ 	.byte	0x04, 0x1c
        /*0056*/ 	.short	(.L_695 - .L_694)


	//   ....[0]....
.L_694:
        /*0058*/ 	.word	0x000001c0


	//   ....[1]....
        /*005c*/ 	.word	0x00000cd0


	//   ....[2]....
        /*0060*/ 	.word	0x00000d30


	//   ....[3]....
        /*0064*/ 	.word	0x000013a0


	//----- nvinfo : EIATTR_MAX_THREADS
	.align		4
.L_695:
        /*0068*/ 	.byte	0x04, 0x05
        /*006a*/ 	.short	(.L_697 - .L_696)
.L_696:
        /*006c*/ 	.word	0x00000200
        /*0070*/ 	.word	0x00000001
        /*0074*/ 	.word	0x00000001


	//----- nvinfo : EIATTR_CRS_STACK_SIZE
	.align		4
.L_697:
        /*0078*/ 	.byte	0x04, 0x1e
        /*007a*/ 	.short	(.L_699 - .L_698)
.L_698:
        /*007c*/ 	.word	0x00000000
.L_699:


//--------------------- .nv.info._ZN2at6native52_GLOBAL__N__ff984223_19_ForeachTernaryOp_cu_5285c63625multi_tensor_apply_kernelINS1_18TensorListMetadataILi3EEENS1_20TernaryOpListFunctorIN3c107complexIdEELi3ELi3ELi0EEEJNS0_11LerpFunctorIS8_EEEEEvT_T0_DpT1_ --------------------------
	.section	.nv.info._ZN2at6native52_GLOBAL__N__ff984223_19_ForeachTernaryOp_cu_5285c63625multi_tensor_apply_kernelINS1_18TensorListMetadataILi3EEENS1_20TernaryOpListFunctorIN3c107complexIdEELi3ELi3ELi0EEEJNS0_11LerpFunctorIS8_EEEEEvT_T0_DpT1_,"",@"SHT_CUDA_INFO"
	.sectionflags	@""
	.align	4


	//----- nvinfo : EIATTR_CUDA_API_VERSION
	.align		4
        /*0000*/ 	.byte	0x04, 0x37
        /*0002*/ 	.short	(.L_701 - .L_700)
.L_700:
        /*0004*/ 	.word	0x00000082


	//----- nvinfo : EIATTR_SW2861232_WAR
	.align		4
.L_701:
        /*0008*/ 	.byte	0x01, 0x35
	.zero		2


	//----- nvinfo : EIATTR_PARAM_CBANK
	.align		4
        /*000c*/ 	.byte	0x04, 0x0a
        /*000e*/ 	.short	(.L_703 - .L_702)
	.align		4
.L_702:
        /*0010*/ 	.word	index@(.nv.constant0._ZN2at6native52_GLOBAL__N__ff984223_19_ForeachTernaryOp_cu_5285c63625multi_tensor_apply_kernelINS1_18TensorListMetadataILi3EEENS1_20TernaryOpListFunctorIN3c107complexIdEELi3ELi3ELi0EEEJNS0_11LerpFunctorIS8_EEEEEvT_T0_DpT1_)
        /*0014*/ 	.short	0x0160
        /*0016*/ 	.short	0x0c4a


	//----- nvinfo : EIATTR_CBANK_PARAM_SIZE
	.align		4
.L_703:
        /*0018*/ 	.byte	0x03, 0x19
        /*001a*/ 	.short	0x0c4a


	//----- nvinfo : EIATTR_KPARAM_INFO
	.align		4
        /*001c*/ 	.byte	0x04, 0x17
        /*001e*/ 	.short	(.L_705 - .L_704)
.L_704:
        /*0020*/ 	.word	0x00000000
        /*0024*/ 	.short	0x0002
        /*0026*/ 	.short	0x0c49
        /*0028*/ 	.byte	0x00, 0xf0, 0x05, 0x00


	//----- nvinfo : EIATTR_KPARAM_INFO
	.align		4
.L_705:
        /*002c*/ 	.byte	0x04, 0x17
        /*002e*/ 	.short	(.L_707 - .L_706)
.L_706:
        /*0030*/ 	.word	0x00000000
        /*0034*/ 	.short	0x0001
        /*0036*/ 	.short	0x0c48
        /*0038*/ 	.byte	0x00, 0xf0, 0x05, 0x00


	//----- nvinfo : EIATTR_KPARAM_INFO
	.align		4
.L_707:
        /*003c*/ 	.byte	0x04, 0x17
        /*003e*/ 	.short	(.L_709 - .L_708)
.L_708:
        /*0040*/ 	.word	0x00000000
        /*0044*/ 	.short	0x0000
        /*0046*/ 	.short	0x0000
        /*0048*/ 	.byte	0x00, 0xf0, 0x21, 0x31


	//----- nvinfo : EIATTR_MAXREG_COUNT
	.align		4
.L_709:
        /*004c*/ 	.byte	0x03, 0x1b
        /*004e*/ 	.short	0x0080


	//----- nvinfo : EIATTR_MERCURY_ISA_VERSION
	.align		4
        /*0050*/ 	.byte	0x03, 0x5f
        /*0052*/ 	.short	0x0000


	//----- nvinfo : EIATTR_EXIT_INSTR_OFFSETS
	.align		4
        /*0054*/ 	.byte	0x04, 0x1c
        /*0056*/ 	.short	(.L_711 - .L_710)


	//   ....[0]....
.L_710:
        /*0058*/ 	.word	0x000001c0


	//   ....[1]....
        /*005c*/ 	.word	0x00000da0


	//   ....[2]....
        /*0060*/ 	.word	0x00000e00


	//   ....[3]....
        /*0064*/ 	.word	0x000014f0


	//----- nvinfo : EIATTR_MAX_THREADS
	.align		4
.L_711:
        /*0068*/ 	.byte	0x04, 0x05
        /*006a*/ 	.short	(.L_713 - .L_712)
.L_712:
        /*006c*/ 	.word	0x00000200
        /*0070*/ 	.word	0x00000001
        /*0074*/ 	.word	0x00000001


	//----- nvinfo : EIATTR_CRS_STACK_SIZE
	.align		4
.L_713:
        /*0078*/ 	.byte	0x04, 0x1e
        /*007a*/ 	.short	(.L_715 - .L_714)
.L_714:
        /*007c*/ 	.word	0x00000000
.L_715:


//--------------------- .nv.info._ZN2at6native52_GLOBAL__N__ff984223_19_ForeachTernaryOp_cu_5285c63625multi_tensor_apply_kernelINS1_18TensorListMetadataILi3EEENS1_20TernaryOpListFunctorIfLi3ELi3ELi0EEEJNS0_11LerpFunctorIfEEEEEvT_T0_DpT1_ --------------------------
	.section	.nv.info._ZN2at6native52_GLOBAL__N__ff984223_19_ForeachTernaryOp_cu_5285c63625multi_tensor_apply_kernelINS1_18TensorListMetadataILi3EEENS1_20TernaryOpListFunctorIfLi3ELi3ELi0EEEJNS0_11LerpFunctorIfEEEEEvT_T0_DpT1_,"",@"SHT_CUDA_INFO"
	.sectionflags	@""
	.align	4


	//----- nvinfo : EIATTR_CUDA_API_VERSION
	.align		4
        /*0000*/ 	.byte	0x04, 0x37
        /*0002*/ 	.short	(.L_717 - .L_716)
.L_716:
        /*0004*/ 	.word	0x00000082


	//----- nvinfo : EIATTR_SW2861232_WAR
	.align		4
.L_717:
        /*0008*/ 	.byte	0x01, 0x35
	.zero		2


	//----- nvinfo : EIATTR_PARAM_CBANK
	.align		4
        /*000c*/ 	.byte	0x04, 0x0a
        /*000e*/ 	.short	(.L_719 - .L_718)
	.align		4
.L_718:
        /*0010*/ 	.word	index@(.nv.constant0._ZN2at6native52_GLOBAL__N__ff984223_19_ForeachTernaryOp_cu_5285c63625multi_tensor_apply_kernelINS1_18TensorListMetadataILi3EEENS1_20TernaryOpListFunctorIfLi3ELi3ELi0EEEJNS0_11LerpFunctorIfEEEEEvT_T0_DpT1_)
        /*0014*/ 	.short	0x0160
        /*0016*/ 	.short	0x0c4a


	//----- nvinfo : EIATTR_CBANK_PARAM_SIZE
	.align		4
.L_719:
        /*0018*/ 	.byte	0x03, 0x19
        /*001a*/ 	.short	0x0c4a


	//----- nvinfo : EIATTR_KPARAM_INFO
	.align		4
        /*001c*/ 	.byte	0x04, 0x17
        /*001e*/ 	.short	(.L_721 - .L_720)
.L_720:
        /*0020*/ 	.word	0x00000000
        /*0024*/ 	.short	0x0002
        /*0026*/ 	.short	0x0c49
        /*0028*/ 	.byte	0x00, 0xf0, 0x05, 0x00


	//----- nvinfo : EIATTR_KPARAM_INFO
	.align		4
.L_721:
        /*002c*/ 	.byte	0x04, 0x17
        /*002e*/ 	.short	(.L_723 - .L_722)
.L_722:
        /*0030*/ 	.word	0x00000000
        /*0034*/ 	.short	0x0001
        /*0036*/ 	.short	0x0c48
        /*0038*/ 	.byte	0x00, 0xf0, 0x05, 0x00


	//----- nvinfo : EIATTR_KPARAM_INFO
	.align		4
.L_723:
        /*003c*/ 	.byte	0x04, 0x17
        /*003e*/ 	.short	(.L_725 - .L_724)
.L_724:
        /*0040*/ 	.word	0x00000000
        /*0044*/ 	.short	0x0000
        /*0046*/ 	.short	0x0000
        /*0048*/ 	.byte	0x00, 0xf0, 0x21, 0x31


	//----- nvinfo : EIATTR_MAXREG_COUNT
	.align		4
.L_725:
        /*004c*/ 	.byte	0x03, 0x1b
        /*004e*/ 	.short	0x0080


	//----- nvinfo : EIATTR_MERCURY_ISA_VERSION
	.align		4
        /*0050*/ 	.byte	0x03, 0x5f
        /*0052*/ 	.short	0x0000


	//----- nvinfo : EIATTR_EXIT_INSTR_OFFSETS
	.align		4
        /*0054*/ 	.byte	0x04, 0x1c
        /*0056*/ 	.short	(.L_727 - .L_726)


	//   ....[0]....
.L_726:
        /*0058*/ 	.word	0x000001c0


	//   ....[1]....
        /*005c*/ 	.word	0x000008d0


	//   ....[2]....
        /*0060*/ 	.word	0x00000930


	//   ....[3]....
        /*0064*/ 	.word	0x00000be0


	//----- nvinfo : EIATTR_MAX_THREADS
	.align		4
.L_727:
        /*0068*/ 	.byte	0x04, 0x05
        /*006a*/ 	.short	(.L_729 - .L_728)
.L_728:
        /*006c*/ 	.word	0x00000200
        /*0070*/ 	.word	0x00000001
        /*0074*/ 	.word	0x00000001


	//----- nvinfo : EIATTR_CRS_STACK_SIZE
	.align		4
.L_729:
        /*0078*/ 	.byte	0x04, 0x1e
        /*007a*/ 	.short	(.L_731 - .L_730)
.L_730:
        /*007c*/ 	.word	0x00000000
.L_731:


//--------------------- .nv.info._ZN2at6native52_GLOBAL__N__ff984223_19_ForeachTernaryOp_cu_5285c63625multi_tensor_apply_kernelINS1_18TensorListMetadataILi3EEENS1_20TernaryOpListFunctorIdLi3ELi3ELi0EEEJNS0_11LerpFunctorIdEEEEEvT_T0_DpT1_ --------------------------
	.section	.nv.info._ZN2at6native52_GLOBAL__N__ff984223_19_ForeachTernaryOp_cu_5285c63625multi_tensor_apply_kernelINS1_18TensorListMetadataILi3EEENS1_20TernaryOpListFunctorIdLi3ELi3ELi0EEEJNS0_11LerpFunctorIdEEEEEvT_T0_DpT1_,"",@"SHT_CUDA_INFO"
	.sectionflags	@""
	.align	4


	//----- nvinfo : EIATTR_CUDA_API_VERSION
	.align		4
        /*0000*/ 	.byte	0x04, 0x37
        /*0002*/ 	.short	(.L_733 - .L_732)
.L_732:
        /*0004*/ 	.word	0x00000082


	//----- nvinfo : EIATTR_SW2861232_WAR
	.align		4
.L_733:
        /*0008*/ 	.byte	0x01, 0x35
	.zero		2


	//----- nvinfo : EIATTR_PARAM_CBANK
	.align		4
        /*000c*/ 	.byte	0x04, 0x0a
        /*000e*/ 	.short	(.L_735 - .L_734)
	.align		4
.L_734:
        /*0010*/ 	.word	index@(.nv.constant0._ZN2at6native52_GLOBAL__N__ff984223_19_ForeachTernaryOp_cu_5285c63625multi_tensor_apply_kernelINS1_18TensorListMetadataILi3EEENS1_20TernaryOpListFunctorIdLi3ELi3ELi0EEEJNS0_11LerpFunctorIdEEEEEvT_T0_DpT1_)
        /*0014*/ 	.short	0x0160
        /*0016*/ 	.short	0x0c4a


	//----- nvinfo : EIATTR_CBANK_PARAM_SIZE
	.align		4
.L_735:
        /*0018*/ 	.byte	0x03, 0x19
        /*001a*/ 	.short	0x0c4a


	//----- nvinfo : EIATTR_KPARAM_INFO
	.align		4
        /*001c*/ 	.byte	0x04, 0x17
        /*001e*/ 	.short	(.L_737 - .L_736)
.L_736:
        /*0020*/ 	.word	0x00000000
        /*0024*/ 	.short	0x0002
        /*0026*/ 	.short	0x0c49
        /*0028*/ 	.byte	0x00, 0xf0, 0x05, 0x00


	//----- nvinfo : EIATTR_KPARAM_INFO
	.align		4
.L_737:
        /*002c*/ 	.byte	0x04, 0x17
        /*002e*/ 	.short	(.L_739 - .L_738)
.L_738:
        /*0030*/ 	.word	0x00000000
        /*0034*/ 	.short	0x0001
        /*0036*/ 	.short	0x0c48
        /*0038*/ 	.byte	0x00, 0xf0, 0x05, 0x00


	//----- nvinfo : EIATTR_KPARAM_INFO
	.align		4
.L_739:
        /*003c*/ 	.byte	0x04, 0x17
        /*003e*/ 	.short	(.L_741 - .L_740)
.L_740:
        /*0040*/ 	.word	0x00000000
        /*0044*/ 	.short	0x0000
        /*0046*/ 	.short	0x0000
        /*0048*/ 	.byte	0x00, 0xf0, 0x21, 0x31


	//----- nvinfo : EIATTR_MAXREG_COUNT
	.align		4
.L_741:
        /*004c*/ 	.byte	0x03, 0x1b
        /*004e*/ 	.short	0x0080


	//----- nvinfo : EIATTR_MERCURY_ISA_VERSION
	.align		4
        /*0050*/ 	.byte	0x03, 0x5f
        /*0052*/ 	.short	0x0000


	//----- nvinfo : EIATTR_EXIT_INSTR_OFFSETS
	.align		4
        /*0054*/ 	.byte	0x04, 0x1c
        /*0056*/ 	.short	(.L_743 - .L_742)


	//   ....[0]....
.L_742:
        /*0058*/ 	.word	0x000001c0


	//   ....[1]....
        /*005c*/ 	.word	0x000009d0


	//   ....[2]....
        /*0060*/ 	.word	0x00000a30


	//   ....[3]....
        /*0064*/ 	.word	0x00000de0


	//----- nvinfo : EIATTR_MAX_THREADS
	.align		4
.L_743:
        /*0068*/ 	.byte	0x04, 0x05
        /*006a*/ 	.short	(.L_745 - .L_744)
.L_744:
        /*006c*/ 	.word	0x00000200
        /*0070*/ 	.word	0x00000001
        /*0074*/ 	.word	0x00000001


	//----- nvinfo : EIATTR_CRS_STACK_SIZE
	.align		4
.L_745:
        /*0078*/ 	.byte	0x04, 0x1e
        /*007a*/ 	.short	(.L_747 - .L_746)
.L_746:
        /*007c*/ 	.word	0x00000000
.L_747:


//--------------------- .nv.info._ZN2at6native52_GLOBAL__N__ff984223_19_ForeachTernaryOp_cu_5285c63625multi_tensor_apply_kernelINS1_18TensorListMetadataILi4EEENS1_20TernaryOpListFunctorIN3c108BFloat16ELi4ELi3ELi3EEEJNS0_11LerpFunctorIfEEEEEvT_T0_DpT1_ --------------------------
	.section	.nv.info._ZN2at6native52_GLOBAL__N__ff984223_19_ForeachTernaryOp_cu_5285c63625multi_tensor_apply_kernelINS1_18TensorListMetadataILi4EEENS1_20TernaryOpListFunctorIN3c108BFloat16ELi4ELi3ELi3EEEJNS0_11LerpFunctorIfEEEEEvT_T0_DpT1_,"",@"SHT_CUDA_INFO"
	.sectionflags	@""
	.align	4


	//----- nvinfo : EIATTR_CUDA_API_VERSION
	.align		4
        /*0000*/ 	.byte	0x04, 0x37
        /*0002*/ 	.short	(.L_749 - .L_748)
.L_748:
        /*0004*/ 	.word	0x00000082


	//----- nvinfo : EIATTR_SW2861232_WAR
	.align		4
.L_749:
        /*0008*/ 	.byte	0x01, 0x35
	.zero		2


	//----- nvinfo : EIATTR_PARAM_CBANK
	.align		4
        /*000c*/ 	.byte	0x04, 0x0a
        /*000e*/ 	.short	(.L_751 - .L_750)
	.align		4
.L_750:
        /*0010*/ 	.word	index@(.nv.constant0._ZN2at6native52_GLOBAL__N__ff984223_19_ForeachTernaryOp_cu_5285c63625multi_tensor_apply_kernelINS1_18TensorListMetadataILi4EEENS1_20TernaryOpListFunctorIN3c108BFloat16ELi4ELi3ELi3EEEJNS0_11LerpFunctorIfEEEEEvT_T0_DpT1_)
        /*0014*/ 	.short	0x0160
        /*0016*/ 	.short	0x0bea


	//----- nvinfo : EIATTR_CBANK_PARAM_SIZE
	.align		4
.L_751:
        /*0018*/ 	.byte	0x03, 0x19
        /*001a*/ 	.short	0x0bea


	//----- nvinfo : EIATTR_KPARAM_INFO
	.align		4
        /*001c*/ 	.byte	0x04, 0x17
        /*001e*/ 	.short	(.L_753 - .L_752)
.L_752:
        /*0020*/ 	.word	0x00000000
        /*0024*/ 	.short	0x0002
        /*0026*/ 	.short	0x0be9
        /*0028*/ 	.byte	0x00, 0xf0, 0x05, 0x00


	//----- nvinfo : EIATTR_KPARAM_INFO
	.align		4
.L_753:
        /*002c*/ 	.byte	0x04, 0x17
        /*002e*/ 	.short	(.L_755 - .L_754)
.L_754:
        /*0030*/ 	.word	0x00000000
        /*0034*/ 	.short	0x0001
        /*0036*/ 	.short	0x0be8
        /*0038*/ 	.byte	0x00, 0xf0, 0x05, 0x00


	//----- nvinfo : EIATTR_KPARAM_INFO
	.align		4
.L_755:
        /*003c*/ 	.byte	0x04, 0x17
        /*003e*/ 	.short	(.L_757 - .L_756)
.L_756:
        /*0040*/ 	.word	0x00000000
        /*0044*/ 	.short	0x0000
        /*0046*/ 	.short	0x0000
        /*0048*/ 	.byte	0x00, 0xf0, 0xa1, 0x2f


	//----- nvinfo : EIATTR_MAXREG_COUNT
	.align		4
.L_757:
        /*004c*/ 	.byte	0x03, 0x1b
        /*004e*/ 	.short	0x0080


	//----- nvinfo : EIATTR_MERCURY_ISA_VERSION
	.align		4
        /*0050*/ 	.byte	0x03, 0x5f
        /*0052*/ 	.short	0x0000


	//----- nvinfo : EIATTR_EXIT_INSTR_OFFSETS
	.align		4
        /*0054*/ 	.byte	0x04, 0x1c
        /*0056*/ 	.short	(.L_759 - .L_758)


	//   ....[0]....
.L_758:
        /*0058*/ 	.word	0x000001e0


	//   ....[1]....
        /*005c*/ 	.word	0x00000a30


	//   ....[2]....
        /*0060*/ 	.word	0x00000a90


	//   ....[3]....
        /*0064*/ 	.word	0x00000e40


	//----- nvinfo : EIATTR_MAX_THREADS
	.align		4
.L_759:
        /*0068*/ 	.byte	0x04, 0x05
        /*006a*/ 	.short	(.L_761 - .L_760)
.L_760:
        /*006c*/ 	.word	0x00000200
        /*0070*/ 	.word	0x00000001
        /*0074*/ 	.word	0x00000001


	//----- nvinfo : EIATTR_CRS_STACK_SIZE
	.align		4
.L_761:
        /*0078*/ 	.byte	0x04, 0x1e
        /*007a*/ 	.short	(.L_763 - .L_762)
.L_762:
        /*007c*/ 	.word	0x00000000
.L_763:


//--------------------- .nv.info._ZN2at6native52_GLOBAL__N__ff984223_19_ForeachTernaryOp_cu_5285c63625multi_tensor_apply_kernelINS1_18TensorListMetadataILi4EEENS1_20TernaryOpListFunctorIN3c104HalfELi4ELi3ELi3EEEJNS0_11LerpFunctorIfEEEEEvT_T0_DpT1_ --------------------------
	.section	.nv.info._ZN2at6native52_GLOBAL__N__ff984223_19_ForeachTernaryOp_cu_5285c63625multi_tensor_apply_kernelINS1_18TensorListMetadataILi4EEENS1_20TernaryOpListFunctorIN3c104HalfELi4ELi3ELi3EEEJNS0_11LerpFunctorIfEEEEEvT_T0_DpT1_,"",@"SHT_CUDA_INFO"
	.sectionflags	@""
	.align	4


	//----- nvinfo : EIATTR_CUDA_API_VERSION
	.align		4
        /*0000*/ 	.byte	0x04, 0x37
        /*0002*/ 	.short	(.L_765 - .L_764)
.L_764:
        /*0004*/ 	.word	0x00000082


	//----- nvinfo : EIATTR_SW2861232_WAR
	.align		4
.L_765:
        /*0008*/ 	.byte	0x01, 0x35
	.zero		2


	//----- nvinfo : EIATTR_PARAM_CBANK
	.align		4
        /*000c*/ 	.byte	0x04, 0x0a
        /*000e*/ 	.short	(.L_767 - .L_766)
	.align		4
.L_766:
        /*0010*/ 	.word	index@(.nv.constant0._ZN2at6native52_GLOBAL__N__ff984223_19_ForeachTernaryOp_cu_5285c63625multi_tensor_apply_kernelINS1_18TensorListMetadataILi4EEENS1_20TernaryOpListFunctorIN3c104HalfELi4ELi3ELi3EEEJNS0_11LerpFunctorIfEEEEEvT_T0_DpT1_)
        /*0014*/ 	.short	0x0160
        /*0016*/ 	.short	0x0bea


	//----- nvinfo : EIATTR_CBANK_PARAM_SIZE
	.align		4
.L_767:
        /*0018*/ 	.byte	0x03, 0x19
        /*001a*/ 	.short	0x0bea


	//----- nvinfo : EIATTR_KPARAM_INFO
	.align		4
        /*001c*/ 	.byte	0x04, 0x17
        /*001e*/ 	.short	(.L_769 - .L_768)
.L_768:
        /*0020*/ 	.word	0x00000000
        /*0024*/ 	.short	0x0002
        /*0026*/ 	.short	0x0be9
        /*0028*/ 	.byte	0x00, 0xf0, 0x05, 0x00


	//----- nvinfo : EIATTR_KPARAM_INFO
	.align		4
.L_769:
        /*002c*/ 	.byte	0x04, 0x17
        /*002e*/ 	.short	(.L_771 - .L_770)
.L_770:
        /*0030*/ 	.word	0x00000000
        /*0034*/ 	.short	0x0001
        /*0036*/ 	.short	0x0be8
        /*0038*/ 	.byte	0x00, 0xf0, 0x05, 0x00


	//----- nvinfo : EIATTR_KPARAM_INFO
	.align		4
.L_771:
        /*003c*/ 	.byte	0x04, 0x17
        /*003e*/ 	.short	(.L_773 - .L_772)
.L_772:
        /*0040*/ 	.word	0x00000000
        /*0044*/ 	.short	0x0000
        /*0046*/ 	.short	0x0000
        /*0048*/ 	.byte	0x00, 0xf0, 0xa1, 0x2f


	//----- nvinfo : EIATTR_MAXREG_COUNT
	.align		4
.L_773:
        /*004c*/ 	.byte	0x03, 0x1b
        /*004e*/ 	.short	0x0080


	//----- nvinfo : EIATTR_MERCURY_ISA_VERSION
	.align		4
        /*0050*/ 	.byte	0x03, 0x5f
        /*0052*/ 	.short	0x0000


	//----- nvinfo : EIATTR_EXIT_INSTR_OFFSETS
	.align		4
        /*0054*/ 	.byte	0x04, 0x1c
        /*0056*/ 	.short	(.L_775 - .L_774)


	//   ....[0]....
.L_774:
        /*0058*/ 	.word	0x000001e0


	//   ....[1]....
        /*005c*/ 	.word	0x00000a30


	//   ....[2]....
        /*0060*/ 	.word	0x00000a90


	//   ....[3]....
        /*0064*/ 	.word	0x00000e40


	//----- nvinfo : EIATTR_MAX_THREADS
	.align		4
.L_775:
        /*0068*/ 	.byte	0x04, 0x05
        /*006a*/ 	.short	(.L_777 - .L_776)
.L_776:
        /*006c*/ 	.word	0x00000200
        /*0070*/ 	.word	0x00000001
        /*0074*/ 	.word	0x00000001


	//----- nvinfo : EIATTR_CRS_STACK_SIZE
	.align		4
.L_777:
        /*0078*/ 	.byte	0x04, 0x1e
        /*007a*/ 	.short	(.L_779 - .L_778)
.L_778:
        /*007c*/ 	.word	0x00000000
.L_779:


//--------------------- .nv.info._ZN2at6native52_GLOBAL__N__ff984223_19_ForeachTernaryOp_cu_5285c63625multi_tensor_apply_kernelINS1_18TensorListMetadataILi4EEENS1_20TernaryOpListFunctorIN3c107complexIfEELi4ELi3ELi3EEEJNS0_11LerpFunctorIS8_EEEEEvT_T0_DpT1_ --------------------------
	.section	.nv.info._ZN2at6native52_GLOBAL__N__ff984223_19_ForeachTernaryOp_cu_5285c63625multi_tensor_apply_kernelINS1_18TensorListMetadataILi4EEENS1_20TernaryOpListFunctorIN3c107complexIfEELi4ELi3ELi3EEEJNS0_11LerpFunctorIS8_EEEEEvT_T0_DpT1_,"",@"SHT_CUDA_INFO"
	.sectionflags	@""
	.align	4


	//----- nvinfo : EIATTR_CUDA_API_VERSION
	.align		4
        /*0000*/ 	.byte	0x04, 0x37
        /*0002*/ 	.short	(.L_781 - .L_780)
.L_780:
        /*0004*/ 	.word	0x00000082


	//----- nvinfo : EIATTR_SW2861232_WAR
	.align		4
.L_781:
        /*0008*/ 	.byte	0x01, 0x35
	.zero		2


	//----- nvinfo : EIATTR_PARAM_CBANK
	.align		4
        /*000c*/ 	.byte	0x04, 0x0a
        /*000e*/ 	.short	(.L_783 - .L_782)
	.align		4
.L_782:
        /*0010*/ 	.word	index@(.nv.constant0._ZN2at6native52_GLOBAL__N__ff984223_19_ForeachTernaryOp_cu_5285c63625multi_tensor_apply_kernelINS1_18TensorListMetadataILi4EEENS1_20TernaryOpListFunctorIN3c107complexIfEELi4ELi3ELi3EEEJNS0_11LerpFunctorIS8_EEEEEvT_T0_DpT1_)
        /*0014*/ 	.short	0x0160
        /*0016*/ 	.short	0x0bea


	//----- nvinfo : EIATTR_CBANK_PARAM_SIZE
	.align		4
.L_783:
        /*0018*/ 	.byte	0x03, 0x19
        /*001a*/ 	.short	0x0bea


	//----- nvinfo : EIATTR_KPARAM_INFO
	.align		4
        /*001c*/ 	.byte	0x04, 0x17
        /*001e*/ 	.short	(.L_785 - .L_784)
.L_784:
        /*0020*/ 	.word	0x00000000
        /*0024*/ 	.short	0x0002
        /*0026*/ 	.short	0x0be9
        /*0028*/ 	.byte	0x00, 0xf0, 0x05, 0x00


	//----- nvinfo : EIATTR_KPARAM_INFO
	.align		4
.L_785:
        /*002c*/ 	.byte	0x04, 0x17
        /*002e*/ 	.short	(.L_787 - .L_786)
.L_786:
        /*0030*/ 	.word	0x00000000
        /*0034*/ 	.short	0x0001
        /*0036*/ 	.short	0x0be8
        /*0038*/ 	.byte	0x00, 0xf0, 0x05, 0x00


	//----- nvinfo : EIATTR_KPARAM_INFO
	.align		4
.L_787:
        /*003c*/ 	.byte	0x04, 0x17
        /*003e*/ 	.short	(.L_789 - .L_788)
.L_788:
        /*0040*/ 	.word	0x00000000
        /*0044*/ 	.short	0x0000
        /*0046*/ 	.short	0x0000
        /*0048*/ 	.byte	0x00, 0xf0, 0xa1, 0x2f


	//----- nvinfo : EIATTR_MAXREG_COUNT
	.align		4
.L_789:
        /*004c*/ 	.byte	0x03, 0x1b
        /*004e*/ 	.short	0x0080


	//----- nvinfo : EIATTR_MERCURY_ISA_VERSION
	.align		4
        /*0050*/ 	.byte	0x03, 0x5f
        /*0052*/ 	.short	0x0000


	//----- nvinfo : EIATTR_EXIT_INSTR_OFFSETS
	.align		4
        /*0054*/ 	.byte	0x04, 0x1c
        /*0056*/ 	.short	(.L_791 - .L_790)


	//   ....[0]....
.L_790:
        /*0058*/ 	.word	0x000001e0


	//   ....[1]....
        /*005c*/ 	.word	0x00000cf0


	//   ....[2]....
        /*0060*/ 	.word	0x00000d50


	//   ....[3]....
        /*0064*/ 	.word	0x000013e0


	//----- nvinfo : EIATTR_MAX_THREADS
	.align		4
.L_791:
        /*0068*/ 	.byte	0x04, 0x05
        /*006a*/ 	.short	(.L_793 - .L_792)
.L_792:
        /*006c*/ 	.word	0x00000200
        /*0070*/ 	.word	0x00000001
        /*0074*/ 	.word	0x00000001


	//----- nvinfo : EIATTR_CRS_STACK_SIZE
	.align		4
.L_793:
        /*0078*/ 	.byte	0x04, 0x1e
        /*007a*/ 	.short	(.L_795 - .L_794)
.L_794:
        /*007c*/ 	.word	0x00000000
.L_795:


//--------------------- .nv.info._ZN2at6native52_GLOBAL__N__ff984223_19_ForeachTernaryOp_cu_5285c63625multi_tensor_apply_kernelINS1_18TensorListMetadataILi4EEENS1_20TernaryOpListFunctorIN3c107complexIdEELi4ELi3ELi3EEEJNS0_11LerpFunctorIS8_EEEEEvT_T0_DpT1_ --------------------------
	.section	.nv.info._ZN2at6native52_GLOBAL__N__ff984223_19_ForeachTernaryOp_cu_5285c63625multi_tensor_apply_kernelINS1_18TensorListMetadataILi4EEENS1_20TernaryOpListFunctorIN3c107complexIdEELi4ELi3ELi3EEEJNS0_11LerpFunctorIS8_EEEEEvT_T0_DpT1_,"",@"SHT_CUDA_INFO"
	.sectionflags	@""
	.align	4


	//----- nvinfo : EIATTR_CUDA_API_VERSION
	.align		4
        /*0000*/ 	.byte	0x04, 0x37
        /*0002*/ 	.short	(.L_797 - .L_796)
.L_796:
        /*0004*/ 	.word	0x00000082


	//----- nvinfo : EIATTR_SW2861232_WAR
	.align		4
.L_797:
        /*0008*/ 	.byte	0x01, 0x35
	.zero		2


	//----- nvinfo : EIATTR_PARAM_CBANK
	.align		4
        /*000c*/ 	.byte	0x04, 0x0a
        /*000e*/ 	.short	(.L_799 - .L_798)
	.align		4
.L_798:
        /*0010*/ 	.word	index@(.nv.constant0._ZN2at6native52_GLOBAL__N__ff984223_19_ForeachTernaryOp_cu_5285c63625multi_tensor_apply_kernelINS1_18TensorListMetadataILi4EEENS1_20TernaryOpListFunctorIN3c107complexIdEELi4ELi3ELi3EEEJNS0_11LerpFunctorIS8_EEEEEvT_T0_DpT1_)
        /*0014*/ 	.short	0x0160
        /*0016*/ 	.short	0x0bea


	//----- nvinfo : EIATTR_CBANK_PARAM_SIZE
	.align		4
.L_799:
        /*0018*/ 	.byte	0x03, 0x19
        /*001a*/ 	.short	0x0bea


	//----- nvinfo : EIATTR_KPARAM_INFO
	.align		4
        /*001c*/ 	.byte	0x04, 0x17
        /*001e*/ 	.short	(.L_801 - .L_800)
.L_800:
        /*0020*/ 	.word	0x00000000
        /*0024*/ 	.short	0x0002
        /*0026*/ 	.short	0x0be9
        /*0028*/ 	.byte	0x00, 0xf0, 0x05, 0x00


	//----- nvinfo : EIATTR_KPARAM_INFO
	.align		4
.L_801:
        /*002c*/ 	.byte	0x04, 0x17
        /*002e*/ 	.short	(.L_803 - .L_802)
.L_802:
        /*0030*/ 	.word	0x00000000
        /*0034*/ 	.short	0x0001
        /*0036*/ 	.short	0x0be8
        /*0038*/ 	.byte	0x00, 0xf0, 0x05, 0x00


	//----- nvinfo : EIATTR_KPARAM_INFO
	.align		4
.L_803:
        /*003c*/ 	.byte	0x04, 0x17
        /*003e*/ 	.short	(.L_805 - .L_804)
.L_804:
        /*0040*/ 	.word	0x00000000
        /*0044*/ 	.short	0x0000
        /*0046*/ 	.short	0x0000
        /*0048*/ 	.byte	0x00, 0xf0, 0xa1, 0x2f


	//----- nvinfo : EIATTR_MAXREG_COUNT
	.align		4
.L_805:
        /*004c*/ 	.byte	0x03, 0x1b
        /*004e*/ 	.short	0x0080


	//----- nvinfo : EIATTR_MERCURY_ISA_VERSION
	.align		4
        /*0050*/ 	.byte	0x03, 0x5f
        /*0052*/ 	.short	0x0000


	//----- nvinfo : EIATTR_EXIT_INSTR_OFFSETS
	.align		4
        /*0054*/ 	.byte	0x04, 0x1c
        /*0056*/ 	.short	(.L_807 - .L_806)


	//   ....[0]....
.L_806:
        /*0058*/ 	.word	0x000001e0


	//   ....[1]....
        /*005c*/ 	.word	0x00000dc0


	//   ....[2]....
        /*0060*/ 	.word	0x00000e20


	//   ....[3]....
        /*0064*/ 	.word	0x00001530


	//----- nvinfo : EIATTR_MAX_THREADS
	.align		4
.L_807:
        /*0068*/ 	.byte	0x04, 0x05
        /*006a*/ 	.short	(.L_809 - .L_808)
.L_808:
        /*006c*/ 	.word	0x00000200
        /*0070*/ 	.word	0x00000001
        /*0074*/ 	.word	0x00000001


	//----- nvinfo : EIATTR_CRS_STACK_SIZE
	.align		4
.L_809:
        /*0078*/ 	.byte	0x04, 0x1e
        /*007a*/ 	.short	(.L_811 - .L_810)
.L_810:
        /*007c*/ 	.word	0x00000000
.L_811:


//--------------------- .nv.info._ZN2at6native52_GLOBAL__N__ff984223_19_ForeachTernaryOp_cu_5285c63625multi_tensor_apply_kernelINS1_18TensorListMetadataILi4EEENS1_20TernaryOpListFunctorIfLi4ELi3ELi3EEEJNS0_11LerpFunctorIfEEEEEvT_T0_DpT1_ --------------------------
	.section	.nv.info._ZN2at6native52_GLOBAL__N__ff984223_19_ForeachTernaryOp_cu_5285c63625multi_tensor_apply_kernelINS1_18TensorListMetadataILi4EEENS1_20TernaryOpListFunctorIfLi4ELi3ELi3EEEJNS0_11LerpFunctorIfEEEEEvT_T0_DpT1_,"",@"SHT_CUDA_INFO"
	.sectionflags	@""
	.align	4


	//----- nvinfo : EIATTR_CUDA_API_VERSION
	.align		4
        /*0000*/ 	.byte	0x04, 0x37
        /*0002*/ 	.short	(.L_813 - .L_812)
.L_812:
        /*0004*/ 	.word	0x00000082


	//----- nvinfo : EIATTR_SW2861232_WAR
	.align		4
.L_813:
        /*0008*/ 	.byte	0x01, 0x35
	.zero		2


	//----- nvinfo : EIATTR_PARAM_CBANK
	.align		4
        /*000c*/ 	.byte	0x04, 0x0a
        /*000e*/ 	.short	(.L_815 - .L_814)
	.align		4
.L_814:
        /*0010*/ 	.word	index@(.nv.constant0._ZN2at6native52_GLOBAL__N__ff984223_19_ForeachTernaryOp_cu_5285c63625multi_tensor_apply_kernelINS1_18TensorListMetadataILi4EEENS1_20TernaryOpListFunctorIfLi4ELi3ELi3EEEJNS0_11LerpFunctorIfEEEEEvT_T0_DpT1_)
        /*0014*/ 	.short	0x0160
        /*0016*/ 	.short	0x0bea


	//----- nvinfo : EIATTR_CBANK_PARAM_SIZE
	.align		4
.L_815:
        /*0018*/ 	.byte	0x03, 0x19
        /*001a*/ 	.short	0x0bea


	//----- nvinfo : EIATTR_KPARAM_INFO
	.align		4
        /*001c*/ 	.byte	0x04, 0x17
        /*001e*/ 	.short	(.L_817 - .L_816)
.L_816:
        /*0020*/ 	.word	0x00000000
        /*0024*/ 	.short	0x0002
        /*0026*/ 	.short	0x0be9
        /*0028*/ 	.byte	0x00, 0xf0, 0x05, 0x00


	//----- nvinfo : EIATTR_KPARAM_INFO
	.align		4
.L_817:
        /*002c*/ 	.byte	0x04, 0x17
        /*002e*/ 	.short	(.L_819 - .L_818)
.L_818:
        /*0030*/ 	.word	0x00000000
        /*0034*/ 	.short	0x0001
        /*0036*/ 	.short	0x0be8
        /*0038*/ 	.byte	0x00, 0xf0, 0x05, 0x00


	//----- nvinfo : EIATTR_KPARAM_INFO
	.align		4
.L_819:
        /*003c*/ 	.byte	0x04, 0x17
        /*003e*/ 	.short	(.L_821 - .L_820)
.L_820:
        /*0040*/ 	.word	0x00000000
        /*0044*/ 	.short	0x0000
        /*0046*/ 	.short	0x0000
        /*0048*/ 	.byte	0x00, 0xf0, 0xa1, 0x2f


	//----- nvinfo : EIATTR_MAXREG_COUNT
	.align		4
.L_821:
        /*004c*/ 	.byte	0x03, 0x1b
        /*004e*/ 	.short	0x0080


	//----- nvinfo : EIATTR_MERCURY_ISA_VERSION
	.align		4
        /*0050*/ 	.byte	0x03, 0x5f
        /*0052*/ 	.short	0x0000


	//----- nvinfo : EIATTR_EXIT_INSTR_OFFSETS
	.align		4
        /*0054*/ 	.byte	0x04, 0x1c
        /*0056*/ 	.short	(.L_823 - .L_822)


	//   ....[0]....
.L_822:
        /*0058*/ 	.word	0x000001e0


	//   ....[1]....
        /*005c*/ 	.word	0x000008f0


	//   ....[2]....
        /*0060*/ 	.word	0x00000950


	//   ....[3]....
        /*0064*/ 	.word	0x00000c20


	//----- nvinfo : EIATTR_MAX_THREADS
	.align		4
.L_823:
        /*0068*/ 	.byte	0x04, 0x05
        /*006a*/ 	.short	(.L_825 - .L_824)
.L_824:
        /*006c*/ 	.word	0x00000200
        /*0070*/ 	.word	0x00000001
        /*0074*/ 	.word	0x00000001


	//----- nvinfo : EIATTR_CRS_STACK_SIZE
	.align		4
.L_825:
        /*0078*/ 	.byte	0x04, 0x1e
        /*007a*/ 	.short	(.L_827 - .L_826)
.L_826:
        /*007c*/ 	.word	0x00000000
.L_827:


//--------------------- .nv.info._ZN2at6native52_GLOBAL__N__ff984223_19_ForeachTernaryOp_cu_5285c63625multi_tensor_apply_kernelINS1_18TensorListMetadataILi4EEENS1_20TernaryOpListFunctorIdLi4ELi3ELi3EEEJNS0_11LerpFunctorIdEEEEEvT_T0_DpT1_ --------------------------
	.section	.nv.info._ZN2at6native52_GLOBAL__N__ff984223_19_ForeachTernaryOp_cu_5285c63625multi_tensor_apply_kernelINS1_18TensorListMetadataILi4EEENS1_20TernaryOpListFunctorIdLi4ELi3ELi3EEEJNS0_11LerpFunctorIdEEEEEvT_T0_DpT1_,"",@"SHT_CUDA_INFO"
	.sectionflags	@""
	.align	4


	//----- nvinfo : EIATTR_CUDA_API_VERSION
	.align		4
        /*0000*/ 	.byte	0x04, 0x37
        /*0002*/ 	.short	(.L_829 - .L_828)
.L_828:
        /*0004*/ 	.word	0x00000082


	//----- nvinfo : EIATTR_SW2861232_WAR
	.align		4
.L_829:
        /*0008*/ 	.byte	0x01, 0x35
	.zero		2


	//----- nvinfo : EIATTR_PARAM_CBANK
	.align		4
        /*000c*/ 	.byte	0x04, 0x0a
        /*000e*/ 	.short	(.L_831 - .L_830)
	.align		4
.L_830:
        /*0010*/ 	.word	index@(.nv.constant0._ZN2at6native52_GLOBAL__N__ff984223_19_ForeachTernaryOp_cu_5285c63625multi_tensor_apply_kernelINS1_18TensorListMetadataILi4EEENS1_20TernaryOpListFunctorIdLi4ELi3ELi3EEEJNS0_11LerpFunctorIdEEEEEvT_T0_DpT1_)
        /*0014*/ 	.short	0x0160
        /*0016*/ 	.short	0x0bea


	//----- nvinfo : EIATTR_CBANK_PARAM_SIZE
	.align		4
.L_831:
        /*0018*/ 	.byte	0x03, 0x19
        /*001a*/ 	.short	0x0bea


	//----- nvinfo : EIATTR_KPARAM_INFO
	.align		4
        /*001c*/ 	.byte	0x04, 0x17
        /*001e*/ 	.short	(.L_833 - .L_832)
.L_832:
        /*0020*/ 	.word	0x00000000
        /*0024*/ 	.short	0x0002
        /*0026*/ 	.short	0x0be9
        /*0028*/ 	.byte	0x00, 0xf0, 0x05, 0x00


	//----- nvinfo : EIATTR_KPARAM_INFO
	.align		4
.L_833:
        /*002c*/ 	.byte	0x04, 0x17
        /*002e*/ 	.short	(.L_835 - .L_834)
.L_834:
        /*0030*/ 	.word	0x00000000
        /*0034*/ 	.short	0x0001
        /*0036*/ 	.short	0x0be8
        /*0038*/ 	.byte	0x00, 0xf0, 0x05, 0x00


	//----- nvinfo : EIATTR_KPARAM_INFO
	.align		4
.L_835:
        /*003c*/ 	.byte	0x04, 0x17
        /*003e*/ 	.short	(.L_837 - .L_836)
.L_836:
        /*0040*/ 	.word	0x00000000
        /*0044*/ 	.short	0x0000
        /*0046*/ 	.short	0x0000
        /*0048*/ 	.byte	0x00, 0xf0, 0xa1, 0x2f


	//----- nvinfo : EIATTR_MAXREG_COUNT
	.align		4
.L_837:
        /*004c*/ 	.byte	0x03, 0x1b
        /*004e*/ 	.short	0x0080


	//----- nvinfo : EIATTR_MERCURY_ISA_VERSION
	.align		4
        /*0050*/ 	.byte	0x03, 0x5f
        /*0052*/ 	.short	0x0000


	//----- nvinfo : EIATTR_EXIT_INSTR_OFFSETS
	.align		4
        /*0054*/ 	.byte	0x04, 0x1c
        /*0056*/ 	.short	(.L_839 - .L_838)


	//   ....[0]....
.L_838:
        /*0058*/ 	.word	0x000001e0


	//   ....[1]....
        /*005c*/ 	.word	0x000009f0


	//   ....[2]....
        /*0060*/ 	.word	0x00000a50


	//   ....[3]....
        /*0064*/ 	.word	0x00000e20


	//----- nvinfo : EIATTR_MAX_THREADS
	.align		4
.L_839:
        /*0068*/ 	.byte	0x04, 0x05
        /*006a*/ 	.short	(.L_841 - .L_840)
.L_840:
        /*006c*/ 	.word	0x00000200
        /*0070*/ 	.word	0x00000001
        /*0074*/ 	.word	0x00000001


	//----- nvinfo : EIATTR_CRS_STACK_SIZE
	.align		4
.L_841:
        /*0078*/ 	.byte	0x04, 0x1e
        /*007a*/ 	.short	(.L_843 - .L_842)
.L_842:
        /*007c*/ 	.word	0x00000000
.L_843:


//--------------------- .nv.callgraph             --------------------------
	.section	.nv.callgraph,"",@"SHT_CUDA_CALLGRAPH"
	.align	4
	.sectionentsize	8
	.align		4
        /*0000*/ 	.word	0x00000000
	.align		4
        /*0004*/ 	.word	0xffffffff
	.align		4
        /*0008*/ 	.word	0x00000000
	.align		4
        /*000c*/ 	.word	0xfffffffe
	.align		4
        /*0010*/ 	.word	0x00000000
	.align		4
        /*0014*/ 	.word	0xfffffffd
	.align		4
        /*0018*/ 	.word	0x00000000
	.align		4
        /*001c*/ 	.word	0xfffffffc


//--------------------- .nv.rel.action            --------------------------
	.section	.nv.rel.action,"",@"SHT_CUDA_RELOCINFO"
	.align	8
	.sectionentsize	8
        /*0000*/ 	.byte	0x73, 0x00, 0x00, 0x00, 0x00, 0x00, 0x00, 0x00, 0x00, 0x00, 0x00, 0x11, 0x25, 0x00, 0x05, 0x36


//--------------------- .nv.constant4             --------------------------
	.section	.nv.constant4,"a",@progbits
	.align	8
	.align		8
.nv.constant4:
        /*0000*/ 	.dword	_ZN50_INTERNAL_ff984223_19_ForeachTernaryOp_cu_5285c6364cuda3std3__45__cpo5beginE
	.align		8
        /*0008*/ 	.dword	_ZN50_INTERNAL_ff984223_19_ForeachTernaryOp_cu_5285c6364cuda3std3__45__cpo3endE
	.align		8
        /*0010*/ 	.dword	_ZN50_INTERNAL_ff984223_19_ForeachTernaryOp_cu_5285c6364cuda3std3__45__cpo6cbeginE
	.align		8
        /*0018*/ 	.dword	_ZN50_INTERNAL_ff984223_19_ForeachTernaryOp_cu_5285c6364cuda3std3__45__cpo4cendE
	.align		8
        /*0020*/ 	.dword	_ZN50_INTERNAL_ff984223_19_ForeachTernaryOp_cu_5285c6364cuda3std3__45__cpo6rbeginE
	.align		8
        /*0028*/ 	.dword	_ZN50_INTERNAL_ff984223_19_ForeachTernaryOp_cu_5285c6364cuda3std3__45__cpo4rendE
	.align		8
        /*0030*/ 	.dword	_ZN50_INTERNAL_ff984223_19_ForeachTernaryOp_cu_5285c6364cuda3std3__45__cpo7crbeginE
	.align		8
        /*0038*/ 	.dword	_ZN50_INTERNAL_ff984223_19_ForeachTernaryOp_cu_5285c6364cuda3std3__45__cpo5crendE
	.align		8
        /*0040*/ 	.dword	_ZN50_INTERNAL_ff984223_19_ForeachTernaryOp_cu_5285c6364cuda3std3__452_GLOBAL__N__ff984223_19_ForeachTernaryOp_cu_5285c6366ignoreE
	.align		8
        /*0048*/ 	.dword	_ZN50_INTERNAL_ff984223_19_ForeachTernaryOp_cu_5285c6364cuda3std3__419piecewise_constructE
	.align		8
        /*0050*/ 	.dword	_ZN50_INTERNAL_ff984223_19_ForeachTernaryOp_cu_5285c6364cuda3std3__48in_placeE
	.align		8
        /*0058*/ 	.dword	_ZN50_INTERNAL_ff984223_19_ForeachTernaryOp_cu_5285c6364cuda3std3__420unreachable_sentinelE
	.align		8
        /*0060*/ 	.dword	_ZN50_INTERNAL_ff984223_19_ForeachTernaryOp_cu_5285c6364cuda3std6ranges3__45__cpo4swapE
	.align		8
        /*0068*/ 	.dword	_ZN50_INTERNAL_ff984223_19_ForeachTernaryOp_cu_5285c6364cuda3std6ranges3__45__cpo9iter_moveE
	.align		8
        /*0070*/ 	.dword	_ZN50_INTERNAL_ff984223_19_ForeachTernaryOp_cu_5285c6364cuda3std6ranges3__45__cpo5beginE
	.align		8
        /*0078*/ 	.dword	_ZN50_INTERNAL_ff984223_19_ForeachTernaryOp_cu_5285c6364cuda3std6ranges3__45__cpo3endE
	.align		8
        /*0080*/ 	.dword	_ZN50_INTERNAL_ff984223_19_ForeachTernaryOp_cu_5285c6364cuda3std6ranges3__45__cpo6cbeginE
	.align		8
        /*0088*/ 	.dword	_ZN50_INTERNAL_ff984223_19_ForeachTernaryOp_cu_5285c6364cuda3std6ranges3__45__cpo4cendE
	.align		8
        /*0090*/ 	.dword	_ZN50_INTERNAL_ff984223_19_ForeachTernaryOp_cu_5285c6364cuda3std6ranges3__45__cpo7advanceE
	.align		8
        /*0098*/ 	.dword	_ZN50_INTERNAL_ff984223_19_ForeachTernaryOp_cu_5285c6364cuda3std6ranges3__45__cpo9iter_swapE
	.align		8
        /*00a0*/ 	.dword	_ZN50_INTERNAL_ff984223_19_ForeachTernaryOp_cu_5285c6364cuda3std6ranges3__45__cpo4nextE
	.align		8
        /*00a8*/ 	.dword	_ZN50_INTERNAL_ff984223_19_ForeachTernaryOp_cu_5285c6364cuda3std6ranges3__45__cpo4prevE
	.align		8
        /*00b0*/ 	.dword	_ZN50_INTERNAL_ff984223_19_ForeachTernaryOp_cu_5285c6364cuda3std6ranges3__45__cpo4dataE
	.align		8
        /*00b8*/ 	.dword	_ZN50_INTERNAL_ff984223_19_ForeachTernaryOp_cu_5285c6364cuda3std6ranges3__45__cpo5cdataE
	.align		8
        /*00c0*/ 	.dword	_ZN50_INTERNAL_ff984223_19_ForeachTernaryOp_cu_5285c6364cuda3std6ranges3__45__cpo4sizeE
	.align		8
        /*00c8*/ 	.dword	_ZN50_INTERNAL_ff984223_19_ForeachTernaryOp_cu_5285c6364cuda3std6ranges3__45__cpo5ssizeE
	.align		8
        /*00d0*/ 	.dword	_ZN50_INTERNAL_ff984223_19_ForeachTernaryOp_cu_5285c6364cuda3std6ranges3__45__cpo8distanceE
	.align		8
        /*00d8*/ 	.dword	_ZN50_INTERNAL_ff984223_19_ForeachTernaryOp_cu_5285c6366thrust23THRUST_300001_SM_800_NS6system6detail10sequential3seqE


//--------------------- .nv.constant2._ZN2at6native52_GLOBAL__N__ff984223_19_ForeachTernaryOp_cu_5285c63625multi_tensor_apply_kernelINS1_28TensorListScalarListMetadataIfLi2EEENS1_26TernaryOpScalarListFunctorIN3c108BFloat16ELi2ELi2ELi0EEEJNS0_11LerpFunctorIfEEEEEvT_T0_DpT1_ --------------------------
	.section	.nv.constant2._ZN2at6native52_GLOBAL__N__ff984223_19_ForeachTernaryOp_cu_5285c63625multi_tensor_apply_kernelINS1_28TensorListScalarListMetadataIfLi2EEENS1_26TernaryOpScalarListFunctorIN3c108BFloat16ELi2ELi2ELi0EEEJNS0_11LerpFunctorIfEEEEEvT_T0_DpT1_,"a",@progbits
	.sectionflags	@""
	.align	4
.nv.constant2._ZN2at6native52_GLOBAL__N__ff984223_19_ForeachTernaryOp_cu_5285c63625multi_tensor_apply_kernelINS1_28TensorListScalarListMetadataIfLi2EEENS1_26TernaryOpScalarListFunctorIN3c108BFloat16ELi2ELi2ELi0EEEJNS0_11LerpFunctorIfEEEEEvT_T0_DpT1_:
        /*0000*/ 	.byte	0x40, 0x08, 0x00, 0x00, 0x00, 0x00, 0x00, 0x00, 0x00, 0x06, 0x00, 0x00, 0x00, 0x00, 0x00, 0x00


//--------------------- .nv.constant0._ZN2at6native52_GLOBAL__N__ff984223_19_ForeachTernaryOp_cu_5285c63625multi_tensor_apply_kernelINS1_28TensorListScalarListMetadataIfLi2EEENS1_26TernaryOpScalarListFunctorIN3c108BFloat16ELi2ELi2ELi0EEEJNS0_11LerpFunctorIfEEEEEvT_T0_DpT1_ --------------------------
	.section	.nv.constant0._ZN2at6native52_GLOBAL__N__ff984223_19_ForeachTernaryOp_cu_5285c63625multi_tensor_apply_kernelINS1_28TensorListScalarListMetadataIfLi2EEENS1_26TernaryOpScalarListFunctorIN3c108BFloat16ELi2ELi2ELi0EEEJNS0_11LerpFunctorIfEEEEEvT_T0_DpT1_,"a",@progbits
	.sectionflags	@""
	.align	4
.nv.constant0._ZN2at6native52_GLOBAL__N__ff984223_19_ForeachTernaryOp_cu_5285c63625multi_tensor_apply_kernelINS1_28TensorListScalarListMetadataIfLi2EEENS1_26TernaryOpScalarListFunctorIN3c108BFloat16ELi2ELi2ELi0EEEJNS0_11LerpFunctorIfEEEEEvT_T0_DpT1_:
	.zero		3746


//--------------------- .nv.constant2._ZN2at6native52_GLOBAL__N__ff984223_19_ForeachTernaryOp_cu_5285c63625multi_tensor_apply_kernelINS1_28TensorListScalarListMetadataIfLi2EEENS1_26TernaryOpScalarListFunctorIN3c104HalfELi2ELi2ELi0EEEJNS0_11LerpFunctorIfEEEEEvT_T0_DpT1_ --------------------------
	.section	.nv.constant2._ZN2at6native52_GLOBAL__N__ff984223_19_ForeachTernaryOp_cu_5285c63625multi_tensor_apply_kernelINS1_28TensorListScalarListMetadataIfLi2EEENS1_26TernaryOpScalarListFunctorIN3c104HalfELi2ELi2ELi0EEEJNS0_11LerpFunctorIfEEEEEvT_T0_DpT1_,"a",@progbits
	.sectionflags	@""
	.align	4
.nv.constant2._ZN2at6native52_GLOBAL__N__ff984223_19_ForeachTernaryOp_cu_5285c63625multi_tensor_apply_kernelINS1_28TensorListScalarListMetadataIfLi2EEENS1_26TernaryOpScalarListFunctorIN3c104HalfELi2ELi2ELi0EEEJNS0_11LerpFunctorIfEEEEEvT_T0_DpT1_:
        /*0000*/ 	.byte	0x40, 0x08, 0x00, 0x00, 0x00, 0x00, 0x00, 0x00, 0x00, 0x06, 0x00, 0x00, 0x00, 0x00, 0x00, 0x00


//--------------------- .nv.constant0._ZN2at6native52_GLOBAL__N__ff984223_19_ForeachTernaryOp_cu_5285c63625multi_tensor_apply_kernelINS1_28TensorListScalarListMetadataIfLi2EEENS1_26TernaryOpScalarListFunctorIN3c104HalfELi2ELi2ELi0EEEJNS0_11LerpFunctorIfEEEEEvT_T0_DpT1_ --------------------------
	.section	.nv.constant0._ZN2at6native52_GLOBAL__N__ff984223_19_ForeachTernaryOp_cu_5285c63625multi_tensor_apply_kernelINS1_28TensorListScalarListMetadataIfLi2EEENS1_26TernaryOpScalarListFunctorIN3c104HalfELi2ELi2ELi0EEEJNS0_11LerpFunctorIfEEEEEvT_T0_DpT1_,"a",@progbits
	.sectionflags	@""
	.align	4
.nv.constant0._ZN2at6native52_GLOBAL__N__ff984223_19_ForeachTernaryOp_cu_5285c63625multi_tensor_apply_kernelINS1_28TensorListScalarListMetadataIfLi2EEENS1_26TernaryOpScalarListFunctorIN3c104HalfELi2ELi2ELi0EEEJNS0_11LerpFunctorIfEEEEEvT_T0_DpT1_:
	.zero		3746


//--------------------- .nv.constant2._ZN2at6native52_GLOBAL__N__ff984223_19_ForeachTernaryOp_cu_5285c63625multi_tensor_apply_kernelINS1_28TensorListScalarListMetadataIN3c107complexIfEELi2EEENS1_26TernaryOpScalarListFunctorIS6_Li2ELi2ELi0EEEJNS0_11LerpFunctorIS6_EEEEEvT_T0_DpT1_ --------------------------
	.section	.nv.constant2._ZN2at6native52_GLOBAL__N__ff984223_19_ForeachTernaryOp_cu_5285c63625multi_tensor_apply_kernelINS1_28TensorListScalarListMetadataIN3c107complexIfEELi2EEENS1_26TernaryOpScalarListFunctorIS6_Li2ELi2ELi0EEEJNS0_11LerpFunctorIS6_EEEEEvT_T0_DpT1_,"a",@progbits
	.sectionflags	@""
	.align	4
.nv.constant2._ZN2at6native52_GLOBAL__N__ff984223_19_ForeachTernaryOp_cu_5285c63625multi_tensor_apply_kernelINS1_28TensorListScalarListMetadataIN3c107complexIfEELi2EEENS1_26TernaryOpScalarListFunctorIS6_Li2ELi2ELi0EEEJNS0_11LerpFunctorIS6_EEEEEvT_T0_DpT1_:
        /*0000*/ 	.byte	0x40, 0x09, 0x00, 0x00, 0x00, 0x00, 0x00, 0x00


//--------------------- .nv.constant0._ZN2at6native52_GLOBAL__N__ff984223_19_ForeachTernaryOp_cu_5285c63625multi_tensor_apply_kernelINS1_28TensorListScalarListMetadataIN3c107complexIfEELi2EEENS1_26TernaryOpScalarListFunctorIS6_Li2ELi2ELi0EEEJNS0_11LerpFunctorIS6_EEEEEvT_T0_DpT1_ --------------------------
	.section	.nv.constant0._ZN2at6native52_GLOBAL__N__ff984223_19_ForeachTernaryOp_cu_5285c63625multi_tensor_apply_kernelINS1_28TensorListScalarListMetadataIN3c107complexIfEELi2EEENS1_26TernaryOpScalarListFunctorIS6_Li2ELi2ELi0EEEJNS0_11LerpFunctorIS6_EEEEEvT_T0_DpT1_,"a",@progbits
	.sectionflags	@""
	.align	4
.nv.constant0._ZN2at6native52_GLOBAL__N__ff984223_19_ForeachTernaryOp_cu_5285c63625multi_tensor_apply_kernelINS1_28TensorListScalarListMetadataIN3c107complexIfEELi2EEENS1_26TernaryOpScalarListFunctorIS6_Li2ELi2ELi0EEEJNS0_11LerpFunctorIS6_EEEEEvT_T0_DpT1_:
	.zero		4002


//--------------------- .nv.constant2._ZN2at6native52_GLOBAL__N__ff984223_19_ForeachTernaryOp_cu_5285c63625multi_tensor_apply_kernelINS1_28TensorListScalarListMetadataIN3c107complexIdEELi2EEENS1_26TernaryOpScalarListFunctorIS6_Li2ELi2ELi0EEEJNS0_11LerpFunctorIS6_EEEEEvT_T0_DpT1_ --------------------------
	.section	.nv.constant2._ZN2at6native52_GLOBAL__N__ff984223_19_ForeachTernaryOp_cu_5285c63625multi_tensor_apply_kernelINS1_28TensorListScalarListMetadataIN3c107complexIdEELi2EEENS1_26TernaryOpScalarListFunctorIS6_Li2ELi2ELi0EEEJNS0_11LerpFunctorIS6_EEEEEvT_T0_DpT1_,"a",@progbits
	.sectionflags	@""
	.align	4
.nv.constant2._ZN2at6native52_GLOBAL__N__ff984223_19_ForeachTernaryOp_cu_5285c63625multi_tensor_apply_kernelINS1_28TensorListScalarListMetadataIN3c107complexIdEELi2EEENS1_26TernaryOpScalarListFunctorIS6_Li2ELi2ELi0EEEJNS0_11LerpFunctorIS6_EEEEEvT_T0_DpT1_:
        /*0000*/ 	.byte	0xa0, 0x0a, 0x00, 0x00, 0x00, 0x00, 0x00, 0x00, 0xa0, 0x05, 0x00, 0x00, 0x00, 0x00, 0x00, 0x00


//--------------------- .nv.constant0._ZN2at6native52_GLOBAL__N__ff984223_19_ForeachTernaryOp_cu_5285c63625multi_tensor_apply_kernelINS1_28TensorListScalarListMetadataIN3c107complexIdEELi2EEENS1_26TernaryOpScalarListFunctorIS6_Li2ELi2ELi0EEEJNS0_11LerpFunctorIS6_EEEEEvT_T0_DpT1_ --------------------------
	.section	.nv.constant0._ZN2at6native52_GLOBAL__N__ff984223_19_ForeachTernaryOp_cu_5285c63625multi_tensor_apply_kernelINS1_28TensorListScalarListMetadataIN3c107complexIdEELi2EEENS1_26TernaryOpScalarListFunctorIS6_Li2ELi2ELi0EEEJNS0_11LerpFunctorIS6_EEEEEvT_T0_DpT1_,"a",@progbits
	.sectionflags	@""
	.align	4
.nv.constant0._ZN2at6native52_GLOBAL__N__ff984223_19_ForeachTernaryOp_cu_5285c63625multi_tensor_apply_kernelINS1_28TensorListScalarListMetadataIN3c107complexIdEELi2EEENS1_26TernaryOpScalarListFunctorIS6_Li2ELi2ELi0EEEJNS0_11LerpFunctorIS6_EEEEEvT_T0_DpT1_:
	.zero		4354


//--------------------- .nv.constant2._ZN2at6native52_GLOBAL__N__ff984223_19_ForeachTernaryOp_cu_5285c63625multi_tensor_apply_kernelINS1_28TensorListScalarListMetadataIfLi2EEENS1_26TernaryOpScalarListFunctorIfLi2ELi2ELi0EEEJNS0_11LerpFunctorIfEEEEEvT_T0_DpT1_ --------------------------
	.section	.nv.constant2._ZN2at6native52_GLOBAL__N__ff984223_19_ForeachTernaryOp_cu_5285c63625multi_tensor_apply_kernelINS1_28TensorListScalarListMetadataIfLi2EEENS1_26TernaryOpScalarListFunctorIfLi2ELi2ELi0EEEJNS0_11LerpFunctorIfEEEEEvT_T0_DpT1_,"a",@progbits
	.sectionflags	@""
	.align	4
.nv.constant2._ZN2at6native52_GLOBAL__N__ff984223_19_ForeachTernaryOp_cu_5285c63625multi_tensor_apply_kernelINS1_28TensorListScalarListMetadataIfLi2EEENS1_26TernaryOpScalarListFunctorIfLi2ELi2ELi0EEEJNS0_11LerpFunctorIfEEEEEvT_T0_DpT1_:
        /*0000*/ 	.byte	0x40, 0x08, 0x00, 0x00, 0x00, 0x00, 0x00, 0x00, 0x00, 0x06, 0x00, 0x00, 0x00, 0x00, 0x00, 0x00


//--------------------- .nv.constant0._ZN2at6native52_GLOBAL__N__ff984223_19_ForeachTernaryOp_cu_5285c63625multi_tensor_apply_kernelINS1_28TensorListScalarListMetadataIfLi2EEENS1_26TernaryOpScalarListFunctorIfLi2ELi2ELi0EEEJNS0_11LerpFunctorIfEEEEEvT_T0_DpT1_ --------------------------
	.section	.nv.constant0._ZN2at6native52_GLOBAL__N__ff984223_19_ForeachTernaryOp_cu_5285c63625multi_tensor_apply_kernelINS1_28TensorListScalarListMetadataIfLi2EEENS1_26TernaryOpScalarListFunctorIfLi2ELi2ELi0EEEJNS0_11LerpFunctorIfEEEEEvT_T0_DpT1_,"a",@progbits
	.sectionflags	@""
	.align	4
.nv.constant0._ZN2at6native52_GLOBAL__N__ff984223_19_ForeachTernaryOp_cu_5285c63625multi_tensor_apply_kernelINS1_28TensorListScalarListMetadataIfLi2EEENS1_26TernaryOpScalarListFunctorIfLi2ELi2ELi0EEEJNS0_11LerpFunctorIfEEEEEvT_T0_DpT1_:
	.zero		3746


//--------------------- .nv.constant2._ZN2at6native52_GLOBAL__N__ff984223_19_ForeachTernaryOp_cu_5285c63625multi_tensor_apply_kernelINS1_28TensorListScalarListMetadataIdLi2EEENS1_26TernaryOpScalarListFunctorIdLi2ELi2ELi0EEEJNS0_11LerpFunctorIdEEEEEvT_T0_DpT1_ --------------------------
	.section	.nv.constant2._ZN2at6native52_GLOBAL__N__ff984223_19_ForeachTernaryOp_cu_5285c63625multi_tensor_apply_kernelINS1_28TensorListScalarListMetadataIdLi2EEENS1_26TernaryOpScalarListFunctorIdLi2ELi2ELi0EEEJNS0_11LerpFunctorIdEEEEEvT_T0_DpT1_,"a",@progbits
	.sectionflags	@""
	.align	4
.nv.constant2._ZN2at6native52_GLOBAL__N__ff984223_19_ForeachTernaryOp_cu_5285c63625multi_tensor_apply_kernelINS1_28TensorListScalarListMetadataIdLi2EEENS1_26TernaryOpScalarListFunctorIdLi2ELi2ELi0EEEJNS0_11LerpFunctorIdEEEEEvT_T0_DpT1_:
        /*0000*/ 	.byte	0x40, 0x09, 0x00, 0x00, 0x00, 0x00, 0x00, 0x00


//--------------------- .nv.constant0._ZN2at6native52_GLOBAL__N__ff984223_19_ForeachTernaryOp_cu_5285c63625multi_tensor_apply_kernelINS1_28TensorListScalarListMetadataIdLi2EEENS1_26TernaryOpScalarListFunctorIdLi2ELi2ELi0EEEJNS0_11LerpFunctorIdEEEEEvT_T0_DpT1_ --------------------------
	.section	.nv.constant0._ZN2at6native52_GLOBAL__N__ff984223_19_ForeachTernaryOp_cu_5285c63625multi_tensor_apply_kernelINS1_28TensorListScalarListMetadataIdLi2EEENS1_26TernaryOpScalarListFunctorIdLi2ELi2ELi0EEEJNS0_11LerpFunctorIdEEEEEvT_T0_DpT1_,"a",@progbits
	.sectionflags	@""
	.align	4
.nv.constant0._ZN2at6native52_GLOBAL__N__ff984223_19_ForeachTernaryOp_cu_5285c63625multi_tensor_apply_kernelINS1_28TensorListScalarListMetadataIdLi2EEENS1_26TernaryOpScalarListFunctorIdLi2ELi2ELi0EEEJNS0_11LerpFunctorIdEEEEEvT_T0_DpT1_:
	.zero		4002


//--------------------- .nv.constant2._ZN2at6native52_GLOBAL__N__ff984223_19_ForeachTernaryOp_cu_5285c63625multi_tensor_apply_kernelINS1_28TensorListScalarListMetadataIfLi3EEENS1_26TernaryOpScalarListFunctorIN3c108BFloat16ELi3ELi2ELi2EEEJNS0_11LerpFunctorIfEEEEEvT_T0_DpT1_ --------------------------
	.section	.nv.constant2._ZN2at6native52_GLOBAL__N__ff984223_19_ForeachTernaryOp_cu_5285c63625multi_tensor_apply_kernelINS1_28TensorListScalarListMetadataIfLi3EEENS1_26TernaryOpScalarListFunctorIN3c108BFloat16ELi3ELi2ELi2EEEJNS0_11LerpFunctorIfEEEEEvT_T0_DpT1_,"a",@progbits
	.sectionflags	@""
	.align	4
.nv.constant2._ZN2at6native52_GLOBAL__N__ff984223_19_ForeachTernaryOp_cu_5285c63625multi_tensor_apply_kernelINS1_28TensorListScalarListMetadataIfLi3EEENS1_26TernaryOpScalarListFunctorIN3c108BFloat16ELi3ELi2ELi2EEEJNS0_11LerpFunctorIfEEEEEvT_T0_DpT1_:
        /*0000*/ 	.byte	0x00, 0x08, 0x00, 0x00, 0x00, 0x00, 0x00, 0x00, 0x00, 0x06, 0x00, 0x00, 0x00, 0x00, 0x00, 0x00


//--------------------- .nv.constant0._ZN2at6native52_GLOBAL__N__ff984223_19_ForeachTernaryOp_cu_5285c63625multi_tensor_apply_kernelINS1_28TensorListScalarListMetadataIfLi3EEENS1_26TernaryOpScalarListFunctorIN3c108BFloat16ELi3ELi2ELi2EEEJNS0_11LerpFunctorIfEEEEEvT_T0_DpT1_ --------------------------
	.section	.nv.constant0._ZN2at6native52_GLOBAL__N__ff984223_19_ForeachTernaryOp_cu_5285c63625multi_tensor_apply_kernelINS1_28TensorListScalarListMetadataIfLi3EEENS1_26TernaryOpScalarListFunctorIN3c108BFloat16ELi3ELi2ELi2EEEJNS0_11LerpFunctorIfEEEEEvT_T0_DpT1_,"a",@progbits
	.sectionflags	@""
	.align	4
.nv.constant0._ZN2at6native52_GLOBAL__N__ff984223_19_ForeachTernaryOp_cu_5285c63625multi_tensor_apply_kernelINS1_28TensorListScalarListMetadataIfLi3EEENS1_26TernaryOpScalarListFunctorIN3c108BFloat16ELi3ELi2ELi2EEEJNS0_11LerpFunctorIfEEEEEvT_T0_DpT1_:
	.zero		3682


//--------------------- .nv.constant2._ZN2at6native52_GLOBAL__N__ff984223_19_ForeachTernaryOp_cu_5285c63625multi_tensor_apply_kernelINS1_28TensorListScalarListMetadataIfLi3EEENS1_26TernaryOpScalarListFunctorIN3c104HalfELi3ELi2ELi2EEEJNS0_11LerpFunctorIfEEEEEvT_T0_DpT1_ --------------------------
	.section	.nv.constant2._ZN2at6native52_GLOBAL__N__ff984223_19_ForeachTernaryOp_cu_5285c63625multi_tensor_apply_kernelINS1_28TensorListScalarListMetadataIfLi3EEENS1_26TernaryOpScalarListFunctorIN3c104HalfELi3ELi2ELi2EEEJNS0_11LerpFunctorIfEEEEEvT_T0_DpT1_,"a",@progbits
	.sectionflags	@""
	.align	4
.nv.constant2._ZN2at6native52_GLOBAL__N__ff984223_19_ForeachTernaryOp_cu_5285c63625multi_tensor_apply_kernelINS1_28TensorListScalarListMetadataIfLi3EEENS1_26TernaryOpScalarListFunctorIN3c104HalfELi3ELi2ELi2EEEJNS0_11LerpFunctorIfEEEEEvT_T0_DpT1_:
        /*0000*/ 	.byte	0x00, 0x08, 0x00, 0x00, 0x00, 0x00, 0x00, 0x00, 0x00, 0x06, 0x00, 0x00, 0x00, 0x00, 0x00, 0x00


//--------------------- .nv.constant0._ZN2at6native52_GLOBAL__N__ff984223_19_ForeachTernaryOp_cu_5285c63625multi_tensor_apply_kernelINS1_28TensorListScalarListMetadataIfLi3EEENS1_26TernaryOpScalarListFunctorIN3c104HalfELi3ELi2ELi2EEEJNS0_11LerpFunctorIfEEEEEvT_T0_DpT1_ --------------------------
	.section	.nv.constant0._ZN2at6native52_GLOBAL__N__ff984223_19_ForeachTernaryOp_cu_5285c63625multi_tensor_apply_kernelINS1_28TensorListScalarListMetadataIfLi3EEENS1_26TernaryOpScalarListFunctorIN3c104HalfELi3ELi2ELi2EEEJNS0_11LerpFunctorIfEEEEEvT_T0_DpT1_,"a",@progbits
	.sectionflags	@""
	.align	4
.nv.constant0._ZN2at6native52_GLOBAL__N__ff984223_19_ForeachTernaryOp_cu_5285c63625multi_tensor_apply_kernelINS1_28TensorListScalarListMetadataIfLi3EEENS1_26TernaryOpScalarListFunctorIN3c104HalfELi3ELi2ELi2EEEJNS0_11LerpFunctorIfEEEEEvT_T0_DpT1_:
	.zero		3682


//--------------------- .nv.constant2._ZN2at6native52_GLOBAL__N__ff984223_19_ForeachTernaryOp_cu_5285c63625multi_tensor_apply_kernelINS1_28TensorListScalarListMetadataIN3c107complexIfEELi3EEENS1_26TernaryOpScalarListFunctorIS6_Li3ELi2ELi2EEEJNS0_11LerpFunctorIS6_EEEEEvT_T0_DpT1_ --------------------------
	.section	.nv.constant2._ZN2at6native52_GLOBAL__N__ff984223_19_ForeachTernaryOp_cu_5285c63625multi_tensor_apply_kernelINS1_28TensorListScalarListMetadataIN3c107complexIfEELi3EEENS1_26TernaryOpScalarListFunctorIS6_Li3ELi2ELi2EEEJNS0_11LerpFunctorIS6_EEEEEvT_T0_DpT1_,"a",@progbits
	.sectionflags	@""
	.align	4
.nv.constant2._ZN2at6native52_GLOBAL__N__ff984223_19_ForeachTernaryOp_cu_5285c63625multi_tensor_apply_kernelINS1_28TensorListScalarListMetadataIN3c107complexIfEELi3EEENS1_26TernaryOpScalarListFunctorIS6_Li3ELi2ELi2EEEJNS0_11LerpFunctorIS6_EEEEEvT_T0_DpT1_:
        /*0000*/ 	.byte	0xc0, 0x08, 0x00, 0x00, 0x00, 0x00, 0x00, 0x00


//--------------------- .nv.constant0._ZN2at6native52_GLOBAL__N__ff984223_19_ForeachTernaryOp_cu_5285c63625multi_tensor_apply_kernelINS1_28TensorListScalarListMetadataIN3c107complexIfEELi3EEENS1_26TernaryOpScalarListFunctorIS6_Li3ELi2ELi2EEEJNS0_11LerpFunctorIS6_EEEEEvT_T0_DpT1_ --------------------------
	.section	.nv.constant0._ZN2at6native52_GLOBAL__N__ff984223_19_ForeachTernaryOp_cu_5285c63625multi_tensor_apply_kernelINS1_28TensorListScalarListMetadataIN3c107complexIfEELi3EEENS1_26TernaryOpScalarListFunctorIS6_Li3ELi2ELi2EEEJNS0_11LerpFunctorIS6_EEEEEvT_T0_DpT1_,"a",@progbits
	.sectionflags	@""
	.align	4
.nv.constant0._ZN2at6native52_GLOBAL__N__ff984223_19_ForeachTernaryOp_cu_5285c63625multi_tensor_apply_kernelINS1_28TensorListScalarListMetadataIN3c107complexIfEELi3EEENS1_26TernaryOpScalarListFunctorIS6_Li3ELi2ELi2EEEJNS0_11LerpFunctorIS6_EEEEEvT_T0_DpT1_:
	.zero		3874


//--------------------- .nv.constant2._ZN2at6native52_GLOBAL__N__ff984223_19_ForeachTernaryOp_cu_5285c63625multi_tensor_apply_kernelINS1_28TensorListScalarListMetadataIN3c107complexIdEELi3EEENS1_26TernaryOpScalarListFunctorIS6_Li3ELi2ELi2EEEJNS0_11LerpFunctorIS6_EEEEEvT_T0_DpT1_ --------------------------
	.section	.nv.constant2._ZN2at6native52_GLOBAL__N__ff984223_19_ForeachTernaryOp_cu_5285c63625multi_tensor_apply_kernelINS1_28TensorListScalarListMetadataIN3c107complexIdEELi3EEENS1_26TernaryOpScalarListFunctorIS6_Li3ELi2ELi2EEEJNS0_11LerpFunctorIS6_EEEEEvT_T0_DpT1_,"a",@progbits
	.sectionflags	@""
	.align	4
.nv.constant2._ZN2at6native52_GLOBAL__N__ff984223_19_ForeachTernaryOp_cu_5285c63625multi_tensor_apply_kernelINS1_28TensorListScalarListMetadataIN3c107complexIdEELi3EEENS1_26TernaryOpScalarListFunctorIS6_Li3ELi2ELi2EEEJNS0_11LerpFunctorIS6_EEEEEvT_T0_DpT1_:
        /*0000*/ 	.byte	0x40, 0x0a, 0x00, 0x00, 0x00, 0x00, 0x00, 0x00, 0x00, 0x06, 0x00, 0x00, 0x00, 0x00, 0x00, 0x00


//--------------------- .nv.constant0._ZN2at6native52_GLOBAL__N__ff984223_19_ForeachTernaryOp_cu_5285c63625multi_tensor_apply_kernelINS1_28TensorListScalarListMetadataIN3c107complexIdEELi3EEENS1_26TernaryOpScalarListFunctorIS6_Li3ELi2ELi2EEEJNS0_11LerpFunctorIS6_EEEEEvT_T0_DpT1_ --------------------------
	.section	.nv.constant0._ZN2at6native52_GLOBAL__N__ff984223_19_ForeachTernaryOp_cu_5285c63625multi_tensor_apply_kernelINS1_28TensorListScalarListMetadataIN3c107complexIdEELi3EEENS1_26TernaryOpScalarListFunctorIS6_Li3ELi2ELi2EEEJNS0_11LerpFunctorIS6_EEEEEvT_T0_DpT1_,"a",@progbits
	.sectionflags	@""
	.align	4
.nv.constant0._ZN2at6native52_GLOBAL__N__ff984223_19_ForeachTernaryOp_cu_5285c63625multi_tensor_apply_kernelINS1_28TensorListScalarListMetadataIN3c107complexIdEELi3EEENS1_26TernaryOpScalarListFunctorIS6_Li3ELi2ELi2EEEJNS0_11LerpFunctorIS6_EEEEEvT_T0_DpT1_:
	.zero		4258


//--------------------- .nv.constant2._ZN2at6native52_GLOBAL__N__ff984223_19_ForeachTernaryOp_cu_5285c63625multi_tensor_apply_kernelINS1_28TensorListScalarListMetadataIfLi3EEENS1_26TernaryOpScalarListFunctorIfLi3ELi2ELi2EEEJNS0_11LerpFunctorIfEEEEEvT_T0_DpT1_ --------------------------
	.section	.nv.constant2._ZN2at6native52_GLOBAL__N__ff984223_19_ForeachTernaryOp_cu_5285c63625multi_tensor_apply_kernelINS1_28TensorListScalarListMetadataIfLi3EEENS1_26TernaryOpScalarListFunctorIfLi3ELi2ELi2EEEJNS0_11LerpFunctorIfEEEEEvT_T0_DpT1_,"a",@progbits
	.sectionflags	@""
	.align	4
.nv.constant2._ZN2at6native52_GLOBAL__N__ff984223_19_ForeachTernaryOp_cu_5285c63625multi_tensor_apply_kernelINS1_28TensorListScalarListMetadataIfLi3EEENS1_26TernaryOpScalarListFunctorIfLi3ELi2ELi2EEEJNS0_11LerpFunctorIfEEEEEvT_T0_DpT1_:
        /*0000*/ 	.byte	0x00, 0x08, 0x00, 0x00, 0x00, 0x00, 0x00, 0x00, 0x00, 0x06, 0x00, 0x00, 0x00, 0x00, 0x00, 0x00


//--------------------- .nv.constant0._ZN2at6native52_GLOBAL__N__ff984223_19_ForeachTernaryOp_cu_5285c63625multi_tensor_apply_kernelINS1_28TensorListScalarListMetadataIfLi3EEENS1_26TernaryOpScalarListFunctorIfLi3ELi2ELi2EEEJNS0_11LerpFunctorIfEEEEEvT_T0_DpT1_ --------------------------
	.section	.nv.constant0._ZN2at6native52_GLOBAL__N__ff984223_19_ForeachTernaryOp_cu_5285c63625multi_tensor_apply_kernelINS1_28TensorListScalarListMetadataIfLi3EEENS1_26TernaryOpScalarListFunctorIfLi3ELi2ELi2EEEJNS0_11LerpFunctorIfEEEEEvT_T0_DpT1_,"a",@progbits
	.sectionflags	@""
	.align	4
.nv.constant0._ZN2at6native52_GLOBAL__N__ff984223_19_ForeachTernaryOp_cu_5285c63625multi_tensor_apply_kernelINS1_28TensorListScalarListMetadataIfLi3EEENS1_26TernaryOpScalarListFunctorIfLi3ELi2ELi2EEEJNS0_11LerpFunctorIfEEEEEvT_T0_DpT1_:
	.zero		3682


//--------------------- .nv.constant2._ZN2at6native52_GLOBAL__N__ff984223_19_ForeachTernaryOp_cu_5285c63625multi_tensor_apply_kernelINS1_28TensorListScalarListMetadataIdLi3EEENS1_26TernaryOpScalarListFunctorIdLi3ELi2ELi2EEEJNS0_11LerpFunctorIdEEEEEvT_T0_DpT1_ --------------------------
	.section	.nv.constant2._ZN2at6native52_GLOBAL__N__ff984223_19_ForeachTernaryOp_cu_5285c63625multi_tensor_apply_kernelINS1_28TensorListScalarListMetadataIdLi3EEENS1_26TernaryOpScalarListFunctorIdLi3ELi2ELi2EEEJNS0_11LerpFunctorIdEEEEEvT_T0_DpT1_,"a",@progbits
	.sectionflags	@""
	.align	4
.nv.constant2._ZN2at6native52_GLOBAL__N__ff984223_19_ForeachTernaryOp_cu_5285c63625multi_tensor_apply_kernelINS1_28TensorListScalarListMetadataIdLi3EEENS1_26TernaryOpScalarListFunctorIdLi3ELi2ELi2EEEJNS0_11LerpFunctorIdEEEEEvT_T0_DpT1_:
        /*0000*/ 	.byte	0xc0, 0x08, 0x00, 0x00, 0x00, 0x00, 0x00, 0x00


//--------------------- .nv.constant0._ZN2at6native52_GLOBAL__N__ff984223_19_ForeachTernaryOp_cu_5285c63625multi_tensor_apply_kernelINS1_28TensorListScalarListMetadataIdLi3EEENS1_26TernaryOpScalarListFunctorIdLi3ELi2ELi2EEEJNS0_11LerpFunctorIdEEEEEvT_T0_DpT1_ --------------------------
	.section	.nv.constant0._ZN2at6native52_GLOBAL__N__ff984223_19_ForeachTernaryOp_cu_5285c63625multi_tensor_apply_kernelINS1_28TensorListScalarListMetadataIdLi3EEENS1_26TernaryOpScalarListFunctorIdLi3ELi2ELi2EEEJNS0_11LerpFunctorIdEEEEEvT_T0_DpT1_,"a",@progbits
	.sectionflags	@""
	.align	4
.nv.constant0._ZN2at6native52_GLOBAL__N__ff984223_19_ForeachTernaryOp_cu_5285c63625multi_tensor_apply_kernelINS1_28TensorListScalarListMetadataIdLi3EEENS1_26TernaryOpScalarListFunctorIdLi3ELi2ELi2EEEJNS0_11LerpFunctorIdEEEEEvT_T0_DpT1_:
	.zero		3874


//--------------------- .nv.constant2._ZN2at6native52_GLOBAL__N__ff984223_19_ForeachTernaryOp_cu_5285c63625multi_tensor_apply_kernelINS1_18TensorListMetadataILi2EEENS1_22TernaryOpScalarFunctorIN3c108BFloat16ELi2ELi2ELi0EEEJNS0_11LerpFunctorIfEEfEEEvT_T0_DpT1_ --------------------------
	.section	.nv.constant2._ZN2at6native52_GLOBAL__N__ff984223_19_ForeachTernaryOp_cu_5285c63625multi_tensor_apply_kernelINS1_18TensorListMetadataILi2EEENS1_22TernaryOpScalarFunctorIN3c108BFloat16ELi2ELi2ELi0EEEJNS0_11LerpFunctorIfEEfEEEvT_T0_DpT1_,"a",@progbits
	.sectionflags	@""
	.align	4
.nv.constant2._ZN2at6native52_GLOBAL__N__ff984223_19_ForeachTernaryOp_cu_5285c63625multi_tensor_apply_kernelINS1_18TensorListMetadataILi2EEENS1_22TernaryOpScalarFunctorIN3c108BFloat16ELi2ELi2ELi0EEEJNS0_11LerpFunctorIfEEfEEEvT_T0_DpT1_:
        /*0000*/ 	.byte	0x40, 0x07, 0x00, 0x00, 0x00, 0x00, 0x00, 0x00


//--------------------- .nv.constant0._ZN2at6native52_GLOBAL__N__ff984223_19_ForeachTernaryOp_cu_5285c63625multi_tensor_apply_kernelINS1_18TensorListMetadataILi2EEENS1_22TernaryOpScalarFunctorIN3c108BFloat16ELi2ELi2ELi0EEEJNS0_11LerpFunctorIfEEfEEEvT_T0_DpT1_ --------------------------
	.section	.nv.constant0._ZN2at6native52_GLOBAL__N__ff984223_19_ForeachTernaryOp_cu_5285c63625multi_tensor_apply_kernelINS1_18TensorListMetadataILi2EEENS1_22TernaryOpScalarFunctorIN3c108BFloat16ELi2ELi2ELi0EEEJNS0_11LerpFunctorIfEEfEEEvT_T0_DpT1_,"a",@progbits
	.sectionflags	@""
	.align	4
.nv.constant0._ZN2at6native52_GLOBAL__N__ff984223_19_ForeachTernaryOp_cu_5285c63625multi_tensor_apply_kernelINS1_18TensorListMetadataILi2EEENS1_22TernaryOpScalarFunctorIN3c108BFloat16ELi2ELi2ELi0EEEJNS0_11LerpFunctorIfEEfEEEvT_T0_DpT1_:
	.zero		3504


//--------------------- .nv.constant2._ZN2at6native52_GLOBAL__N__ff984223_19_ForeachTernaryOp_cu_5285c63625multi_tensor_apply_kernelINS1_18TensorListMetadataILi2EEENS1_22TernaryOpScalarFunctorIN3c104HalfELi2ELi2ELi0EEEJNS0_11LerpFunctorIfEEfEEEvT_T0_DpT1_ --------------------------
	.section	.nv.constant2._ZN2at6native52_GLOBAL__N__ff984223_19_ForeachTernaryOp_cu_5285c63625multi_tensor_apply_kernelINS1_18TensorListMetadataILi2EEENS1_22TernaryOpScalarFunctorIN3c104HalfELi2ELi2ELi0EEEJNS0_11LerpFunctorIfEEfEEEvT_T0_DpT1_,"a",@progbits
	.sectionflags	@""
	.align	4
.nv.constant2._ZN2at6native52_GLOBAL__N__ff984223_19_ForeachTernaryOp_cu_5285c63625multi_tensor_apply_kernelINS1_18TensorListMetadataILi2EEENS1_22TernaryOpScalarFunctorIN3c104HalfELi2ELi2ELi0EEEJNS0_11LerpFunctorIfEEfEEEvT_T0_DpT1_:
        /*0000*/ 	.byte	0x40, 0x07, 0x00, 0x00, 0x00, 0x00, 0x00, 0x00


//--------------------- .nv.constant0._ZN2at6native52_GLOBAL__N__ff984223_19_ForeachTernaryOp_cu_5285c63625multi_tensor_apply_kernelINS1_18TensorListMetadataILi2EEENS1_22TernaryOpScalarFunctorIN3c104HalfELi2ELi2ELi0EEEJNS0_11LerpFunctorIfEEfEEEvT_T0_DpT1_ --------------------------
	.section	.nv.constant0._ZN2at6native52_GLOBAL__N__ff984223_19_ForeachTernaryOp_cu_5285c63625multi_tensor_apply_kernelINS1_18TensorListMetadataILi2EEENS1_22TernaryOpScalarFunctorIN3c104HalfELi2ELi2ELi0EEEJNS0_11LerpFunctorIfEEfEEEvT_T0_DpT1_,"a",@progbits
	.sectionflags	@""
	.align	4
.nv.constant0._ZN2at6native52_GLOBAL__N__ff984223_19_ForeachTernaryOp_cu_5285c63625multi_tensor_apply_kernelINS1_18TensorListMetadataILi2EEENS1_22TernaryOpScalarFunctorIN3c104HalfELi2ELi2ELi0EEEJNS0_11LerpFunctorIfEEfEEEvT_T0_DpT1_:
	.zero		3504


//--------------------- .nv.constant2._ZN2at6native52_GLOBAL__N__ff984223_19_ForeachTernaryOp_cu_5285c63625multi_tensor_apply_kernelINS1_18TensorListMetadataILi2EEENS1_22TernaryOpScalarFunctorIN3c107complexIfEELi2ELi2ELi0EEEJNS0_11LerpFunctorIS8_EES8_EEEvT_T0_DpT1_ --------------------------
	.section	.nv.constant2._ZN2at6native52_GLOBAL__N__ff984223_19_ForeachTernaryOp_cu_5285c63625multi_tensor_apply_kernelINS1_18TensorListMetadataILi2EEENS1_22TernaryOpScalarFunctorIN3c107complexIfEELi2ELi2ELi0EEEJNS0_11LerpFunctorIS8_EES8_EEEvT_T0_DpT1_,"a",@progbits
	.sectionflags	@""
	.align	4
.nv.constant2._ZN2at6native52_GLOBAL__N__ff984223_19_ForeachTernaryOp_cu_5285c63625multi_tensor_apply_kernelINS1_18TensorListMetadataILi2EEENS1_22TernaryOpScalarFunctorIN3c107complexIfEELi2ELi2ELi0EEEJNS0_11LerpFunctorIS8_EES8_EEEvT_T0_DpT1_:
        /*0000*/ 	.byte	0x40, 0x07, 0x00, 0x00, 0x00, 0x00, 0x00, 0x00


//--------------------- .nv.constant0._ZN2at6native52_GLOBAL__N__ff984223_19_ForeachTernaryOp_cu_5285c63625multi_tensor_apply_kernelINS1_18TensorListMetadataILi2EEENS1_22TernaryOpScalarFunctorIN3c107complexIfEELi2ELi2ELi0EEEJNS0_11LerpFunctorIS8_EES8_EEEvT_T0_DpT1_ --------------------------
	.section	.nv.constant0._ZN2at6native52_GLOBAL__N__ff984223_19_ForeachTernaryOp_cu_5285c63625multi_tensor_apply_kernelINS1_18TensorListMetadataILi2EEENS1_22TernaryOpScalarFunctorIN3c107complexIfEELi2ELi2ELi0EEEJNS0_11LerpFunctorIS8_EES8_EEEvT_T0_DpT1_,"a",@progbits
	.sectionflags	@""
	.align	4
.nv.constant0._ZN2at6native52_GLOBAL__N__ff984223_19_ForeachTernaryOp_cu_5285c63625multi_tensor_apply_kernelINS1_18TensorListMetadataILi2EEENS1_22TernaryOpScalarFunctorIN3c107complexIfEELi2ELi2ELi0EEEJNS0_11LerpFunctorIS8_EES8_EEEvT_T0_DpT1_:
	.zero		3512


//--------------------- .nv.constant2._ZN2at6native52_GLOBAL__N__ff984223_19_ForeachTernaryOp_cu_5285c63625multi_tensor_apply_kernelINS1_18TensorListMetadataILi2EEENS1_22TernaryOpScalarFunctorIN3c107complexIdEELi2ELi2ELi0EEEJNS0_11LerpFunctorIS8_EES8_EEEvT_T0_DpT1_ --------------------------
	.section	.nv.constant2._ZN2at6native52_GLOBAL__N__ff984223_19_ForeachTernaryOp_cu_5285c63625multi_tensor_apply_kernelINS1_18TensorListMetadataILi2EEENS1_22TernaryOpScalarFunctorIN3c107complexIdEELi2ELi2ELi0EEEJNS0_11LerpFunctorIS8_EES8_EEEvT_T0_DpT1_,"a",@progbits
	.sectionflags	@""
	.align	4
.nv.constant2._ZN2at6native52_GLOBAL__N__ff984223_19_ForeachTernaryOp_cu_5285c63625multi_tensor_apply_kernelINS1_18TensorListMetadataILi2EEENS1_22TernaryOpScalarFunctorIN3c107complexIdEELi2ELi2ELi0EEEJNS0_11LerpFunctorIS8_EES8_EEEvT_T0_DpT1_:
        /*0000*/ 	.byte	0x40, 0x07, 0x00, 0x00, 0x00, 0x00, 0x00, 0x00


//--------------------- .nv.constant0._ZN2at6native52_GLOBAL__N__ff984223_19_ForeachTernaryOp_cu_5285c63625multi_tensor_apply_kernelINS1_18TensorListMetadataILi2EEENS1_22TernaryOpScalarFunctorIN3c107complexIdEELi2ELi2ELi0EEEJNS0_11LerpFunctorIS8_EES8_EEEvT_T0_DpT1_ --------------------------
	.section	.nv.constant0._ZN2at6native52_GLOBAL__N__ff984223_19_ForeachTernaryOp_cu_5285c63625multi_tensor_apply_kernelINS1_18TensorListMetadataILi2EEENS1_22TernaryOpScalarFunctorIN3c107complexIdEELi2ELi2ELi0EEEJNS0_11LerpFunctorIS8_EES8_EEEvT_T0_DpT1_,"a",@progbits
	.sectionflags	@""
	.align	4
.nv.constant0._ZN2at6native52_GLOBAL__N__ff984223_19_ForeachTernaryOp_cu_5285c63625multi_tensor_apply_kernelINS1_18TensorListMetadataILi2EEENS1_22TernaryOpScalarFunctorIN3c107complexIdEELi2ELi2ELi0EEEJNS0_11LerpFunctorIS8_EES8_EEEvT_T0_DpT1_:
	.zero		3520


//--------------------- .nv.constant2._ZN2at6native52_GLOBAL__N__ff984223_19_ForeachTernaryOp_cu_5285c63625multi_tensor_apply_kernelINS1_18TensorListMetadataILi2EEENS1_22TernaryOpScalarFunctorIfLi2ELi2ELi0EEEJNS0_11LerpFunctorIfEEfEEEvT_T0_DpT1_ --------------------------
	.section	.nv.constant2._ZN2at6native52_GLOBAL__N__ff984223_19_ForeachTernaryOp_cu_5285c63625multi_tensor_apply_kernelINS1_18TensorListMetadataILi2EEENS1_22TernaryOpScalarFunctorIfLi2ELi2ELi0EEEJNS0_11LerpFunctorIfEEfEEEvT_T0_DpT1_,"a",@progbits
	.sectionflags	@""
	.align	4
.nv.constant2._ZN2at6native52_GLOBAL__N__ff984223_19_ForeachTernaryOp_cu_5285c63625multi_tensor_apply_kernelINS1_18TensorListMetadataILi2EEENS1_22TernaryOpScalarFunctorIfLi2ELi2ELi0EEEJNS0_11LerpFunctorIfEEfEEEvT_T0_DpT1_:
        /*0000*/ 	.byte	0x40, 0x07, 0x00, 0x00, 0x00, 0x00, 0x00, 0x00


//--------------------- .nv.constant0._ZN2at6native52_GLOBAL__N__ff984223_19_ForeachTernaryOp_cu_5285c63625multi_tensor_apply_kernelINS1_18TensorListMetadataILi2EEENS1_22TernaryOpScalarFunctorIfLi2ELi2ELi0EEEJNS0_11LerpFunctorIfEEfEEEvT_T0_DpT1_ --------------------------
	.section	.nv.constant0._ZN2at6native52_GLOBAL__N__ff984223_19_ForeachTernaryOp_cu_5285c63625multi_tensor_apply_kernelINS1_18TensorListMetadataILi2EEENS1_22TernaryOpScalarFunctorIfLi2ELi2ELi0EEEJNS0_11LerpFunctorIfEEfEEEvT_T0_DpT1_,"a",@progbits
	.sectionflags	@""
	.align	4
.nv.constant0._ZN2at6native52_GLOBAL__N__ff984223_19_ForeachTernaryOp_cu_5285c63625multi_tensor_apply_kernelINS1_18TensorListMetadataILi2EEENS1_22TernaryOpScalarFunctorIfLi2ELi2ELi0EEEJNS0_11LerpFunctorIfEEfEEEvT_T0_DpT1_:
	.zero		3504


//--------------------- .nv.constant2._ZN2at6native52_GLOBAL__N__ff984223_19_ForeachTernaryOp_cu_5285c63625multi_tensor_apply_kernelINS1_18TensorListMetadataILi2EEENS1_22TernaryOpScalarFunctorIdLi2ELi2ELi0EEEJNS0_11LerpFunctorIdEEdEEEvT_T0_DpT1_ --------------------------
	.section	.nv.constant2._ZN2at6native52_GLOBAL__N__ff984223_19_ForeachTernaryOp_cu_5285c63625multi_tensor_apply_kernelINS1_18TensorListMetadataILi2EEENS1_22TernaryOpScalarFunctorIdLi2ELi2ELi0EEEJNS0_11LerpFunctorIdEEdEEEvT_T0_DpT1_,"a",@progbits
	.sectionflags	@""
	.align	4
.nv.constant2._ZN2at6native52_GLOBAL__N__ff984223_19_ForeachTernaryOp_cu_5285c63625multi_tensor_apply_kernelINS1_18TensorListMetadataILi2EEENS1_22TernaryOpScalarFunctorIdLi2ELi2ELi0EEEJNS0_11LerpFunctorIdEEdEEEvT_T0_DpT1_:
        /*0000*/ 	.byte	0x40, 0x07, 0x00, 0x00, 0x00, 0x00, 0x00, 0x00


//--------------------- .nv.constant0._ZN2at6native52_GLOBAL__N__ff984223_19_ForeachTernaryOp_cu_5285c63625multi_tensor_apply_kernelINS1_18TensorListMetadataILi2EEENS1_22TernaryOpScalarFunctorIdLi2ELi2ELi0EEEJNS0_11LerpFunctorIdEEdEEEvT_T0_DpT1_ --------------------------
	.section	.nv.constant0._ZN2at6native52_GLOBAL__N__ff984223_19_ForeachTernaryOp_cu_5285c63625multi_tensor_apply_kernelINS1_18TensorListMetadataILi2EEENS1_22TernaryOpScalarFunctorIdLi2ELi2ELi0EEEJNS0_11LerpFunctorIdEEdEEEvT_T0_DpT1_,"a",@progbits
	.sectionflags	@""
	.align	4
.nv.constant0._ZN2at6native52_GLOBAL__N__ff984223_19_ForeachTernaryOp_cu_5285c63625multi_tensor_apply_kernelINS1_18TensorListMetadataILi2EEENS1_22TernaryOpScalarFunctorIdLi2ELi2ELi0EEEJNS0_11LerpFunctorIdEEdEEEvT_T0_DpT1_:
	.zero		3512


//--------------------- .nv.constant2._ZN2at6native52_GLOBAL__N__ff984223_19_ForeachTernaryOp_cu_5285c63625multi_tensor_apply_kernelINS1_18TensorListMetadataILi3EEENS1_22TernaryOpScalarFunctorIN3c108BFloat16ELi3ELi2ELi2EEEJNS0_11LerpFunctorIfEEfEEEvT_T0_DpT1_ --------------------------
	.section	.nv.constant2._ZN2at6native52_GLOBAL__N__ff984223_19_ForeachTernaryOp_cu_5285c63625multi_tensor_apply_kernelINS1_18TensorListMetadataILi3EEENS1_22TernaryOpScalarFunctorIN3c108BFloat16ELi3ELi2ELi2EEEJNS0_11LerpFunctorIfEEfEEEvT_T0_DpT1_,"a",@progbits
	.sectionflags	@""
	.align	4
.nv.constant2._ZN2at6native52_GLOBAL__N__ff984223_19_ForeachTernaryOp_cu_5285c63625multi_tensor_apply_kernelINS1_18TensorListMetadataILi3EEENS1_22TernaryOpScalarFunctorIN3c108BFloat16ELi3ELi2ELi2EEEJNS0_11LerpFunctorIfEEfEEEvT_T0_DpT1_:
        /*0000*/ 	.byte	0x40, 0x07, 0x00, 0x00, 0x00, 0x00, 0x00, 0x00


//--------------------- .nv.constant0._ZN2at6native52_GLOBAL__N__ff984223_19_ForeachTernaryOp_cu_5285c63625multi_tensor_apply_kernelINS1_18TensorListMetadataILi3EEENS1_22TernaryOpScalarFunctorIN3c108BFloat16ELi3ELi2ELi2EEEJNS0_11LerpFunctorIfEEfEEEvT_T0_DpT1_ --------------------------
	.section	.nv.constant0._ZN2at6native52_GLOBAL__N__ff984223_19_ForeachTernaryOp_cu_5285c63625multi_tensor_apply_kernelINS1_18TensorListMetadataILi3EEENS1_22TernaryOpScalarFunctorIN3c108BFloat16ELi3ELi2ELi2EEEJNS0_11LerpFunctorIfEEfEEEvT_T0_DpT1_,"a",@progbits
	.sectionflags	@""
	.align	4
.nv.constant0._ZN2at6native52_GLOBAL__N__ff984223_19_ForeachTernaryOp_cu_5285c63625multi_tensor_apply_kernelINS1_18TensorListMetadataILi3EEENS1_22TernaryOpScalarFunctorIN3c108BFloat16ELi3ELi2ELi2EEEJNS0_11LerpFunctorIfEEfEEEvT_T0_DpT1_:
	.zero		3504


//--------------------- .nv.constant2._ZN2at6native52_GLOBAL__N__ff984223_19_ForeachTernaryOp_cu_5285c63625multi_tensor_apply_kernelINS1_18TensorListMetadataILi3EEENS1_22TernaryOpScalarFunctorIN3c104HalfELi3ELi2ELi2EEEJNS0_11LerpFunctorIfEEfEEEvT_T0_DpT1_ --------------------------
	.section	.nv.constant2._ZN2at6native52_GLOBAL__N__ff984223_19_ForeachTernaryOp_cu_5285c63625multi_tensor_apply_kernelINS1_18TensorListMetadataILi3EEENS1_22TernaryOpScalarFunctorIN3c104HalfELi3ELi2ELi2EEEJNS0_11LerpFunctorIfEEfEEEvT_T0_DpT1_,"a",@progbits
	.sectionflags	@""
	.align	4
.nv.constant2._ZN2at6native52_GLOBAL__N__ff984223_19_ForeachTernaryOp_cu_5285c63625multi_tensor_apply_kernelINS1_18TensorListMetadataILi3EEENS1_22TernaryOpScalarFunctorIN3c104HalfELi3ELi2ELi2EEEJNS0_11LerpFunctorIfEEfEEEvT_T0_DpT1_:
        /*0000*/ 	.byte	0x40, 0x07, 0x00, 0x00, 0x00, 0x00, 0x00, 0x00


//--------------------- .nv.constant0._ZN2at6native52_GLOBAL__N__ff984223_19_ForeachTernaryOp_cu_5285c63625multi_tensor_apply_kernelINS1_18TensorListMetadataILi3EEENS1_22TernaryOpScalarFunctorIN3c104HalfELi3ELi2ELi2EEEJNS0_11LerpFunctorIfEEfEEEvT_T0_DpT1_ --------------------------
	.section	.nv.constant0._ZN2at6native52_GLOBAL__N__ff984223_19_ForeachTernaryOp_cu_5285c63625multi_tensor_apply_kernelINS1_18TensorListMetadataILi3EEENS1_22TernaryOpScalarFunctorIN3c104HalfELi3ELi2ELi2EEEJNS0_11LerpFunctorIfEEfEEEvT_T0_DpT1_,"a",@progbits
	.sectionflags	@""
	.align	4
.nv.constant0._ZN2at6native52_GLOBAL__N__ff984223_19_ForeachTernaryOp_cu_5285c63625multi_tensor_apply_kernelINS1_18TensorListMetadataILi3EEENS1_22TernaryOpScalarFunctorIN3c104HalfELi3ELi2ELi2EEEJNS0_11LerpFunctorIfEEfEEEvT_T0_DpT1_:
	.zero		3504


//--------------------- .nv.constant2._ZN2at6native52_GLOBAL__N__ff984223_19_ForeachTernaryOp_cu_5285c63625multi_tensor_apply_kernelINS1_18TensorListMetadataILi3EEENS1_22TernaryOpScalarFunctorIN3c107complexIfEELi3ELi2ELi2EEEJNS0_11LerpFunctorIS8_EES8_EEEvT_T0_DpT1_ --------------------------
	.section	.nv.constant2._ZN2at6native52_GLOBAL__N__ff984223_19_ForeachTernaryOp_cu_5285c63625multi_tensor_apply_kernelINS1_18TensorListMetadataILi3EEENS1_22TernaryOpScalarFunctorIN3c107complexIfEELi3ELi2ELi2EEEJNS0_11LerpFunctorIS8_EES8_EEEvT_T0_DpT1_,"a",@progbits
	.sectionflags	@""
	.align	4
.nv.constant2._ZN2at6native52_GLOBAL__N__ff984223_19_ForeachTernaryOp_cu_5285c63625multi_tensor_apply_kernelINS1_18TensorListMetadataILi3EEENS1_22TernaryOpScalarFunctorIN3c107complexIfEELi3ELi2ELi2EEEJNS0_11LerpFunctorIS8_EES8_EEEvT_T0_DpT1_:
        /*0000*/ 	.byte	0x40, 0x07, 0x00, 0x00, 0x00, 0x00, 0x00, 0x00


//--------------------- .nv.constant0._ZN2at6native52_GLOBAL__N__ff984223_19_ForeachTernaryOp_cu_5285c63625multi_tensor_apply_kernelINS1_18TensorListMetadataILi3EEENS1_22TernaryOpScalarFunctorIN3c107complexIfEELi3ELi2ELi2EEEJNS0_11LerpFunctorIS8_EES8_EEEvT_T0_DpT1_ --------------------------
	.section	.nv.constant0._ZN2at6native52_GLOBAL__N__ff984223_19_ForeachTernaryOp_cu_5285c63625multi_tensor_apply_kernelINS1_18TensorListMetadataILi3EEENS1_22TernaryOpScalarFunctorIN3c107complexIfEELi3ELi2ELi2EEEJNS0_11LerpFunctorIS8_EES8_EEEvT_T0_DpT1_,"a",@progbits
	.sectionflags	@""
	.align	4
.nv.constant0._ZN2at6native52_GLOBAL__N__ff984223_19_ForeachTernaryOp_cu_5285c63625multi_tensor_apply_kernelINS1_18TensorListMetadataILi3EEENS1_22TernaryOpScalarFunctorIN3c107complexIfEELi3ELi2ELi2EEEJNS0_11LerpFunctorIS8_EES8_EEEvT_T0_DpT1_:
	.zero		3512


//--------------------- .nv.constant2._ZN2at6native52_GLOBAL__N__ff984223_19_ForeachTernaryOp_cu_5285c63625multi_tensor_apply_kernelINS1_18TensorListMetadataILi3EEENS1_22TernaryOpScalarFunctorIN3c107complexIdEELi3ELi2ELi2EEEJNS0_11LerpFunctorIS8_EES8_EEEvT_T0_DpT1_ --------------------------
	.section	.nv.constant2._ZN2at6native52_GLOBAL__N__ff984223_19_ForeachTernaryOp_cu_5285c63625multi_tensor_apply_kernelINS1_18TensorListMetadataILi3EEENS1_22TernaryOpScalarFunctorIN3c107complexIdEELi3ELi2ELi2EEEJNS0_11LerpFunctorIS8_EES8_EEEvT_T0_DpT1_,"a",@progbits
	.sectionflags	@""
	.align	4
.nv.constant2._ZN2at6native52_GLOBAL__N__ff984223_19_ForeachTernaryOp_cu_5285c63625multi_tensor_apply_kernelINS1_18TensorListMetadataILi3EEENS1_22TernaryOpScalarFunctorIN3c107complexIdEELi3ELi2ELi2EEEJNS0_11LerpFunctorIS8_EES8_EEEvT_T0_DpT1_:
        /*0000*/ 	.byte	0x40, 0x07, 0x00, 0x00, 0x00, 0x00, 0x00, 0x00


//--------------------- .nv.constant0._ZN2at6native52_GLOBAL__N__ff984223_19_ForeachTernaryOp_cu_5285c63625multi_tensor_apply_kernelINS1_18TensorListMetadataILi3EEENS1_22TernaryOpScalarFunctorIN3c107complexIdEELi3ELi2ELi2EEEJNS0_11LerpFunctorIS8_EES8_EEEvT_T0_DpT1_ --------------------------
	.section	.nv.constant0._ZN2at6native52_GLOBAL__N__ff984223_19_ForeachTernaryOp_cu_5285c63625multi_tensor_apply_kernelINS1_18TensorListMetadataILi3EEENS1_22TernaryOpScalarFunctorIN3c107complexIdEELi3ELi2ELi2EEEJNS0_11LerpFunctorIS8_EES8_EEEvT_T0_DpT1_,"a",@progbits
	.sectionflags	@""
	.align	4
.nv.constant0._ZN2at6native52_GLOBAL__N__ff984223_19_ForeachTernaryOp_cu_5285c63625multi_tensor_apply_kernelINS1_18TensorListMetadataILi3EEENS1_22TernaryOpScalarFunctorIN3c107complexIdEELi3ELi2ELi2EEEJNS0_11LerpFunctorIS8_EES8_EEEvT_T0_DpT1_:
	.zero		3520


//--------------------- .nv.constant2._ZN2at6native52_GLOBAL__N__ff984223_19_ForeachTernaryOp_cu_5285c63625multi_tensor_apply_kernelINS1_18TensorListMetadataILi3EEENS1_22TernaryOpScalarFunctorIfLi3ELi2ELi2EEEJNS0_11LerpFunctorIfEEfEEEvT_T0_DpT1_ --------------------------
	.section	.nv.constant2._ZN2at6native52_GLOBAL__N__ff984223_19_ForeachTernaryOp_cu_5285c63625multi_tensor_apply_kernelINS1_18TensorListMetadataILi3EEENS1_22TernaryOpScalarFunctorIfLi3ELi2ELi2EEEJNS0_11LerpFunctorIfEEfEEEvT_T0_DpT1_,"a",@progbits
	.sectionflags	@""
	.align	4
.nv.constant2._ZN2at6native52_GLOBAL__N__ff984223_19_ForeachTernaryOp_cu_5285c63625multi_tensor_apply_kernelINS1_18TensorListMetadataILi3EEENS1_22TernaryOpScalarFunctorIfLi3ELi2ELi2EEEJNS0_11LerpFunctorIfEEfEEEvT_T0_DpT1_:
        /*0000*/ 	.byte	0x40, 0x07, 0x00, 0x00, 0x00, 0x00, 0x00, 0x00


//--------------------- .nv.constant0._ZN2at6native52_GLOBAL__N__ff984223_19_ForeachTernaryOp_cu_5285c63625multi_tensor_apply_kernelINS1_18TensorListMetadataILi3EEENS1_22TernaryOpScalarFunctorIfLi3ELi2ELi2EEEJNS0_11LerpFunctorIfEEfEEEvT_T0_DpT1_ --------------------------
	.section	.nv.constant0._ZN2at6native52_GLOBAL__N__ff984223_19_ForeachTernaryOp_cu_5285c63625multi_tensor_apply_kernelINS1_18TensorListMetadataILi3EEENS1_22TernaryOpScalarFunctorIfLi3ELi2ELi2EEEJNS0_11LerpFunctorIfEEfEEEvT_T0_DpT1_,"a",@progbits
	.sectionflags	@""
	.align	4
.nv.constant0._ZN2at6native52_GLOBAL__N__ff984223_19_ForeachTernaryOp_cu_5285c63625multi_tensor_apply_kernelINS1_18TensorListMetadataILi3EEENS1_22TernaryOpScalarFunctorIfLi3ELi2ELi2EEEJNS0_11LerpFunctorIfEEfEEEvT_T0_DpT1_:
	.zero		3504


//--------------------- .nv.constant2._ZN2at6native52_GLOBAL__N__ff984223_19_ForeachTernaryOp_cu_5285c63625multi_tensor_apply_kernelINS1_18TensorListMetadataILi3EEENS1_22TernaryOpScalarFunctorIdLi3ELi2ELi2EEEJNS0_11LerpFunctorIdEEdEEEvT_T0_DpT1_ --------------------------
	.section	.nv.constant2._ZN2at6native52_GLOBAL__N__ff984223_19_ForeachTernaryOp_cu_5285c63625multi_tensor_apply_kernelINS1_18TensorListMetadataILi3EEENS1_22TernaryOpScalarFunctorIdLi3ELi2ELi2EEEJNS0_11LerpFunctorIdEEdEEEvT_T0_DpT1_,"a",@progbits
	.sectionflags	@""
	.align	4
.nv.constant2._ZN2at6native52_GLOBAL__N__ff984223_19_ForeachTernaryOp_cu_5285c63625multi_tensor_apply_kernelINS1_18TensorListMetadataILi3EEENS1_22TernaryOpScalarFunctorIdLi3ELi2ELi2EEEJNS0_11LerpFunctorIdEEdEEEvT_T0_DpT1_:
        /*0000*/ 	.byte	0x40, 0x07, 0x00, 0x00, 0x00, 0x00, 0x00, 0x00


//--------------------- .nv.constant0._ZN2at6native52_GLOBAL__N__ff984223_19_ForeachTernaryOp_cu_5285c63625multi_tensor_apply_kernelINS1_18TensorListMetadataILi3EEENS1_22TernaryOpScalarFunctorIdLi3ELi2ELi2EEEJNS0_11LerpFunctorIdEEdEEEvT_T0_DpT1_ --------------------------
	.section	.nv.constant0._ZN2at6native52_GLOBAL__N__ff984223_19_ForeachTernaryOp_cu_5285c63625multi_tensor_apply_kernelINS1_18TensorListMetadataILi3EEENS1_22TernaryOpScalarFunctorIdLi3ELi2ELi2EEEJNS0_11LerpFunctorIdEEdEEEvT_T0_DpT1_,"a",@progbits
	.sectionflags	@""
	.align	4
.nv.constant0._ZN2at6native52_GLOBAL__N__ff984223_19_ForeachTernaryOp_cu_5285c63625multi_tensor_apply_kernelINS1_18TensorListMetadataILi3EEENS1_22TernaryOpScalarFunctorIdLi3ELi2ELi2EEEJNS0_11LerpFunctorIdEEdEEEvT_T0_DpT1_:
	.zero		3512


//--------------------- .nv.constant2._ZN2at6native52_GLOBAL__N__ff984223_19_ForeachTernaryOp_cu_5285c63625multi_tensor_apply_kernelINS1_18TensorListMetadataILi3EEENS1_20TernaryOpListFunctorIN3c108BFloat16ELi3ELi3ELi0EEEJNS0_11LerpFunctorIfEEEEEvT_T0_DpT1_ --------------------------
	.section	.nv.constant2._ZN2at6native52_GLOBAL__N__ff984223_19_ForeachTernaryOp_cu_5285c63625multi_tensor_apply_kernelINS1_18TensorListMetadataILi3EEENS1_20TernaryOpListFunctorIN3c108BFloat16ELi3ELi3ELi0EEEJNS0_11LerpFunctorIfEEEEEvT_T0_DpT1_,"a",@progbits
	.sectionflags	@""
	.align	4
.nv.constant2._ZN2at6native52_GLOBAL__N__ff984223_19_ForeachTernaryOp_cu_5285c63625multi_tensor_apply_kernelINS1_18TensorListMetadataILi3EEENS1_20TernaryOpListFunctorIN3c108BFloat16ELi3ELi3ELi0EEEJNS0_11LerpFunctorIfEEEEEvT_T0_DpT1_:
        /*0000*/ 	.byte	0x40, 0x07, 0x00, 0x00, 0x00, 0x00, 0x00, 0x00


//--------------------- .nv.constant0._ZN2at6native52_GLOBAL__N__ff984223_19_ForeachTernaryOp_cu_5285c63625multi_tensor_apply_kernelINS1_18TensorListMetadataILi3EEENS1_20TernaryOpListFunctorIN3c108BFloat16ELi3ELi3ELi0EEEJNS0_11LerpFunctorIfEEEEEvT_T0_DpT1_ --------------------------
	.section	.nv.constant0._ZN2at6native52_GLOBAL__N__ff984223_19_ForeachTernaryOp_cu_5285c63625multi_tensor_apply_kernelINS1_18TensorListMetadataILi3EEENS1_20TernaryOpListFunctorIN3c108BFloat16ELi3ELi3ELi0EEEJNS0_11LerpFunctorIfEEEEEvT_T0_DpT1_,"a",@progbits
	.sectionflags	@""
	.align	4
.nv.constant0._ZN2at6native52_GLOBAL__N__ff984223_19_ForeachTernaryOp_cu_5285c63625multi_tensor_apply_kernelINS1_18TensorListMetadataILi3EEENS1_20TernaryOpListFunctorIN3c108BFloat16ELi3ELi3ELi0EEEJNS0_11LerpFunctorIfEEEEEvT_T0_DpT1_:
	.zero		3498


//--------------------- .nv.constant2._ZN2at6native52_GLOBAL__N__ff984223_19_ForeachTernaryOp_cu_5285c63625multi_tensor_apply_kernelINS1_18TensorListMetadataILi3EEENS1_20TernaryOpListFunctorIN3c104HalfELi3ELi3ELi0EEEJNS0_11LerpFunctorIfEEEEEvT_T0_DpT1_ --------------------------
	.section	.nv.constant2._ZN2at6native52_GLOBAL__N__ff984223_19_ForeachTernaryOp_cu_5285c63625multi_tensor_apply_kernelINS1_18TensorListMetadataILi3EEENS1_20TernaryOpListFunctorIN3c104HalfELi3ELi3ELi0EEEJNS0_11LerpFunctorIfEEEEEvT_T0_DpT1_,"a",@progbits
	.sectionflags	@""
	.align	4
.nv.constant2._ZN2at6native52_GLOBAL__N__ff984223_19_ForeachTernaryOp_cu_5285c63625multi_tensor_apply_kernelINS1_18TensorListMetadataILi3EEENS1_20TernaryOpListFunctorIN3c104HalfELi3ELi3ELi0EEEJNS0_11LerpFunctorIfEEEEEvT_T0_DpT1_:
        /*0000*/ 	.byte	0x40, 0x07, 0x00, 0x00, 0x00, 0x00, 0x00, 0x00


//--------------------- .nv.constant0._ZN2at6native52_GLOBAL__N__ff984223_19_ForeachTernaryOp_cu_5285c63625multi_tensor_apply_kernelINS1_18TensorListMetadataILi3EEENS1_20TernaryOpListFunctorIN3c104HalfELi3ELi3ELi0EEEJNS0_11LerpFunctorIfEEEEEvT_T0_DpT1_ --------------------------
	.section	.nv.constant0._ZN2at6native52_GLOBAL__N__ff984223_19_ForeachTernaryOp_cu_5285c63625multi_tensor_apply_kernelINS1_18TensorListMetadataILi3EEENS1_20TernaryOpListFunctorIN3c104HalfELi3ELi3ELi0EEEJNS0_11LerpFunctorIfEEEEEvT_T0_DpT1_,"a",@progbits
	.sectionflags	@""
	.align	4
.nv.constant0._ZN2at6native52_GLOBAL__N__ff984223_19_ForeachTernaryOp_cu_5285c63625multi_tensor_apply_kernelINS1_18TensorListMetadataILi3EEENS1_20TernaryOpListFunctorIN3c104HalfELi3ELi3ELi0EEEJNS0_11LerpFunctorIfEEEEEvT_T0_DpT1_:
	.zero		3498


//--------------------- .nv.constant2._ZN2at6native52_GLOBAL__N__ff984223_19_ForeachTernaryOp_cu_5285c63625multi_tensor_apply_kernelINS1_18TensorListMetadataILi3EEENS1_20TernaryOpListFunctorIN3c107complexIfEELi3ELi3ELi0EEEJNS0_11LerpFunctorIS8_EEEEEvT_T0_DpT1_ --------------------------
	.section	.nv.constant2._ZN2at6native52_GLOBAL__N__ff984223_19_ForeachTernaryOp_cu_5285c63625multi_tensor_apply_kernelINS1_18TensorListMetadataILi3EEENS1_20TernaryOpListFunctorIN3c107complexIfEELi3ELi3ELi0EEEJNS0_11LerpFunctorIS8_EEEEEvT_T0_DpT1_,"a",@progbits
	.sectionflags	@""
	.align	4
.nv.constant2._ZN2at6native52_GLOBAL__N__ff984223_19_ForeachTernaryOp_cu_5285c63625multi_tensor_apply_kernelINS1_18TensorListMetadataILi3EEENS1_20TernaryOpListFunctorIN3c107complexIfEELi3ELi3ELi0EEEJNS0_11LerpFunctorIS8_EEEEEvT_T0_DpT1_:
        /*0000*/ 	.byte	0x40, 0x07, 0x00, 0x00, 0x00, 0x00, 0x00, 0x00


//--------------------- .nv.constant0._ZN2at6native52_GLOBAL__N__ff984223_19_ForeachTernaryOp_cu_5285c63625multi_tensor_apply_kernelINS1_18TensorListMetadataILi3EEENS1_20TernaryOpListFunctorIN3c107complexIfEELi3ELi3ELi0EEEJNS0_11LerpFunctorIS8_EEEEEvT_T0_DpT1_ --------------------------
	.section	.nv.constant0._ZN2at6native52_GLOBAL__N__ff984223_19_ForeachTernaryOp_cu_5285c63625multi_tensor_apply_kernelINS1_18TensorListMetadataILi3EEENS1_20TernaryOpListFunctorIN3c107complexIfEELi3ELi3ELi0EEEJNS0_11LerpFunctorIS8_EEEEEvT_T0_DpT1_,"a",@progbits
	.sectionflags	@""
	.align	4
.nv.constant0._ZN2at6native52_GLOBAL__N__ff984223_19_ForeachTernaryOp_cu_5285c63625multi_tensor_apply_kernelINS1_18TensorListMetadataILi3EEENS1_20TernaryOpListFunctorIN3c107complexIfEELi3ELi3ELi0EEEJNS0_11LerpFunctorIS8_EEEEEvT_T0_DpT1_:
	.zero		3498


//--------------------- .nv.constant2._ZN2at6native52_GLOBAL__N__ff984223_19_ForeachTernaryOp_cu_5285c63625multi_tensor_apply_kernelINS1_18TensorListMetadataILi3EEENS1_20TernaryOpListFunctorIN3c107complexIdEELi3ELi3ELi0EEEJNS0_11LerpFunctorIS8_EEEEEvT_T0_DpT1_ --------------------------
	.section	.nv.constant2._ZN2at6native52_GLOBAL__N__ff984223_19_ForeachTernaryOp_cu_5285c63625multi_tensor_apply_kernelINS1_18TensorListMetadataILi3EEENS1_20TernaryOpListFunctorIN3c107complexIdEELi3ELi3ELi0EEEJNS0_11LerpFunctorIS8_EEEEEvT_T0_DpT1_,"a",@progbits
	.sectionflags	@""
	.align	4
.nv.constant2._ZN2at6native52_GLOBAL__N__ff984223_19_ForeachTernaryOp_cu_5285c63625multi_tensor_apply_kernelINS1_18TensorListMetadataILi3EEENS1_20TernaryOpListFunctorIN3c107complexIdEELi3ELi3ELi0EEEJNS0_11LerpFunctorIS8_EEEEEvT_T0_DpT1_:
        /*0000*/ 	.byte	0x40, 0x07, 0x00, 0x00, 0x00, 0x00, 0x00, 0x00


//--------------------- .nv.constant0._ZN2at6native52_GLOBAL__N__ff984223_19_ForeachTernaryOp_cu_5285c63625multi_tensor_apply_kernelINS1_18TensorListMetadataILi3EEENS1_20TernaryOpListFunctorIN3c107complexIdEELi3ELi3ELi0EEEJNS0_11LerpFunctorIS8_EEEEEvT_T0_DpT1_ --------------------------
	.section	.nv.constant0._ZN2at6native52_GLOBAL__N__ff984223_19_ForeachTernaryOp_cu_5285c63625multi_tensor_apply_kernelINS1_18TensorListMetadataILi3EEENS1_20TernaryOpListFunctorIN3c107complexIdEELi3ELi3ELi0EEEJNS0_11LerpFunctorIS8_EEEEEvT_T0_DpT1_,"a",@progbits
	.sectionflags	@""
	.align	4
.nv.constant0._ZN2at6native52_GLOBAL__N__ff984223_19_ForeachTernaryOp_cu_5285c63625multi_tensor_apply_kernelINS1_18TensorListMetadataILi3EEENS1_20TernaryOpListFunctorIN3c107complexIdEELi3ELi3ELi0EEEJNS0_11LerpFunctorIS8_EEEEEvT_T0_DpT1_:
	.zero		3498


//--------------------- .nv.constant2._ZN2at6native52_GLOBAL__N__ff984223_19_ForeachTernaryOp_cu_5285c63625multi_tensor_apply_kernelINS1_18TensorListMetadataILi3EEENS1_20TernaryOpListFunctorIfLi3ELi3ELi0EEEJNS0_11LerpFunctorIfEEEEEvT_T0_DpT1_ --------------------------
	.section	.nv.constant2._ZN2at6native52_GLOBAL__N__ff984223_19_ForeachTernaryOp_cu_5285c63625multi_tensor_apply_kernelINS1_18TensorListMetadataILi3EEENS1_20TernaryOpListFunctorIfLi3ELi3ELi0EEEJNS0_11LerpFunctorIfEEEEEvT_T0_DpT1_,"a",@progbits
	.sectionflags	@""
	.align	4
.nv.constant2._ZN2at6native52_GLOBAL__N__ff984223_19_ForeachTernaryOp_cu_5285c63625multi_tensor_apply_kernelINS1_18TensorListMetadataILi3EEENS1_20TernaryOpListFunctorIfLi3ELi3ELi0EEEJNS0_11LerpFunctorIfEEEEEvT_T0_DpT1_:
        /*0000*/ 	.byte	0x40, 0x07, 0x00, 0x00, 0x00, 0x00, 0x00, 0x00


//--------------------- .nv.constant0._ZN2at6native52_GLOBAL__N__ff984223_19_ForeachTernaryOp_cu_5285c63625multi_tensor_apply_kernelINS1_18TensorListMetadataILi3EEENS1_20TernaryOpListFunctorIfLi3ELi3ELi0EEEJNS0_11LerpFunctorIfEEEEEvT_T0_DpT1_ --------------------------
	.section	.nv.constant0._ZN2at6native52_GLOBAL__N__ff984223_19_ForeachTernaryOp_cu_5285c63625multi_tensor_apply_kernelINS1_18TensorListMetadataILi3EEENS1_20TernaryOpListFunctorIfLi3ELi3ELi0EEEJNS0_11LerpFunctorIfEEEEEvT_T0_DpT1_,"a",@progbits
	.sectionflags	@""
	.align	4
.nv.constant0._ZN2at6native52_GLOBAL__N__ff984223_19_ForeachTernaryOp_cu_5285c63625multi_tensor_apply_kernelINS1_18TensorListMetadataILi3EEENS1_20TernaryOpListFunctorIfLi3ELi3ELi0EEEJNS0_11LerpFunctorIfEEEEEvT_T0_DpT1_:
	.zero		3498


//--------------------- .nv.constant2._ZN2at6native52_GLOBAL__N__ff984223_19_ForeachTernaryOp_cu_5285c63625multi_tensor_apply_kernelINS1_18TensorListMetadataILi3EEENS1_20TernaryOpListFunctorIdLi3ELi3ELi0EEEJNS0_11LerpFunctorIdEEEEEvT_T0_DpT1_ --------------------------
	.section	.nv.constant2._ZN2at6native52_GLOBAL__N__ff984223_19_ForeachTernaryOp_cu_5285c63625multi_tensor_apply_kernelINS1_18TensorListMetadataILi3EEENS1_20TernaryOpListFunctorIdLi3ELi3ELi0EEEJNS0_11LerpFunctorIdEEEEEvT_T0_DpT1_,"a",@progbits
	.sectionflags	@""
	.align	4
.nv.constant2._ZN2at6native52_GLOBAL__N__ff984223_19_ForeachTernaryOp_cu_5285c63625multi_tensor_apply_kernelINS1_18TensorListMetadataILi3EEENS1_20TernaryOpListFunctorIdLi3ELi3ELi0EEEJNS0_11LerpFunctorIdEEEEEvT_T0_DpT1_:
        /*0000*/ 	.byte	0x40, 0x07, 0x00, 0x00, 0x00, 0x00, 0x00, 0x00


//--------------------- .nv.constant0._ZN2at6native52_GLOBAL__N__ff984223_19_ForeachTernaryOp_cu_5285c63625multi_tensor_apply_kernelINS1_18TensorListMetadataILi3EEENS1_20TernaryOpListFunctorIdLi3ELi3ELi0EEEJNS0_11LerpFunctorIdEEEEEvT_T0_DpT1_ --------------------------
	.section	.nv.constant0._ZN2at6native52_GLOBAL__N__ff984223_19_ForeachTernaryOp_cu_5285c63625multi_tensor_apply_kernelINS1_18TensorListMetadataILi3EEENS1_20TernaryOpListFunctorIdLi3ELi3ELi0EEEJNS0_11LerpFunctorIdEEEEEvT_T0_DpT1_,"a",@progbits
	.sectionflags	@""
	.align	4
.nv.constant0._ZN2at6native52_GLOBAL__N__ff984223_19_ForeachTernaryOp_cu_5285c63625multi_tensor_apply_kernelINS1_18TensorListMetadataILi3EEENS1_20TernaryOpListFunctorIdLi3ELi3ELi0EEEJNS0_11LerpFunctorIdEEEEEvT_T0_DpT1_:
	.zero		3498


//--------------------- .nv.constant2._ZN2at6native52_GLOBAL__N__ff984223_19_ForeachTernaryOp_cu_5285c63625multi_tensor_apply_kernelINS1_18TensorListMetadataILi4EEENS1_20TernaryOpListFunctorIN3c108BFloat16ELi4ELi3ELi3EEEJNS0_11LerpFunctorIfEEEEEvT_T0_DpT1_ --------------------------
	.section	.nv.constant2._ZN2at6native52_GLOBAL__N__ff984223_19_ForeachTernaryOp_cu_5285c63625multi_tensor_apply_kernelINS1_18TensorListMetadataILi4EEENS1_20TernaryOpListFunctorIN3c108BFloat16ELi4ELi3ELi3EEEJNS0_11LerpFunctorIfEEEEEvT_T0_DpT1_,"a",@progbits
	.sectionflags	@""
	.align	4
.nv.constant2._ZN2at6native52_GLOBAL__N__ff984223_19_ForeachTernaryOp_cu_5285c63625multi_tensor_apply_kernelINS1_18TensorListMetadataILi4EEENS1_20TernaryOpListFunctorIN3c108BFloat16ELi4ELi3ELi3EEEJNS0_11LerpFunctorIfEEEEEvT_T0_DpT1_:
        /*0000*/ 	.byte	0xe0, 0x06, 0x00, 0x00, 0x00, 0x00, 0x00, 0x00


//--------------------- .nv.constant0._ZN2at6native52_GLOBAL__N__ff984223_19_ForeachTernaryOp_cu_5285c63625multi_tensor_apply_kernelINS1_18TensorListMetadataILi4EEENS1_20TernaryOpListFunctorIN3c108BFloat16ELi4ELi3ELi3EEEJNS0_11LerpFunctorIfEEEEEvT_T0_DpT1_ --------------------------
	.section	.nv.constant0._ZN2at6native52_GLOBAL__N__ff984223_19_ForeachTernaryOp_cu_5285c63625multi_tensor_apply_kernelINS1_18TensorListMetadataILi4EEENS1_20TernaryOpListFunctorIN3c108BFloat16ELi4ELi3ELi3EEEJNS0_11LerpFunctorIfEEEEEvT_T0_DpT1_,"a",@progbits
	.sectionflags	@""
	.align	4
.nv.constant0._ZN2at6native52_GLOBAL__N__ff984223_19_ForeachTernaryOp_cu_5285c63625multi_tensor_apply_kernelINS1_18TensorListMetadataILi4EEENS1_20TernaryOpListFunctorIN3c108BFloat16ELi4ELi3ELi3EEEJNS0_11LerpFunctorIfEEEEEvT_T0_DpT1_:
	.zero		3402


//--------------------- .nv.constant2._ZN2at6native52_GLOBAL__N__ff984223_19_ForeachTernaryOp_cu_5285c63625multi_tensor_apply_kernelINS1_18TensorListMetadataILi4EEENS1_20TernaryOpListFunctorIN3c104HalfELi4ELi3ELi3EEEJNS0_11LerpFunctorIfEEEEEvT_T0_DpT1_ --------------------------
	.section	.nv.constant2._ZN2at6native52_GLOBAL__N__ff984223_19_ForeachTernaryOp_cu_5285c63625multi_tensor_apply_kernelINS1_18TensorListMetadataILi4EEENS1_20TernaryOpListFunctorIN3c104HalfELi4ELi3ELi3EEEJNS0_11LerpFunctorIfEEEEEvT_T0_DpT1_,"a",@progbits
	.sectionflags	@""
	.align	4
.nv.constant2._ZN2at6native52_GLOBAL__N__ff984223_19_ForeachTernaryOp_cu_5285c63625multi_tensor_apply_kernelINS1_18TensorListMetadataILi4EEENS1_20TernaryOpListFunctorIN3c104HalfELi4ELi3ELi3EEEJNS0_11LerpFunctorIfEEEEEvT_T0_DpT1_:
        /*0000*/ 	.byte	0xe0, 0x06, 0x00, 0x00, 0x00, 0x00, 0x00, 0x00


//--------------------- .nv.constant0._ZN2at6native52_GLOBAL__N__ff984223_19_ForeachTernaryOp_cu_5285c63625multi_tensor_apply_kernelINS1_18TensorListMetadataILi4EEENS1_20TernaryOpListFunctorIN3c104HalfELi4ELi3ELi3EEEJNS0_11LerpFunctorIfEEEEEvT_T0_DpT1_ --------------------------
	.section	.nv.constant0._ZN2at6native52_GLOBAL__N__ff984223_19_ForeachTernaryOp_cu_5285c63625multi_tensor_apply_kernelINS1_18TensorListMetadataILi4EEENS1_20TernaryOpListFunctorIN3c104HalfELi4ELi3ELi3EEEJNS0_11LerpFunctorIfEEEEEvT_T0_DpT1_,"a",@progbits
	.sectionflags	@""
	.align	4
.nv.constant0._ZN2at6native52_GLOBAL__N__ff984223_19_ForeachTernaryOp_cu_5285c63625multi_tensor_apply_kernelINS1_18TensorListMetadataILi4EEENS1_20TernaryOpListFunctorIN3c104HalfELi4ELi3ELi3EEEJNS0_11LerpFunctorIfEEEEEvT_T0_DpT1_:
	.zero		3402


//--------------------- .nv.constant2._ZN2at6native52_GLOBAL__N__ff984223_19_ForeachTernaryOp_cu_5285c63625multi_tensor_apply_kernelINS1_18TensorListMetadataILi4EEENS1_20TernaryOpListFunctorIN3c107complexIfEELi4ELi3ELi3EEEJNS0_11LerpFunctorIS8_EEEEEvT_T0_DpT1_ --------------------------
	.section	.nv.constant2._ZN2at6native52_GLOBAL__N__ff984223_19_ForeachTernaryOp_cu_5285c63625multi_tensor_apply_kernelINS1_18TensorListMetadataILi4EEENS1_20TernaryOpListFunctorIN3c107complexIfEELi4ELi3ELi3EEEJNS0_11LerpFunctorIS8_EEEEEvT_T0_DpT1_,"a",@progbits
	.sectionflags	@""
	.align	4
.nv.constant2._ZN2at6native52_GLOBAL__N__ff984223_19_ForeachTernaryOp_cu_5285c63625multi_tensor_apply_kernelINS1_18TensorListMetadataILi4EEENS1_20TernaryOpListFunctorIN3c107complexIfEELi4ELi3ELi3EEEJNS0_11LerpFunctorIS8_EEEEEvT_T0_DpT1_:
        /*0000*/ 	.byte	0xe0, 0x06, 0x00, 0x00, 0x00, 0x00, 0x00, 0x00


//--------------------- .nv.constant0._ZN2at6native52_GLOBAL__N__ff984223_19_ForeachTernaryOp_cu_5285c63625multi_tensor_apply_kernelINS1_18TensorListMetadataILi4EEENS1_20TernaryOpListFunctorIN3c107complexIfEELi4ELi3ELi3EEEJNS0_11LerpFunctorIS8_EEEEEvT_T0_DpT1_ --------------------------
	.section	.nv.constant0._ZN2at6native52_GLOBAL__N__ff984223_19_ForeachTernaryOp_cu_5285c63625multi_tensor_apply_kernelINS1_18TensorListMetadataILi4EEENS1_20TernaryOpListFunctorIN3c107complexIfEELi4ELi3ELi3EEEJNS0_11LerpFunctorIS8_EEEEEvT_T0_DpT1_,"a",@progbits
	.sectionflags	@""
	.align	4
.nv.constant0._ZN2at6native52_GLOBAL__N__ff984223_19_ForeachTernaryOp_cu_5285c63625multi_tensor_apply_kernelINS1_18TensorListMetadataILi4EEENS1_20TernaryOpListFunctorIN3c107complexIfEELi4ELi3ELi3EEEJNS0_11LerpFunctorIS8_EEEEEvT_T0_DpT1_:
	.zero		3402


//--------------------- .nv.constant2._ZN2at6native52_GLOBAL__N__ff984223_19_ForeachTernaryOp_cu_5285c63625multi_tensor_apply_kernelINS1_18TensorListMetadataILi4EEENS1_20TernaryOpListFunctorIN3c107complexIdEELi4ELi3ELi3EEEJNS0_11LerpFunctorIS8_EEEEEvT_T0_DpT1_ --------------------------
	.section	.nv.constant2._ZN2at6native52_GLOBAL__N__ff984223_19_ForeachTernaryOp_cu_5285c63625multi_tensor_apply_kernelINS1_18TensorListMetadataILi4EEENS1_20TernaryOpListFunctorIN3c107complexIdEELi4ELi3ELi3EEEJNS0_11LerpFunctorIS8_EEEEEvT_T0_DpT1_,"a",@progbits
	.sectionflags	@""
	.align	4
.nv.constant2._ZN2at6native52_GLOBAL__N__ff984223_19_ForeachTernaryOp_cu_5285c63625multi_tensor_apply_kernelINS1_18TensorListMetadataILi4EEENS1_20TernaryOpListFunctorIN3c107complexIdEELi4ELi3ELi3EEEJNS0_11LerpFunctorIS8_EEEEEvT_T0_DpT1_:
        /*0000*/ 	.byte	0xe0, 0x06, 0x00, 0x00, 0x00, 0x00, 0x00, 0x00


//--------------------- .nv.constant0._ZN2at6native52_GLOBAL__N__ff984223_19_ForeachTernaryOp_cu_5285c63625multi_tensor_apply_kernelINS1_18TensorListMetadataILi4EEENS1_20TernaryOpListFunctorIN3c107complexIdEELi4ELi3ELi3EEEJNS0_11LerpFunctorIS8_EEEEEvT_T0_DpT1_ --------------------------
	.section	.nv.constant0._ZN2at6native52_GLOBAL__N__ff984223_19_ForeachTernaryOp_cu_5285c63625multi_tensor_apply_kernelINS1_18TensorListMetadataILi4EEENS1_20TernaryOpListFunctorIN3c107complexIdEELi4ELi3ELi3EEEJNS0_11LerpFunctorIS8_EEEEEvT_T0_DpT1_,"a",@progbits
	.sectionflags	@""
	.align	4
.nv.constant0._ZN2at6native52_GLOBAL__N__ff984223_19_ForeachTernaryOp_cu_5285c63625multi_tensor_apply_kernelINS1_18TensorListMetadataILi4EEENS1_20TernaryOpListFunctorIN3c107complexIdEELi4ELi3ELi3EEEJNS0_11LerpFunctorIS8_EEEEEvT_T0_DpT1_:
	.zero		3402


//--------------------- .nv.constant2._ZN2at6native52_GLOBAL__N__ff984223_19_ForeachTernaryOp_cu_5285c63625multi_tensor_apply_kernelINS1_18TensorListMetadataILi4EEENS1_20TernaryOpListFunctorIfLi4ELi3ELi3EEEJNS0_11LerpFunctorIfEEEEEvT_T0_DpT1_ --------------------------
	.section	.nv.constant2._ZN2at6native52_GLOBAL__N__ff984223_19_ForeachTernaryOp_cu_5285c63625multi_tensor_apply_kernelINS1_18TensorListMetadataILi4EEENS1_20TernaryOpListFunctorIfLi4ELi3ELi3EEEJNS0_11LerpFunctorIfEEEEEvT_T0_DpT1_,"a",@progbits
	.sectionflags	@""
	.align	4
.nv.constant2._ZN2at6native52_GLOBAL__N__ff984223_19_ForeachTernaryOp_cu_5285c63625multi_tensor_apply_kernelINS1_18TensorListMetadataILi4EEENS1_20TernaryOpListFunctorIfLi4ELi3ELi3EEEJNS0_11LerpFunctorIfEEEEEvT_T0_DpT1_:
        /*0000*/ 	.byte	0xe0, 0x06, 0x00, 0x00, 0x00, 0x00, 0x00, 0x00


//--------------------- .nv.constant0._ZN2at6native52_GLOBAL__N__ff984223_19_ForeachTernaryOp_cu_5285c63625multi_tensor_apply_kernelINS1_18TensorListMetadataILi4EEENS1_20TernaryOpListFunctorIfLi4ELi3ELi3EEEJNS0_11LerpFunctorIfEEEEEvT_T0_DpT1_ --------------------------
	.section	.nv.constant0._ZN2at6native52_GLOBAL__N__ff984223_19_ForeachTernaryOp_cu_5285c63625multi_tensor_apply_kernelINS1_18TensorListMetadataILi4EEENS1_20TernaryOpListFunctorIfLi4ELi3ELi3EEEJNS0_11LerpFunctorIfEEEEEvT_T0_DpT1_,"a",@progbits
	.sectionflags	@""
	.align	4
.nv.constant0._ZN2at6native52_GLOBAL__N__ff984223_19_ForeachTernaryOp_cu_5285c63625multi_tensor_apply_kernelINS1_18TensorListMetadataILi4EEENS1_20TernaryOpListFunctorIfLi4ELi3ELi3EEEJNS0_11LerpFunctorIfEEEEEvT_T0_DpT1_:
	.zero		3402


//--------------------- .nv.constant2._ZN2at6native52_GLOBAL__N__ff984223_19_ForeachTernaryOp_cu_5285c63625multi_tensor_apply_kernelINS1_18TensorListMetadataILi4EEENS1_20TernaryOpListFunctorIdLi4ELi3ELi3EEEJNS0_11LerpFunctorIdEEEEEvT_T0_DpT1_ --------------------------
	.section	.nv.constant2._ZN2at6native52_GLOBAL__N__ff984223_19_ForeachTernaryOp_cu_5285c63625multi_tensor_apply_kernelINS1_18TensorListMetadataILi4EEENS1_20TernaryOpListFunctorIdLi4ELi3ELi3EEEJNS0_11LerpFunctorIdEEEEEvT_T0_DpT1_,"a",@progbits
	.sectionflags	@""
	.align	4
.nv.constant2._ZN2at6native52_GLOBAL__N__ff984223_19_ForeachTernaryOp_cu_5285c63625multi_tensor_apply_kernelINS1_18TensorListMetadataILi4EEENS1_20TernaryOpListFunctorIdLi4ELi3ELi3EEEJNS0_11LerpFunctorIdEEEEEvT_T0_DpT1_:
        /*0000*/ 	.byte	0xe0, 0x06, 0x00, 0x00, 0x00, 0x00, 0x00, 0x00


//--------------------- .nv.constant0._ZN2at6native52_GLOBAL__N__ff984223_19_ForeachTernaryOp_cu_5285c63625multi_tensor_apply_kernelINS1_18TensorListMetadataILi4EEENS1_20TernaryOpListFunctorIdLi4ELi3ELi3EEEJNS0_11LerpFunctorIdEEEEEvT_T0_DpT1_ --------------------------
	.section	.nv.constant0._ZN2at6native52_GLOBAL__N__ff984223_19_ForeachTernaryOp_cu_5285c63625multi_tensor_apply_kernelINS1_18TensorListMetadataILi4EEENS1_20TernaryOpListFunctorIdLi4ELi3ELi3EEEJNS0_11LerpFunctorIdEEEEEvT_T0_DpT1_,"a",@progbits
	.sectionflags	@""
	.align	4
.nv.constant0._ZN2at6native52_GLOBAL__N__ff984223_19_ForeachTernaryOp_cu_5285c63625multi_tensor_apply_kernelINS1_18TensorListMetadataILi4EEENS1_20TernaryOpListFunctorIdLi4ELi3ELi3EEEJNS0_11LerpFunctorIdEEEEEvT_T0_DpT1_:
	.zero		3402


//--------------------- .text._ZN2at6native52_GLOBAL__N__ff984223_19_ForeachTernaryOp_cu_5285c63625multi_tensor_apply_kernelINS1_28TensorListScalarListMetadataIfLi2EEENS1_26TernaryOpScalarListFunctorIN3c108BFloat16ELi2ELi2ELi0EEEJNS0_11LerpFunctorIfEEEEEvT_T0_DpT1_ --------------------------
	.section	.text._ZN2at6native52_GLOBAL__N__ff984223_19_ForeachTernaryOp_cu_5285c63625multi_tensor_apply_kernelINS1_28TensorListScalarListMetadataIfLi2EEENS1_26TernaryOpScalarListFunctorIN3c108BFloat16ELi2ELi2ELi0EEEJNS0_11LerpFunctorIfEEEEEvT_T0_DpT1_,"ax",@progbits
	.sectioninfo	@"SHI_REGISTERS=32"
	.align	128
.text._ZN2at6native52_GLOBAL__N__ff984223_19_ForeachTernaryOp_cu_5285c63625multi_tensor_apply_kernelINS1_28TensorListScalarListMetadataIfLi2EEENS1_26TernaryOpScalarListFunctorIN3c108BFloat16ELi2ELi2ELi0EEEJNS0_11LerpFunctorIfEEEEEvT_T0_DpT1_:
        .type           _ZN2at6native52_GLOBAL__N__ff984223_19_ForeachTernaryOp_cu_5285c63625multi_tensor_apply_kernelINS1_28TensorListScalarListMetadataIfLi2EEENS1_26TernaryOpScalarListFunctorIN3c108BFloat16ELi2ELi2ELi0EEEJNS0_11LerpFunctorIfEEEEEvT_T0_DpT1_,@function
        .size           _ZN2at6native52_GLOBAL__N__ff984223_19_ForeachTernaryOp_cu_5285c63625multi_tensor_apply_kernelINS1_28TensorListScalarListMetadataIfLi2EEENS1_26TernaryOpScalarListFunctorIN3c108BFloat16ELi2ELi2ELi0EEEJNS0_11LerpFunctorIfEEEEEvT_T0_DpT1_,(.L_x_224 - _ZN2at6native52_GLOBAL__N__ff984223_19_ForeachTernaryOp_cu_5285c63625multi_tensor_apply_kernelINS1_28TensorListScalarListMetadataIfLi2EEENS1_26TernaryOpScalarListFunctorIN3c108BFloat16ELi2ELi2ELi0EEEJNS0_11LerpFunctorIfEEEEEvT_T0_DpT1_)
        .other          _ZN2at6native52_GLOBAL__N__ff984223_19_ForeachTernaryOp_cu_5285c63625multi_tensor_apply_kernelINS1_28TensorListScalarListMetadataIfLi2EEENS1_26TernaryOpScalarListFunctorIN3c108BFloat16ELi2ELi2ELi0EEEJNS0_11LerpFunctorIfEEEEEvT_T0_DpT1_,@"STO_CUDA_ENTRY STV_DEFAULT"
_ZN2at6native52_GLOBAL__N__ff984223_19_ForeachTernaryOp_cu_5285c63625multi_tensor_apply_kernelINS1_28TensorListScalarListMetadataIfLi2EEENS1_26TernaryOpScalarListFunctorIN3c108BFloat16ELi2ELi2ELi0EEEJNS0_11LerpFunctorIfEEEEEvT_T0_DpT1_:
[----:B------:R-:W-:Y:S02]  /*0000*/  IMAD.MOV.U32 R1, RZ, RZ, c[0x0][0x28] ;  /* 0x00000a00ff017624 */ /* 0x000fe400078e00ff */
[----:B------:R-:W0:Y:S01]  /*0010*/  S2R R12, SR_CTAID.X ;  /* 0x00000000000c7919 */ /* 0x000e220000002500 */
[----:B------:R-:W-:Y:S01]  /*0020*/  IMAD.MOV.U32 R7, RZ, RZ, 0x4 ;  /* 0x00000004ff077424 */ /* 0x000fe200078e00ff */
[----:B------:R-:W-:Y:S01]  /*0030*/  ULDC.64 UR4, c[0x0][0x118] ;  /* 0x0000460000047ab9 */ /* 0x000fe20000000a00 */
[----:B0-----:R-:W0:Y:S02]  /*0040*/  LDC.U8 R0, c[0x0][R12+0x860] ;  /* 0x000218000c007b82 */ /* 0x001e240000000000 */
[----:B------:R-:W-:-:S06]  /*0050*/  IMAD R11, R12, R7, c[0x2][0x0] ;  /* 0x008000000c0b7624 */ /* 0x000fcc00078e0207 */
[----:B------:R-:W1:Y:S01]  /*0060*/  LDC R11, c[0x0][R11+0x160] ;  /* 0x000058000b0b7b82 */ /* 0x000e620000000800 */
[C---:B0-----:R-:W-:Y:S02]  /*0070*/  IMAD.SHL.U32 R10, R0.reuse, 0x8, RZ ;  /* 0x00000008000a7824 */ /* 0x041fe400078e00ff */
[----:B------:R-:W-:-:S05]  /*0080*/  IMAD R0, R0, R7, c[0x2][0x8] ;  /* 0x0080020000007624 */ /* 0x000fca00078e0207 */
[----:B------:R-:W0:Y:S01]  /*0090*/  LDC.64 R4, c[0x0][R10+0x160] ;  /* 0x000058000a047b82 */ /* 0x000e220000000a00 */
[----:B-1----:R-:W-:-:S07]  /*00a0*/  IMAD.WIDE R6, R11, 0x10000, RZ ;  /* 0x000100000b067825 */ /* 0x002fce00078e02ff */
[----:B------:R-:W1:Y:S08]  /*00b0*/  LDC.64 R2, c[0x0][R10+0x360] ;  /* 0x0000d8000a027b82 */ /* 0x000e700000000a00 */
[----:B------:R-:W2:Y:S01]  /*00c0*/  LDC.64 R8, c[0x0][R10+0x560] ;  /* 0x000158000a087b82 */ /* 0x000ea20000000a00 */
[----:B0-----:R-:W-:-:S07]  /*00d0*/  IMAD.WIDE R4, R11, 0x20000, R4 ;  /* 0x000200000b047825 */ /* 0x001fce00078e0204 */
[----:B------:R-:W0:Y:S01]  /*00e0*/  LDC R0, c[0x0][R0+0x160] ;  /* 0x0000580000007b82 */ /* 0x000e220000000800 */
[----:B-1----:R-:W-:-:S05]  /*00f0*/  IMAD.WIDE R2, R11, 0x20000, R2 ;  /* 0x000200000b027825 */ /* 0x002fca00078e0202 */
[----:B------:R-:W-:Y:S02]  /*0100*/  LOP3.LUT R13, R2, 0x7, R4, 0xc8, !PT ;  /* 0x00000007020d7812 */ /* 0x000fe400078ec804 */
[----:B--2---:R-:W-:-:S04]  /*0110*/  IADD3 R16, P1, -R6, R8, RZ ;  /* 0x0000000806107210 */ /* 0x004fc80007f3e1ff */
[----:B------:R-:W-:Y:S01]  /*0120*/  LOP3.LUT P0, RZ, R13, 0x3, R16, 0xf8, !PT ;  /* 0x000000030dff7812 */ /* 0x000fe2000780f810 */
[----:B------:R-:W-:-:S03]  /*0130*/  IMAD.X R17, R9, 0x1, ~R7, P1 ;  /* 0x0000000109117824 */ /* 0x000fc600008e0e07 */
[----:B------:R-:W-:-:S13]  /*0140*/  LOP3.LUT P0, RZ, RZ, RZ, RZ, 0xfc, P0 ;  /* 0x000000ffffff7212 */ /* 0x000fda000000fcff */
[----:B------:R-:W-:Y:S05]  /*0150*/  @!P0 BRA `(.L_x_0) ;  /* 0x000006e000008947 */ /* 0x000fea0003800000 */
[----:B0-----:R-:W-:-:S04]  /*0160*/  ISETP.GE.U32.AND P0, PT, R16, 0x1, PT ;  /* 0x000000011000780c */ /* 0x001fc80003f06070 */
[----:B------:R-:W-:-:S13]  /*0170*/  ISETP.GE.AND.EX P0, PT, R17, RZ, PT, P0 ;  /* 0x000000ff1100720c */ /* 0x000fda0003f06300 */
[----:B------:R-:W-:Y:S05]  /*0180*/  @!P0 EXIT ;  /* 0x000000000000894d */ /* 0x000fea0003800000 */
[----:B------:R-:W0:Y:S01]  /*0190*/  S2R R18, SR_TID.X ;  /* 0x0000000000127919 */ /* 0x000e220000002100 */
[----:B------:R-:W-:Y:S01]  /*01a0*/  IMAD.MOV.U32 R19, RZ, RZ, c[0x0][0x0] ;  /* 0x00000000ff137624 */ /* 0x000fe200078e00ff */
[----:B------:R-:W-:-:S06]  /*01b0*/  CS2R R20, SRZ ;  /* 0x0000000000147805 */ /* 0x000fcc000001ff00 */
.L_x_1:
[----:B0-----:R-:W-:Y:S02]  /*01c0*/  IADD3 R27, P1, R18, R20, RZ ;  /* 0x00000014121b7210 */ /* 0x001fe40007f3e0ff */
[----:B------:R-:W-:Y:S02]  /*01d0*/  PRMT R22, RZ, 0x7610, R22 ;  /* 0x00007610ff167816 */ /* 0x000fe40000000016 */
[C---:B------:R-:W-:Y:S01]  /*01e0*/  ISETP.GE.U32.AND P0, PT, R27.reuse, 0x10000, PT ;  /* 0x000100001b00780c */ /* 0x040fe20003f06070 */
[----:B------:R-:W-:Y:S01]  /*01f0*/  IMAD.X R14, RZ, RZ, R21, P1 ;  /* 0x000000ffff0e7224 */ /* 0x000fe200008e0615 */
[C---:B------:R-:W-:Y:S01]  /*0200*/  ISETP.LT.U32.AND P1, PT, R27.reuse, R16, PT ;  /* 0x000000101b00720c */ /* 0x040fe20003f21070 */
[----:B------:R-:W-:Y:S01]  /*0210*/  IMAD.SHL.U32 R11, R27, 0x2, RZ ;  /* 0x000000021b0b7824 */ /* 0x000fe200078e00ff */
[----:B------:R-:W-:-:S02]  /*0220*/  PRMT R15, RZ, 0x7610, R15 ;  /* 0x00007610ff0f7816 */ /* 0x000fc4000000000f */
[C---:B------:R-:W-:Y:S02]  /*0230*/  ISETP.GE.U32.AND.EX P0, PT, R14.reuse, RZ, PT, P0 ;  /* 0x000000ff0e00720c */ /* 0x040fe40003f06100 */
[----:B------:R-:W-:Y:S02]  /*0240*/  SHF.L.U64.HI R9, R27, 0x1, R14 ;  /* 0x000000011b097819 */ /* 0x000fe4000001020e */
[----:B------:R-:W-:Y:S02]  /*0250*/  ISETP.LT.AND.EX P0, PT, R14, R17, !P0, P1 ;  /* 0x000000110e00720c */ /* 0x000fe40004701310 */
[----:B------:R-:W-:-:S05]  /*0260*/  IADD3 R6, P1, R4, R11, RZ ;  /* 0x0000000b04067210 */ /* 0x000fca0007f3e0ff */
[----:B------:R-:W-:-:S06]  /*0270*/  IMAD.X R7, R5, 0x1, R9, P1 ;  /* 0x0000000105077824 */ /* 0x000fcc00008e0609 */
[----:B------:R-:W-:Y:S01]  /*0280*/  @P0 IADD3 R10, P2, R2, R11, RZ ;  /* 0x0000000b020a0210 */ /* 0x000fe20007f5e0ff */
[----:B------:R-:W2:Y:S04]  /*0290*/  @P0 LDG.E.U16 R22, [R6.64] ;  /* 0x0000000406160981 */ /* 0x000ea8000c1e1500 */
[----:B------:R-:W-:-:S05]  /*02a0*/  @P0 IMAD.X R11, R3, 0x1, R9, P2 ;  /* 0x00000001030b0824 */ /* 0x000fca00010e0609 */
[----:B------:R0:W3:Y:S01]  /*02b0*/  @P0 LDG.E.U16 R15, [R10.64] ;  /* 0x000000040a0f0981 */ /* 0x0000e2000c1e1500 */
[----:B------:R-:W-:-:S04]  /*02c0*/  IADD3 R9, P2, R27, c[0x0][0x0], RZ ;  /* 0x000000001b097a10 */ /* 0x000fc80007f5e0ff */
[C---:B------:R-:W-:Y:S01]  /*02d0*/  ISETP.GE.U32.AND P1, PT, R9.reuse, 0x10000, PT ;  /* 0x000100000900780c */ /* 0x040fe20003f26070 */
[----:B------:R-:W-:Y:S01]  /*02e0*/  IMAD.X R12, RZ, RZ, R14, P2 ;  /* 0x000000ffff0c7224 */ /* 0x000fe200010e060e */
[----:B------:R-:W-:-:S04]  /*02f0*/  ISETP.LT.U32.AND P2, PT, R9, R16, PT ;  /* 0x000000100900720c */ /* 0x000fc80003f41070 */
[----:B------:R-:W-:-:S04]  /*0300*/  ISETP.GE.U32.AND.EX P1, PT, R12, RZ, PT, P1 ;  /* 0x000000ff0c00720c */ /* 0x000fc80003f26110 */
[----:B------:R-:W-:Y:S01]  /*0310*/  ISETP.LT.AND.EX P1, PT, R12, R17, !P1, P2 ;  /* 0x000000110c00720c */ /* 0x000fe20004f21320 */
[C---:B------:R-:W-:Y:S01]  /*0320*/  IMAD.SHL.U32 R8, R9.reuse, 0x2, RZ ;  /* 0x0000000209087824 */ /* 0x040fe200078e00ff */
[----:B------:R-:W-:Y:S01]  /*0330*/  SHF.L.U64.HI R9, R9, 0x1, R12 ;  /* 0x0000000109097819 */ /* 0x000fe2000001020c */
[C---:B------:R-:W-:Y:S01]  /*0340*/  IMAD R24, R19.reuse, 0x3, RZ ;  /* 0x0000000313187824 */ /* 0x040fe200078e02ff */
[----:B------:R-:W-:-:S09]  /*0350*/  LEA R29, P4, R19, R27, 0x1 ;  /* 0x0000001b131d7211 */ /* 0x000fd200078808ff */
[----:B------:R-:W-:Y:S01]  /*0360*/  @P1 IADD3 R12, P3, R2, R8, RZ ;  /* 0x00000008020c1210 */ /* 0x000fe20007f7e0ff */
[----:B0-----:R-:W-:Y:S01]  /*0370*/  IMAD.X R10, RZ, RZ, R14, P4 ;  /* 0x000000ffff0a7224 */ /* 0x001fe200020e060e */
[----:B------:R-:W-:-:S03]  /*0380*/  ISETP.GE.U32.AND P2, PT, R29, 0x10000, PT ;  /* 0x000100001d00780c */ /* 0x000fc60003f46070 */
[----:B------:R-:W-:Y:S01]  /*0390*/  @P1 IMAD.X R13, R3, 0x1, R9, P3 ;  /* 0x00000001030d1824 */ /* 0x000fe200018e0609 */
[----:B------:R-:W-:Y:S02]  /*03a0*/  IADD3 R27, P3, R24, R27, RZ ;  /* 0x0000001b181b7210 */ /* 0x000fe40007f7e0ff */
[-C--:B------:R-:W-:Y:S02]  /*03b0*/  ISETP.LT.U32.AND P5, PT, R29, R16.reuse, PT ;  /* 0x000000101d00720c */ /* 0x080fe40003fa1070 */
[C---:B------:R-:W-:Y:S01]  /*03c0*/  ISETP.GE.U32.AND.EX P2, PT, R10.reuse, RZ, PT, P2 ;  /* 0x000000ff0a00720c */ /* 0x040fe20003f46120 */
[----:B------:R-:W-:Y:S01]  /*03d0*/  IMAD.X R14, RZ, RZ, R14, P3 ;  /* 0x000000ffff0e7224 */ /* 0x000fe200018e060e */
[C---:B------:R-:W-:Y:S02]  /*03e0*/  ISETP.GE.U32.AND P6, PT, R27.reuse, 0x10000, PT ;  /* 0x000100001b00780c */ /* 0x040fe40003fc6070 */
[----:B------:R-:W-:Y:S02]  /*03f0*/  ISETP.LT.AND.EX P2, PT, R10, R17, !P2, P5 ;  /* 0x000000110a00720c */ /* 0x000fe40005741350 */
[----:B------:R-:W-:-:S02]  /*0400*/  ISETP.LT.U32.AND P3, PT, R27, R16, PT ;  /* 0x000000101b00720c */ /* 0x000fc40003f61070 */
[C---:B------:R-:W-:Y:S02]  /*0410*/  ISETP.GE.U32.AND.EX P6, PT, R14.reuse, RZ, PT, P6 ;  /* 0x000000ff0e00720c */ /* 0x040fe40003fc6160 */
[----:B------:R-:W-:Y:S02]  /*0420*/  PRMT R23, RZ, 0x7610, R23 ;  /* 0x00007610ff177816 */ /* 0x000fe40000000017 */
[----:B------:R-:W-:Y:S02]  /*0430*/  ISETP.LT.AND.EX P3, PT, R14, R17, !P6, P3 ;  /* 0x000000110e00720c */ /* 0x000fe40007761330 */
[C---:B------:R-:W-:Y:S01]  /*0440*/  SHF.L.U64.HI R25, R29.reuse, 0x1, R10 ;  /* 0x000000011d197819 */ /* 0x040fe2000001020a */
[----:B------:R-:W-:Y:S01]  /*0450*/  IMAD.SHL.U32 R29, R29, 0x2, RZ ;  /* 0x000000021d1d7824 */ /* 0x000fe200078e00ff */
[C---:B------:R-:W-:Y:S01]  /*0460*/  FSETP.GEU.FTZ.AND P4, PT, |R0|.reuse, 0.5, PT ;  /* 0x3f0000000000780b */ /* 0x040fe20003f9e200 */
[----:B------:R0:W4:Y:S01]  /*0470*/  @P1 LDG.E.U16 R23, [R12.64] ;  /* 0x000000040c171981 */ /* 0x000122000c1e1500 */
[C---:B------:R-:W-:Y:S01]  /*0480*/  IMAD.SHL.U32 R28, R27.reuse, 0x2, RZ ;  /* 0x000000021b1c7824 */ /* 0x040fe200078e00ff */
[----:B------:R-:W-:Y:S01]  /*0490*/  SHF.L.U64.HI R27, R27, 0x1, R14 ;  /* 0x000000011b1b7819 */ /* 0x000fe2000001020e */
[----:B------:R-:W-:Y:S01]  /*04a0*/  FADD.FTZ R24, -R0, 1 ;  /* 0x3f80000000187421 */ /* 0x000fe20000010100 */
[----:B0-----:R-:W-:-:S05]  /*04b0*/  @P2 IADD3 R12, P5, R2, R29, RZ ;  /* 0x0000001d020c2210 */ /* 0x001fca0007fbe0ff */
[----:B------:R-:W-:Y:S01]  /*04c0*/  @P2 IMAD.X R13, R3, 0x1, R25, P5 ;  /* 0x00000001030d2824 */ /* 0x000fe200028e0619 */
[----:B------:R-:W-:Y:S02]  /*04d0*/  @P3 IADD3 R14, P5, R2, R28, RZ ;  /* 0x0000001c020e3210 */ /* 0x000fe40007fbe0ff */
[----:B------:R-:W-:Y:S02]  /*04e0*/  PRMT R26, RZ, 0x7610, R26 ;  /* 0x00007610ff1a7816 */ /* 0x000fe4000000001a */
[----:B--2---:R-:W-:Y:S02]  /*04f0*/  PRMT R11, RZ, 0x5410, R22 ;  /* 0x00005410ff0b7816 */ /* 0x004fe40000000016 */
[----:B---3--:R-:W-:-:S05]  /*0500*/  PRMT R15, RZ, 0x5410, R15 ;  /* 0x00005410ff0f7816 */ /* 0x008fca000000000f */
[----:B------:R-:W-:-:S04]  /*0510*/  FADD.FTZ R22, -R11, R15 ;  /* 0x0000000f0b167221 */ /* 0x000fc80000010100 */
[----:B------:R-:W-:Y:S02]  /*0520*/  FFMA.FTZ R11, R0, R22, R11 ;  /* 0x00000016000b7223 */ /* 0x000fe4000001000b */
[----:B------:R-:W-:Y:S02]  /*0530*/  @P4 FFMA.FTZ R11, R22, -R24, R15 ;  /* 0x80000018160b4223 */ /* 0x000fe4000001000f */
[----:B------:R-:W-:Y:S01]  /*0540*/  @P3 IMAD.X R15, R3, 0x1, R27, P5 ;  /* 0x00000001030f3824 */ /* 0x000fe200028e061b */
[----:B------:R-:W-:Y:S02]  /*0550*/  IADD3 R8, P5, R4, R8, RZ ;  /* 0x0000000804087210 */ /* 0x000fe40007fbe0ff */
[----:B------:R-:W-:Y:S02]  /*0560*/  PRMT R22, RZ, 0x7610, R22 ;  /* 0x00007610ff167816 */ /* 0x000fe40000000016 */
[----:B------:R0:W2:Y:S01]  /*0570*/  @P3 LDG.E.U16 R26, [R14.64] ;  /* 0x000000040e1a3981 */ /* 0x0000a2000c1e1500 */
[----:B------:R-:W-:-:S03]  /*0580*/  IMAD.X R9, R5, 0x1, R9, P5 ;  /* 0x0000000105097824 */ /* 0x000fc600028e0609 */
[----:B------:R1:W3:Y:S01]  /*0590*/  @P2 LDG.E.U16 R22, [R12.64] ;  /* 0x000000040c162981 */ /* 0x0002e2000c1e1500 */
[----:B0-----:R-:W-:Y:S02]  /*05a0*/  PRMT R14, RZ, 0x7610, R14 ;  /* 0x00007610ff0e7816 */ /* 0x001fe4000000000e */
[----:B-1----:R-:W-:-:S04]  /*05b0*/  IADD3 R12, P6, R4, R28, RZ ;  /* 0x0000001c040c7210 */ /* 0x002fc80007fde0ff */
[----:B------:R-:W5:Y:S01]  /*05c0*/  @P1 LDG.E.U16 R14, [R8.64] ;  /* 0x00000004080e1981 */ /* 0x000f62000c1e1500 */
[----:B------:R-:W-:Y:S02]  /*05d0*/  PRMT R15, RZ, 0x7610, R15 ;  /* 0x00007610ff0f7816 */ /* 0x000fe4000000000f */
[----:B------:R-:W-:Y:S01]  /*05e0*/  IADD3 R10, P5, R4, R29, RZ ;  /* 0x0000001d040a7210 */ /* 0x000fe20007fbe0ff */
[----:B------:R-:W-:Y:S01]  /*05f0*/  IMAD.X R13, R5, 0x1, R27, P6 ;  /* 0x00000001050d7824 */ /* 0x000fe200030e061b */
[----:B------:R-:W-:-:S03]  /*0600*/  F2FP.BF16.PACK_AB R28, RZ, R11 ;  /* 0x0000000bff1c723e */ /* 0x000fc600000010ff */
[--C-:B------:R-:W-:Y:S01]  /*0610*/  IMAD.X R11, R5, 0x1, R25.reuse, P5 ;  /* 0x00000001050b7824 */ /* 0x100fe200028e0619 */
[----:B------:R-:W3:Y:S01]  /*0620*/  @P3 LDG.E.U16 R15, [R12.64] ;  /* 0x000000040c0f3981 */ /* 0x000ee2000c1e1500 */
[----:B------:R-:W-:-:S06]  /*0630*/  PRMT R25, RZ, 0x7610, R25 ;  /* 0x00007610ff197816 */ /* 0x000fcc0000000019 */
[----:B------:R-:W3:Y:S04]  /*0640*/  @P2 LDG.E.U16 R25, [R10.64] ;  /* 0x000000040a192981 */ /* 0x000ee8000c1e1500 */
[----:B------:R5:W-:Y:S01]  /*0650*/  @P0 STG.E.U16 [R6.64], R28 ;  /* 0x0000001c06000986 */ /* 0x000be2000c101504 */
[----:B----4-:R-:W-:Y:S02]  /*0660*/  PRMT R23, RZ, 0x5410, R23 ;  /* 0x00005410ff177816 */ /* 0x010fe40000000017 */
[----:B--2---:R-:W-:Y:S02]  /*0670*/  PRMT R26, RZ, 0x5410, R26 ;  /* 0x00005410ff1a7816 */ /* 0x004fe4000000001a */
[----:B-----5:R-:W-:-:S05]  /*0680*/  PRMT R7, RZ, 0x5410, R14 ;  /* 0x00005410ff077816 */ /* 0x020fca000000000e */
[----:B------:R-:W-:-:S04]  /*0690*/  FADD.FTZ R27, -R7, R23 ;  /* 0x00000017071b7221 */ /* 0x000fc80000010100 */
[-C--:B------:R-:W-:Y:S01]  /*06a0*/  FFMA.FTZ R14, R0, R27.reuse, R7 ;  /* 0x0000001b000e7223 */ /* 0x080fe20000010007 */
[----:B---3--:R-:W-:Y:S01]  /*06b0*/  PRMT R7, RZ, 0x5410, R15 ;  /* 0x00005410ff077816 */ /* 0x008fe2000000000f */
[----:B------:R-:W-:Y:S01]  /*06c0*/  @P4 FFMA.FTZ R14, -R24, R27, R23 ;  /* 0x0000001b180e4223 */ /* 0x000fe20000010117 */
[----:B------:R-:W-:-:S03]  /*06d0*/  PRMT R22, RZ, 0x5410, R22 ;  /* 0x00005410ff167816 */ /* 0x000fc60000000016 */
[----:B------:R-:W-:Y:S01]  /*06e0*/  FADD.FTZ R23, -R7, R26 ;  /* 0x0000001a07177221 */ /* 0x000fe20000010100 */
[----:B------:R-:W-:-:S03]  /*06f0*/  PRMT R25, RZ, 0x5410, R25 ;  /* 0x00005410ff197816 */ /* 0x000fc60000000019 */
[-C--:B------:R-:W-:Y:S02]  /*0700*/  FFMA.FTZ R7, R0, R23.reuse, R7 ;  /* 0x0000001700077223 */ /* 0x080fe40000010007 */
[----:B------:R-:W-:Y:S02]  /*0710*/  @P4 FFMA.FTZ R7, -R24, R23, R26 ;  /* 0x0000001718074223 */ /* 0x000fe4000001011a */
[----:B------:R-:W-:-:S03]  /*0720*/  FADD.FTZ R15, -R25, R22 ;  /* 0x00000016190f7221 */ /* 0x000fc60000010100 */
[----:B------:R-:W-:Y:S01]  /*0730*/  F2FP.BF16.PACK_AB R7, RZ, R7 ;  /* 0x00000007ff07723e */ /* 0x000fe200000010ff */
[-C--:B------:R-:W-:Y:S02]  /*0740*/  FFMA.FTZ R25, R0, R15.reuse, R25 ;  /* 0x0000000f00197223 */ /* 0x080fe40000010019 */
[----:B------:R-:W-:Y:S01]  /*0750*/  @P4 FFMA.FTZ R25, -R24, R15, R22 ;  /* 0x0000000f18194223 */ /* 0x000fe20000010116 */
[----:B------:R-:W-:Y:S01]  /*0760*/  PRMT R6, R7, 0x7610, R6 ;  /* 0x0000761007067816 */ /* 0x000fe20000000006 */
[----:B------:R-:W-:Y:S01]  /*0770*/  IMAD.MOV.U32 R7, RZ, RZ, c[0x0][0x0] ;  /* 0x00000000ff077624 */ /* 0x000fe200078e00ff */
[----:B------:R-:W-:Y:S02]  /*0780*/  F2FP.BF16.PACK_AB R14, RZ, R14 ;  /* 0x0000000eff0e723e */ /* 0x000fe400000010ff */
[----:B------:R-:W-:Y:S01]  /*0790*/  F2FP.BF16.PACK_AB R25, RZ, R25 ;  /* 0x00000019ff19723e */ /* 0x000fe200000010ff */
[----:B------:R-:W-:Y:S02]  /*07a0*/  IMAD.WIDE.U32 R20, R7, 0x4, R20 ;  /* 0x0000000407147825 */ /* 0x000fe400078e0014 */
[----:B------:R0:W-:Y:S04]  /*07b0*/  @P1 STG.E.U16 [R8.64], R14 ;  /* 0x0000000e08001986 */ /* 0x0001e8000c101504 */
[----:B------:R0:W-:Y:S01]  /*07c0*/  @P2 STG.E.U16 [R10.64], R25 ;  /* 0x000000190a002986 */ /* 0x0001e2000c101504 */
[----:B------:R-:W-:-:S02]  /*07d0*/  ISETP.GE.U32.AND P0, PT, R20, 0x10000, PT ;  /* 0x000100001400780c */ /* 0x000fc40003f06070 */
[----:B------:R-:W-:Y:S01]  /*07e0*/  ISETP.LT.U32.AND P1, PT, R20, R16, PT ;  /* 0x000000101400720c */ /* 0x000fe20003f21070 */
[----:B------:R0:W-:Y:S01]  /*07f0*/  @P3 STG.E.U16 [R12.64], R6 ;  /* 0x000000060c003986 */ /* 0x0001e2000c101504 */
[C---:B------:R-:W-:Y:S02]  /*0800*/  ISETP.GE.U32.AND.EX P0, PT, R21.reuse, RZ, PT, P0 ;  /* 0x000000ff1500720c */ /* 0x040fe40003f06100 */
[----:B------:R-:W-:-:S13]  /*0810*/  ISETP.LT.AND.EX P1, PT, R21, R17, PT, P1 ;  /* 0x000000111500720c */ /* 0x000fda0003f21310 */
[----:B0-----:R-:W-:Y:S05]  /*0820*/  @!P0 BRA P1, `(.L_x_1) ;  /* 0xfffff99000008947 */ /* 0x001fea000083ffff */
[----:B------:R-:W-:Y:S05]  /*0830*/  EXIT ;  /* 0x000000000000794d */ /* 0x000fea0003800000 */
.L_x_0:
[----:B0-----:R-:W0:Y:S02]  /*0840*/  S2R R13, SR_TID.X ;  /* 0x00000000000d7919 */ /* 0x001e240000002100 */
[----:B0-----:R-:W-:-:S05]  /*0850*/  IMAD.WIDE.U32 R6, R13, 0x4, RZ ;  /* 0x000000040d067825 */ /* 0x001fca00078e00ff */
[----:B------:R-:W-:-:S04]  /*0860*/  ISETP.GE.U32.AND P0, PT, R6, R16, PT ;  /* 0x000000100600720c */ /* 0x000fc80003f06070 */
[----:B------:R-:W-:-:S04]  /*0870*/  ISETP.GE.AND.EX P0, PT, R7, R17, PT, P0 ;  /* 0x000000110700720c */ /* 0x000fc80003f06300 */
[----:B------:R-:W-:-:S13]  /*0880*/  ISETP.GT.U32.OR P0, PT, R13, 0x3fff, P0 ;  /* 0x00003fff0d00780c */ /* 0x000fda0000704470 */
[----:B------:R-:W-:Y:S05]  /*0890*/  @P0 EXIT ;  /* 0x000000000000094d */ /* 0x000fea0003800000 */
[----:B------:R-:W-:Y:S02]  /*08a0*/  IMAD.MOV.U32 R10, RZ, RZ, RZ ;  /* 0x000000ffff0a7224 */ /* 0x000fe400078e00ff */
[----:B------:R-:W-:Y:S02]  /*08b0*/  FADD.FTZ R11, -R0, 1 ;  /* 0x3f800000000b7421 */ /* 0x000fe40000010100 */
.L_x_2:
[C---:B------:R-:W-:Y:S01]  /*08c0*/  IMAD.SHL.U32 R7, R13.reuse, 0x8, RZ ;  /* 0x000000080d077824 */ /* 0x040fe200078e00ff */
[----:B------:R-:W-:-:S04]  /*08d0*/  SHF.L.U64.HI R9, R13, 0x3, R10 ;  /* 0x000000030d097819 */ /* 0x000fc8000001020a */
[-C--:B------:R-:W-:Y:S02]  /*08e0*/  IADD3 R14, P1, R2, R7.reuse, RZ ;  /* 0x00000007020e7210 */ /* 0x080fe40007f3e0ff */
[----:B------:R-:W-:-:S03]  /*08f0*/  IADD3 R6, P0, R4, R7, RZ ;  /* 0x0000000704067210 */ /* 0x000fc60007f1e0ff */
[--C-:B------:R-:W-:Y:S02]  /*0900*/  IMAD.X R15, R3, 0x1, R9.reuse, P1 ;  /* 0x00000001030f7824 */ /* 0x100fe400008e0609 */
[----:B------:R-:W-:-:S04]  /*0910*/  IMAD.X R7, R5, 0x1, R9, P0 ;  /* 0x0000000105077824 */ /* 0x000fc800000e0609 */
[----:B------:R-:W2:Y:S04]  /*0920*/  LDG.E.64 R14, [R14.64] ;  /* 0x000000040e0e7981 */ /* 0x000ea8000c1e1b00 */
[----:B------:R-:W3:Y:S01]  /*0930*/  LDG.E.64 R8, [R6.64] ;  /* 0x0000000406087981 */ /* 0x000ee2000c1e1b00 */
[----:B------:R-:W-:Y:S02]  /*0940*/  FSETP.GEU.FTZ.AND P0, PT, |R0|, 0.5, PT ;  /* 0x3f0000000000780b */ /* 0x000fe40003f1e200 */
[--C-:B--2---:R-:W-:Y:S02]  /*0950*/  PRMT R20, RZ, 0x5410, R14.reuse ;  /* 0x00005410ff147816 */ /* 0x104fe4000000000e */
[----:B------:R-:W-:Y:S02]  /*0960*/  PRMT R18, RZ, 0x7610, R14 ;  /* 0x00007610ff127816 */ /* 0x000fe4000000000e */
[----:B------:R-:W-:-:S02]  /*0970*/  PRMT R14, RZ, 0x5410, R15 ;  /* 0x00005410ff0e7816 */ /* 0x000fc4000000000f */
[----:B------:R-:W-:Y:S02]  /*0980*/  PRMT R12, RZ, 0x7610, R15 ;  /* 0x00007610ff0c7816 */ /* 0x000fe4000000000f */
[--C-:B---3--:R-:W-:Y:S02]  /*0990*/  PRMT R15, RZ, 0x5410, R8.reuse ;  /* 0x00005410ff0f7816 */ /* 0x108fe40000000008 */
[----:B------:R-:W-:Y:S02]  /*09a0*/  PRMT R19, RZ, 0x7610, R8 ;  /* 0x00007610ff137816 */ /* 0x000fe40000000008 */
[--C-:B------:R-:W-:Y:S01]  /*09b0*/  PRMT R21, RZ, 0x5410, R9.reuse ;  /* 0x00005410ff157816 */ /* 0x100fe20000000009 */
[----:B------:R-:W-:Y:S01]  /*09c0*/  FADD.FTZ R8, -R15, R20 ;  /* 0x000000140f087221 */ /* 0x000fe20000010100 */
[----:B------:R-:W-:Y:S01]  /*09d0*/  PRMT R25, RZ, 0x7610, R9 ;  /* 0x00007610ff197816 */ /* 0x000fe20000000009 */
[----:B------:R-:W-:Y:S02]  /*09e0*/  FADD.FTZ R9, -R19, R18 ;  /* 0x0000001213097221 */ /* 0x000fe40000010100 */
[----:B------:R-:W-:-:S02]  /*09f0*/  FADD.FTZ R23, -R21, R14 ;  /* 0x0000000e15177221 */ /* 0x000fc40000010100 */
[----:B------:R-:W-:Y:S02]  /*0a00*/  FADD.FTZ R24, -R25, R12 ;  /* 0x0000000c19187221 */ /* 0x000fe40000010100 */
[C---:B------:R-:W-:Y:S02]  /*0a10*/  FFMA.FTZ R15, R0.reuse, R8, R15 ;  /* 0x00000008000f7223 */ /* 0x040fe4000001000f */
[C---:B------:R-:W-:Y:S02]  /*0a20*/  FFMA.FTZ R22, R0.reuse, R9, R19 ;  /* 0x0000000900167223 */ /* 0x040fe40000010013 */
[C---:B------:R-:W-:Y:S02]  /*0a30*/  FFMA.FTZ R21, R0.reuse, R23, R21 ;  /* 0x0000001700157223 */ /* 0x040fe40000010015 */
[----:B------:R-:W-:Y:S02]  /*0a40*/  FFMA.FTZ R26, R0, R24, R25 ;  /* 0x00000018001a7223 */ /* 0x000fe40000010019 */
[----:B------:R-:W-:-:S02]  /*0a50*/  @P0 FFMA.FTZ R15, -R11, R8, R20 ;  /* 0x000000080b0f0223 */ /* 0x000fc40000010114 */
[C---:B------:R-:W-:Y:S02]  /*0a60*/  @P0 FFMA.FTZ R22, -R11.reuse, R9, R18 ;  /* 0x000000090b160223 */ /* 0x040fe40000010112 */
[C---:B------:R-:W-:Y:S02]  /*0a70*/  @P0 FFMA.FTZ R21, -R11.reuse, R23, R14 ;  /* 0x000000170b150223 */ /* 0x040fe4000001010e */
[----:B------:R-:W-:Y:S01]  /*0a80*/  @P0 FFMA.FTZ R26, -R11, R24, R12 ;  /* 0x000000180b1a0223 */ /* 0x000fe2000001010c */
[----:B------:R-:W-:Y:S02]  /*0a90*/  IADD3 R13, P0, R13, c[0x0][0x0], RZ ;  /* 0x000000000d0d7a10 */ /* 0x000fe40007f1e0ff */
[----:B------:R-:W-:Y:S02]  /*0aa0*/  F2FP.BF16.PACK_AB R20, R22, R15 ;  /* 0x0000000f1614723e */ /* 0x000fe400000010ff */
[----:B------:R-:W-:Y:S01]  /*0ab0*/  F2FP.BF16.PACK_AB R21, R26, R21 ;  /* 0x000000151a15723e */ /* 0x000fe200000010ff */
[C---:B------:R-:W-:Y:S01]  /*0ac0*/  IMAD.SHL.U32 R9, R13.reuse, 0x4, RZ ;  /* 0x000000040d097824 */ /* 0x040fe200078e00ff */
[----:B------:R-:W-:Y:S01]  /*0ad0*/  ISETP.LT.U32.AND P1, PT, R13, 0x4000, PT ;  /* 0x000040000d00780c */ /* 0x000fe20003f21070 */
[----:B------:R-:W-:-:S02]  /*0ae0*/  IMAD.X R10, RZ, RZ, R10, P0 ;  /* 0x000000ffff0a7224 */ /* 0x000fc400000e060a */
[----:B------:R0:W-:Y:S01]  /*0af0*/  STG.E.64 [R6.64], R20 ;  /* 0x0000001406007986 */ /* 0x0001e2000c101b04 */
[----:B------:R-:W-:Y:S02]  /*0b00*/  ISETP.GE.U32.AND P0, PT, R9, R16, PT ;  /* 0x000000100900720c */ /* 0x000fe40003f06070 */
[----:B------:R-:W-:Y:S02]  /*0b10*/  SHF.L.U64.HI R8, R13, 0x2, R10 ;  /* 0x000000020d087819 */ /* 0x000fe4000001020a */
[----:B------:R-:W-:Y:S02]  /*0b20*/  ISETP.LT.U32.AND.EX P1, PT, R10, RZ, PT, P1 ;  /* 0x000000ff0a00720c */ /* 0x000fe40003f21110 */
[----:B------:R-:W-:-:S13]  /*0b30*/  ISETP.GE.AND.EX P0, PT, R8, R17, PT, P0 ;  /* 0x000000110800720c */ /* 0x000fda0003f06300 */
[----:B0-----:R-:W-:Y:S05]  /*0b40*/  @!P0 BRA P1, `(.L_x_2) ;  /* 0xfffffd7000008947 */ /* 0x001fea000083ffff */
[----:B------:R-:W-:Y:S05]  /*0b50*/  EXIT ;  /* 0x000000000000794d */ /* 0x000fea0003800000 */
.L_x_3:
[----:B------:R-:W-:-:S00]  /*0b60*/  BRA `(.L_x_3) ;  /* 0xfffffff000007947 */ /* 0x000fc0000383ffff */
[----:B------:R-:W-:-:S00]  /*0b70*/  NOP ;  /* 0x0000000000007918 */ /* 0x000fc00000000000 */
        /* <DEDUP_REMOVED lines=8> */
.L_x_224:


//--------------------- .text._ZN2at6native52_GLOBAL__N__ff984223_19_ForeachTernaryOp_cu_5285c63625multi_tensor_apply_kernelINS1_28TensorListScalarListMetadataIfLi2EEENS1_26TernaryOpScalarListFunctorIN3c104HalfELi2ELi2ELi0EEEJNS0_11LerpFunctorIfEEEEEvT_T0_DpT1_ --------------------------
	.section	.text._ZN2at6native52_GLOBAL__N__ff984223_19_ForeachTernaryOp_cu_5285c63625multi_tensor_apply_kernelINS1_28TensorListScalarListMetadataIfLi2EEENS1_26TernaryOpScalarListFunctorIN3c104HalfELi2ELi2ELi0EEEJNS0_11LerpFunctorIfEEEEEvT_T0_DpT1_,"ax",@progbits
	.sectioninfo	@"SHI_REGISTERS=32"
	.align	128
.text._ZN2at6native52_GLOBAL__N__ff984223_19_ForeachTernaryOp_cu_5285c63625multi_tensor_apply_kernelINS1_28TensorListScalarListMetadataIfLi2EEENS1_26TernaryOpScalarListFunctorIN3c104HalfELi2ELi2ELi0EEEJNS0_11LerpFunctorIfEEEEEvT_T0_DpT1_:
        .type           _ZN2at6native52_GLOBAL__N__ff984223_19_ForeachTernaryOp_cu_5285c63625multi_tensor_apply_kernelINS1_28TensorListScalarListMetadataIfLi2EEENS1_26TernaryOpScalarListFunctorIN3c104HalfELi2ELi2ELi0EEEJNS0_11LerpFunctorIfEEEEEvT_T0_DpT1_,@function
        .size           _ZN2at6native52_GLOBAL__N__ff984223_19_ForeachTernaryOp_cu_5285c63625multi_tensor_apply_kernelINS1_28TensorListScalarListMetadataIfLi2EEENS1_26TernaryOpScalarListFunctorIN3c104HalfELi2ELi2ELi0EEEJNS0_11LerpFunctorIfEEEEEvT_T0_DpT1_,(.L_x_225 - _ZN2at6native52_GLOBAL__N__ff984223_19_ForeachTernaryOp_cu_5285c63625multi_tensor_apply_kernelINS1_28TensorListScalarListMetadataIfLi2EEENS1_26TernaryOpScalarListFunctorIN3c104HalfELi2ELi2ELi0EEEJNS0_11LerpFunctorIfEEEEEvT_T0_DpT1_)
        .other          _ZN2at6native52_GLOBAL__N__ff984223_19_ForeachTernaryOp_cu_5285c63625multi_tensor_apply_kernelINS1_28TensorListScalarListMetadataIfLi2EEENS1_26TernaryOpScalarListFunctorIN3c104HalfELi2ELi2ELi0EEEJNS0_11LerpFunctorIfEEEEEvT_T0_DpT1_,@"STO_CUDA_ENTRY STV_DEFAULT"
_ZN2at6native52_GLOBAL__N__ff984223_19_ForeachTernaryOp_cu_5285c63625multi_tensor_apply_kernelINS1_28TensorListScalarListMetadataIfLi2EEENS1_26TernaryOpScalarListFunctorIN3c104HalfELi2ELi2ELi0EEEJNS0_11LerpFunctorIfEEEEEvT_T0_DpT1_:
        /* <DEDUP_REMOVED lines=28> */
.L_x_5:
        /* <DEDUP_REMOVED lines=20> */
[----:B------:R-:W-:Y:S01]  /*0300*/  ISETP.GE.U32.AND.EX P1, PT, R20, RZ, PT, P1 ;  /* 0x000000ff1400720c */ /* 0x000fe20003f26110 */
[----:B------:R-:W-:-:S03]  /*0310*/  IMAD R8, R19, 0x3, RZ ;  /* 0x0000000313087824 */ /* 0x000fc600078e02ff */
[----:B------:R-:W-:Y:S02]  /*0320*/  ISETP.LT.AND.EX P1, PT, R20, R17, !P1, P2 ;  /* 0x000000111400720c */ /* 0x000fe40004f21320 */
[-C--:B------:R-:W-:Y:S02]  /*0330*/  LEA R29, P2, R19, R27.reuse, 0x1 ;  /* 0x0000001b131d7211 */ /* 0x080fe400078408ff */
[----:B------:R-:W-:Y:S01]  /*0340*/  IADD3 R27, P5, R8, R27, RZ ;  /* 0x0000001b081b7210 */ /* 0x000fe20007fbe0ff */
[C---:B------:R-:W-:Y:S01]  /*0350*/  IMAD.SHL.U32 R8, R9.reuse, 0x2, RZ ;  /* 0x0000000209087824 */ /* 0x040fe200078e00ff */
[----:B------:R-:W-:Y:S01]  /*0360*/  SHF.L.U64.HI R9, R9, 0x1, R20 ;  /* 0x0000000109097819 */ /* 0x000fe20000010214 */
[----:B------:R-:W-:Y:S01]  /*0370*/  IMAD.X R24, RZ, RZ, R10, P2 ;  /* 0x000000ffff187224 */ /* 0x000fe200010e060a */
[----:B------:R-:W-:-:S05]  /*0380*/  ISETP.GE.U32.AND P3, PT, R29, 0x10000, PT ;  /* 0x000100001d00780c */ /* 0x000fca0003f66070 */
[----:B0-----:R-:W-:Y:S01]  /*0390*/  @P1 IADD3 R12, P6, R4, R8, RZ ;  /* 0x00000008040c1210 */ /* 0x001fe20007fde0ff */
[----:B------:R-:W-:Y:S01]  /*03a0*/  IMAD.X R10, RZ, RZ, R10, P5 ;  /* 0x000000ffff0a7224 */ /* 0x000fe200028e060a */
[-C--:B------:R-:W-:Y:S02]  /*03b0*/  ISETP.LT.U32.AND P2, PT, R29, R16.reuse, PT ;  /* 0x000000101d00720c */ /* 0x080fe40003f41070 */
[C---:B------:R-:W-:Y:S01]  /*03c0*/  ISETP.GE.U32.AND.EX P3, PT, R24.reuse, RZ, PT, P3 ;  /* 0x000000ff1800720c */ /* 0x040fe20003f66130 */
[----:B------:R-:W-:Y:S01]  /*03d0*/  @P1 IMAD.X R13, R5, 0x1, R9, P6 ;  /* 0x00000001050d1824 */ /* 0x000fe200030e0609 */
[C---:B------:R-:W-:Y:S02]  /*03e0*/  ISETP.GE.U32.AND P6, PT, R27.reuse, 0x10000, PT ;  /* 0x000100001b00780c */ /* 0x040fe40003fc6070 */
[----:B------:R-:W-:Y:S02]  /*03f0*/  ISETP.LT.AND.EX P2, PT, R24, R17, !P3, P2 ;  /* 0x000000111800720c */ /* 0x000fe40005f41320 */
[----:B------:R-:W-:-:S02]  /*0400*/  ISETP.LT.U32.AND P3, PT, R27, R16, PT ;  /* 0x000000101b00720c */ /* 0x000fc40003f61070 */
[----:B------:R-:W-:Y:S02]  /*0410*/  ISETP.GE.U32.AND.EX P6, PT, R10, RZ, PT, P6 ;  /* 0x000000ff0a00720c */ /* 0x000fe40003fc6160 */
[----:B------:R-:W-:Y:S02]  /*0420*/  FSETP.GEU.FTZ.AND P4, PT, |R0|, 0.5, PT ;  /* 0x3f0000000000780b */ /* 0x000fe40003f9e200 */
[----:B------:R-:W-:Y:S02]  /*0430*/  PRMT R20, RZ, 0x7610, R20 ;  /* 0x00007610ff147816 */ /* 0x000fe40000000014 */
[----:B------:R-:W-:Y:S01]  /*0440*/  ISETP.LT.AND.EX P3, PT, R10, R17, !P6, P3 ;  /* 0x000000110a00720c */ /* 0x000fe20007761330 */
[----:B------:R-:W-:-:S03]  /*0450*/  FADD.FTZ R21, -R0, 1 ;  /* 0x3f80000000157421 */ /* 0x000fc60000010100 */
[----:B------:R0:W4:Y:S01]  /*0460*/  @P1 LDG.E.U16 R20, [R12.64] ;  /* 0x000000040c141981 */ /* 0x000122000c1e1500 */
[C---:B------:R-:W-:Y:S01]  /*0470*/  IMAD.SHL.U32 R28, R27.reuse, 0x2, RZ ;  /* 0x000000021b1c7824 */ /* 0x040fe200078e00ff */
[----:B------:R-:W-:Y:S02]  /*0480*/  SHF.L.U64.HI R27, R27, 0x1, R10 ;  /* 0x000000011b1b7819 */ /* 0x000fe4000001020a */
[----:B------:R-:W-:Y:S02]  /*0490*/  IADD3 R8, P6, R2, R8, RZ ;  /* 0x0000000802087210 */ /* 0x000fe40007fde0ff */
[----:B------:R-:W-:-:S03]  /*04a0*/  PRMT R26, RZ, 0x7610, R26 ;  /* 0x00007610ff1a7816 */ /* 0x000fc6000000001a */
[----:B------:R-:W-:Y:S01]  /*04b0*/  IMAD.X R9, R3, 0x1, R9, P6 ;  /* 0x0000000103097824 */ /* 0x000fe200030e0609 */
[----:B--2---:R-:W-:Y:S01]  /*04c0*/  HADD2.F32 R25, -RZ, R11.H0_H0 ;  /* 0x2000000bff197230 */ /* 0x004fe20000004100 */
[C---:B------:R-:W-:Y:S01]  /*04d0*/  SHF.L.U64.HI R11, R29.reuse, 0x1, R24 ;  /* 0x000000011d0b7819 */ /* 0x040fe20000010218 */
[----:B------:R-:W-:Y:S01]  /*04e0*/  IMAD.SHL.U32 R29, R29, 0x2, RZ ;  /* 0x000000021d1d7824 */ /* 0x000fe200078e00ff */
[----:B---3--:R-:W-:-:S04]  /*04f0*/  HADD2.F32 R14, -RZ, R14.H0_H0 ;  /* 0x2000000eff0e7230 */ /* 0x008fc80000004100 */
[----:B0-----:R-:W-:Y:S01]  /*0500*/  @P2 IADD3 R12, P5, R4, R29, RZ ;  /* 0x0000001d040c2210 */ /* 0x001fe20007fbe0ff */
[----:B------:R-:W-:-:S04]  /*0510*/  FADD.FTZ R15, -R25, R14 ;  /* 0x0000000e190f7221 */ /* 0x000fc80000010100 */
[----:B------:R-:W-:Y:S02]  /*0520*/  @P2 IMAD.X R13, R5, 0x1, R11, P5 ;  /* 0x00000001050d2824 */ /* 0x000fe400028e060b */
[----:B------:R-:W-:Y:S02]  /*0530*/  FFMA.FTZ R25, R0, R15, R25 ;  /* 0x0000000f00197223 */ /* 0x000fe40000010019 */
[----:B------:R-:W-:Y:S01]  /*0540*/  @P4 FFMA.FTZ R25, R15, -R21, R14 ;  /* 0x800000150f194223 */ /* 0x000fe2000001000e */
[----:B------:R-:W-:Y:S02]  /*0550*/  @P3 IADD3 R14, P5, R4, R28, RZ ;  /* 0x0000001c040e3210 */ /* 0x000fe40007fbe0ff */
[----:B------:R-:W-:-:S03]  /*0560*/  PRMT R24, RZ, 0x7610, R24 ;  /* 0x00007610ff187816 */ /* 0x000fc60000000018 */
[----:B------:R-:W-:Y:S01]  /*0570*/  @P3 IMAD.X R15, R5, 0x1, R27, P5 ;  /* 0x00000001050f3824 */ /* 0x000fe200028e061b */
[C---:B------:R-:W-:Y:S02]  /*0580*/  IADD3 R10, P5, R2.reuse, R29, RZ ;  /* 0x0000001d020a7210 */ /* 0x040fe40007fbe0ff */
[----:B------:R-:W-:Y:S01]  /*0590*/  PRMT R29, RZ, 0x7610, R29 ;  /* 0x00007610ff1d7816 */ /* 0x000fe2000000001d */
[----:B------:R0:W2:Y:S02]  /*05a0*/  @P2 LDG.E.U16 R24, [R12.64] ;  /* 0x000000040c182981 */ /* 0x0000a4000c1e1500 */
[----:B------:R-:W-:Y:S02]  /*05b0*/  IMAD.X R11, R3, 0x1, R11, P5 ;  /* 0x00000001030b7824 */ /* 0x000fe400028e060b */
[----:B------:R1:W3:Y:S04]  /*05c0*/  @P3 LDG.E.U16 R26, [R14.64] ;  /* 0x000000040e1a3981 */ /* 0x0002e8000c1e1500 */
[----:B------:R-:W5:Y:S01]  /*05d0*/  @P1 LDG.E.U16 R29, [R8.64] ;  /* 0x00000004081d1981 */ /* 0x000f62000c1e1500 */
[----:B0-----:R-:W-:-:S05]  /*05e0*/  IADD3 R12, P6, R2, R28, RZ ;  /* 0x0000001c020c7210 */ /* 0x001fca0007fde0ff */
[--C-:B------:R-:W-:Y:S01]  /*05f0*/  IMAD.X R13, R3, 0x1, R27.reuse, P6 ;  /* 0x00000001030d7824 */ /* 0x100fe200030e061b */
[----:B------:R-:W-:Y:S02]  /*0600*/  PRMT R27, RZ, 0x7610, R27 ;  /* 0x00007610ff1b7816 */ /* 0x000fe4000000001b */
[----:B-1----:R-:W-:-:S04]  /*0610*/  PRMT R14, RZ, 0x7610, R14 ;  /* 0x00007610ff0e7816 */ /* 0x002fc8000000000e */
[----:B------:R-:W3:Y:S04]  /*0620*/  @P2 LDG.E.U16 R27, [R10.64] ;  /* 0x000000040a1b2981 */ /* 0x000ee8000c1e1500 */
[----:B------:R-:W3:Y:S01]  /*0630*/  @P3 LDG.E.U16 R14, [R12.64] ;  /* 0x000000040c0e3981 */ /* 0x000ee2000c1e1500 */
[----:B------:R-:W-:-:S04]  /*0640*/  F2FP.PACK_AB R25, RZ, R25 ;  /* 0x00000019ff19723e */ /* 0x000fc800000000ff */
[----:B------:R-:W-:Y:S01]  /*0650*/  PRMT R28, R25, 0x7610, R28 ;  /* 0x00007610191c7816 */ /* 0x000fe2000000001c */
[----:B----4-:R-:W-:-:S04]  /*0660*/  HADD2.F32 R25, -RZ, R20.H0_H0 ;  /* 0x20000014ff197230 */ /* 0x010fc80000004100 */
[----:B------:R0:W-:Y:S02]  /*0670*/  @P0 STG.E.U16 [R6.64], R28 ;  /* 0x0000001c06000986 */ /* 0x0001e4000c101504 */
[----:B0-----:R-:W-:-:S04]  /*0680*/  IMAD.MOV.U32 R7, RZ, RZ, c[0x0][0x0] ;  /* 0x00000000ff077624 */ /* 0x001fc800078e00ff */
[----:B------:R-:W-:-:S05]  /*0690*/  IMAD.WIDE.U32 R22, R7, 0x4, R22 ;  /* 0x0000000407167825 */ /* 0x000fca00078e0016 */
[----:B------:R-:W-:-:S04]  /*06a0*/  ISETP.GE.U32.AND P0, PT, R22, 0x10000, PT ;  /* 0x000100001600780c */ /* 0x000fc80003f06070 */
[----:B------:R-:W-:Y:S01]  /*06b0*/  ISETP.GE.U32.AND.EX P0, PT, R23, RZ, PT, P0 ;  /* 0x000000ff1700720c */ /* 0x000fe20003f06100 */
[----:B-----5:R-:W-:-:S05]  /*06c0*/  HADD2.F32 R29, -RZ, R29.H0_H0 ;  /* 0x2000001dff1d7230 */ /* 0x020fca0000004100 */
[----:B------:R-:W-:Y:S01]  /*06d0*/  FADD.FTZ R20, -R29, R25 ;  /* 0x000000191d147221 */ /* 0x000fe20000010100 */
[----:B--2---:R-:W-:Y:S02]  /*06e0*/  HADD2.F32 R24, -RZ, R24.H0_H0 ;  /* 0x20000018ff187230 */ /* 0x004fe40000004100 */
[----:B---3--:R-:W-:Y:S02]  /*06f0*/  HADD2.F32 R26, -RZ, R26.H0_H0 ;  /* 0x2000001aff1a7230 */ /* 0x008fe40000004100 */
[----:B------:R-:W-:Y:S01]  /*0700*/  HADD2.F32 R15, -RZ, R27.H0_H0 ;  /* 0x2000001bff0f7230 */ /* 0x000fe20000004100 */
[----:B------:R-:W-:Y:S01]  /*0710*/  FFMA.FTZ R27, R0, R20, R29 ;  /* 0x00000014001b7223 */ /* 0x000fe2000001001d */
[----:B------:R-:W-:-:S03]  /*0720*/  HADD2.F32 R29, -RZ, R14.H0_H0 ;  /* 0x2000000eff1d7230 */ /* 0x000fc60000004100 */
[----:B------:R-:W-:Y:S02]  /*0730*/  FADD.FTZ R14, -R15, R24 ;  /* 0x000000180f0e7221 */ /* 0x000fe40000010100 */
[----:B------:R-:W-:Y:S02]  /*0740*/  FADD.FTZ R6, -R29, R26 ;  /* 0x0000001a1d067221 */ /* 0x000fe40000010100 */
[C---:B------:R-:W-:Y:S02]  /*0750*/  @P4 FFMA.FTZ R27, -R21.reuse, R20, R25 ;  /* 0x00000014151b4223 */ /* 0x040fe40000010119 */
[C---:B------:R-:W-:Y:S02]  /*0760*/  FFMA.FTZ R15, R0.reuse, R14, R15 ;  /* 0x0000000e000f7223 */ /* 0x040fe4000001000f */
[----:B------:R-:W-:Y:S02]  /*0770*/  FFMA.FTZ R29, R0, R6, R29 ;  /* 0x00000006001d7223 */ /* 0x000fe4000001001d */
[----:B------:R-:W-:-:S02]  /*0780*/  @P4 FFMA.FTZ R15, -R21, R14, R24 ;  /* 0x0000000e150f4223 */ /* 0x000fc40000010118 */
[----:B------:R-:W-:Y:S01]  /*0790*/  @P4 FFMA.FTZ R29, -R21, R6, R26 ;  /* 0x00000006151d4223 */ /* 0x000fe2000001011a */
[----:B------:R-:W-:Y:S02]  /*07a0*/  F2FP.PACK_AB R27, RZ, R27 ;  /* 0x0000001bff1b723e */ /* 0x000fe400000000ff */
[----:B------:R-:W-:Y:S02]  /*07b0*/  F2FP.PACK_AB R15, RZ, R15 ;  /* 0x0000000fff0f723e */ /* 0x000fe400000000ff */
[----:B------:R-:W-:Y:S01]  /*07c0*/  F2FP.PACK_AB R29, RZ, R29 ;  /* 0x0000001dff1d723e */ /* 0x000fe200000000ff */
[----:B------:R0:W-:Y:S01]  /*07d0*/  @P1 STG.E.U16 [R8.64], R27 ;  /* 0x0000001b08001986 */ /* 0x0001e2000c101504 */
[----:B------:R-:W-:-:S03]  /*07e0*/  ISETP.LT.U32.AND P1, PT, R22, R16, PT ;  /* 0x000000101600720c */ /* 0x000fc60003f21070 */
[----:B------:R0:W-:Y:S04]  /*07f0*/  @P2 STG.E.U16 [R10.64], R15 ;  /* 0x0000000f0a002986 */ /* 0x0001e8000c101504 */
[----:B------:R0:W-:Y:S01]  /*0800*/  @P3 STG.E.U16 [R12.64], R29 ;  /* 0x0000001d0c003986 */ /* 0x0001e2000c101504 */
[----:B------:R-:W-:-:S13]  /*0810*/  ISETP.LT.AND.EX P1, PT, R23, R17, PT, P1 ;  /* 0x000000111700720c */ /* 0x000fda0003f21310 */
[----:B0-----:R-:W-:Y:S05]  /*0820*/  @!P0 BRA P1, `(.L_x_5) ;  /* 0xfffff99000008947 */ /* 0x001fea000083ffff */
[----:B------:R-:W-:Y:S05]  /*0830*/  EXIT ;  /* 0x000000000000794d */ /* 0x000fea0003800000 */
.L_x_4:
        /* <DEDUP_REMOVED lines=8> */
.L_x_6:
        /* <DEDUP_REMOVED lines=8> */
[----:B------:R-:W-:Y:S01]  /*0940*/  FSETP.GEU.FTZ.AND P0, PT, |R0|, 0.5, PT ;  /* 0x3f0000000000780b */ /* 0x000fe20003f1e200 */
[--C-:B--2---:R-:W-:Y:S02]  /*0950*/  HADD2.F32 R20, -RZ, R22.reuse.H0_H0 ;  /* 0x20000016ff147230 */ /* 0x104fe40000004100 */
[----:B------:R-:W-:Y:S02]  /*0960*/  HADD2.F32 R18, -RZ, R22.H1_H1 ;  /* 0x30000016ff127230 */ /* 0x000fe40000004100 */
[----:B------:R-:W-:-:S02]  /*0970*/  HADD2.F32 R14, -RZ, R23.H0_H0 ;  /* 0x20000017ff0e7230 */ /* 0x000fc40000004100 */
[----:B------:R-:W-:Y:S02]  /*0980*/  HADD2.F32 R12, -RZ, R23.H1_H1 ;  /* 0x30000017ff0c7230 */ /* 0x000fe40000004100 */
[--C-:B---3--:R-:W-:Y:S02]  /*0990*/  HADD2.F32 R15, -RZ, R8.reuse.H0_H0 ;  /* 0x20000008ff0f7230 */ /* 0x108fe40000004100 */
[----:B------:R-:W-:Y:S02]  /*09a0*/  HADD2.F32 R19, -RZ, R8.H1_H1 ;  /* 0x30000008ff137230 */ /* 0x000fe40000004100 */
[--C-:B------:R-:W-:Y:S01]  /*09b0*/  HADD2.F32 R21, -RZ, R9.reuse.H0_H0 ;  /* 0x20000009ff157230 */ /* 0x100fe20000004100 */
[----:B------:R-:W-:Y:S01]  /*09c0*/  FADD.FTZ R8, -R15, R20 ;  /* 0x000000140f087221 */ /* 0x000fe20000010100 */
[----:B------:R-:W-:Y:S01]  /*09d0*/  HADD2.F32 R25, -RZ, R9.H1_H1 ;  /* 0x30000009ff197230 */ /* 0x000fe20000004100 */
        /* <DEDUP_REMOVED lines=12> */
[----:B------:R-:W-:Y:S02]  /*0aa0*/  F2FP.PACK_AB R20, R22, R15 ;  /* 0x0000000f1614723e */ /* 0x000fe400000000ff */
[----:B------:R-:W-:Y:S01]  /*0ab0*/  F2FP.PACK_AB R21, R26, R21 ;  /* 0x000000151a15723e */ /* 0x000fe200000000ff */
        /* <DEDUP_REMOVED lines=10> */
.L_x_7:
        /* <DEDUP_REMOVED lines=10> */
.L_x_225:


//--------------------- .text._ZN2at6native52_GLOBAL__N__ff984223_19_ForeachTernaryOp_cu_5285c63625multi_tensor_apply_kernelINS1_28TensorListScalarListMetadataIN3c107complexIfEELi2EEENS1_26TernaryOpScalarListFunctorIS6_Li2ELi2ELi0EEEJNS0_11LerpFunctorIS6_EEEEEvT_T0_DpT1_ --------------------------
	.section	.text._ZN2at6native52_GLOBAL__N__ff984223_19_ForeachTernaryOp_cu_5285c63625multi_tensor_apply_kernelINS1_28TensorListScalarListMetadataIN3c107complexIfEELi2EEENS1_26TernaryOpScalarListFunctorIS6_Li2ELi2ELi0EEEJNS0_11LerpFunctorIS6_EEEEEvT_T0_DpT1_,"ax",@progbits
	.sectioninfo	@"SHI_REGISTERS=32"
	.align	128
.text._ZN2at6native52_GLOBAL__N__ff984223_19_ForeachTernaryOp_cu_5285c63625multi_tensor_apply_kernelINS1_28TensorListScalarListMetadataIN3c107complexIfEELi2EEENS1_26TernaryOpScalarListFunctorIS6_Li2ELi2ELi0EEEJNS0_11LerpFunctorIS6_EEEEEvT_T0_DpT1_:
        .type           _ZN2at6native52_GLOBAL__N__ff984223_19_ForeachTernaryOp_cu_5285c63625multi_tensor_apply_kernelINS1_28TensorListScalarListMetadataIN3c107complexIfEELi2EEENS1_26TernaryOpScalarListFunctorIS6_Li2ELi2ELi0EEEJNS0_11LerpFunctorIS6_EEEEEvT_T0_DpT1_,@function
        .size           _ZN2at6native52_GLOBAL__N__ff984223_19_ForeachTernaryOp_cu_5285c63625multi_tensor_apply_kernelINS1_28TensorListScalarListMetadataIN3c107complexIfEELi2EEENS1_26TernaryOpScalarListFunctorIS6_Li2ELi2ELi0EEEJNS0_11LerpFunctorIS6_EEEEEvT_T0_DpT1_,(.L_x_226 - _ZN2at6native52_GLOBAL__N__ff984223_19_ForeachTernaryOp_cu_5285c63625multi_tensor_apply_kernelINS1_28TensorListScalarListMetadataIN3c107complexIfEELi2EEENS1_26TernaryOpScalarListFunctorIS6_Li2ELi2ELi0EEEJNS0_11LerpFunctorIS6_EEEEEvT_T0_DpT1_)
        .other          _ZN2at6native52_GLOBAL__N__ff984223_19_ForeachTernaryOp_cu_5285c63625multi_tensor_apply_kernelINS1_28TensorListScalarListMetadataIN3c107complexIfEELi2EEENS1_26TernaryOpScalarListFunctorIS6_Li2ELi2ELi0EEEJNS0_11LerpFunctorIS6_EEEEEvT_T0_DpT1_,@"STO_CUDA_ENTRY STV_DEFAULT"
_ZN2at6native52_GLOBAL__N__ff984223_19_ForeachTernaryOp_cu_5285c63625multi_tensor_apply_kernelINS1_28TensorListScalarListMetadataIN3c107complexIfEELi2EEENS1_26TernaryOpScalarListFunctorIS6_Li2ELi2ELi0EEEJNS0_11LerpFunctorIS6_EEEEEvT_T0_DpT1_:
[----:B------:R-:W-:Y:S02]  /*0000*/  MOV R1, c[0x0][0x28] ;  /* 0x00000a0000017a02 */ /* 0x000fe40000000f00 */
[----:B------:R-:W0:Y:S01]  /*0010*/  S2UR UR4, SR_CTAID.X ;  /* 0x00000000000479c3 */ /* 0x000e220000002500 */
[----:B------:R-:W-:Y:S02]  /*0020*/  UMOV UR5, 0x4 ;  /* 0x0000000400057882 */ /* 0x000fe40000000000 */
[----:B------:R-:W-:Y:S02]  /*0030*/  ULDC UR6, c[0x2][0x0] ;  /* 0x0080000000067ab9 */ /* 0x000fe40000000800 */
[----:B------:R-:W-:Y:S02]  /*0040*/  ULDC.64 UR14, c[0x0][0x118] ;  /* 0x00004600000e7ab9 */ /* 0x000fe40000000a00 */
[----:B0-----:R-:W-:-:S03]  /*0050*/  UIMAD UR5, UR4, UR5, UR6 ;  /* 0x00000005040572a4 */ /* 0x001fc6000f8e0206 */
[----:B------:R-:W-:Y:S02]  /*0060*/  ULDC.U8 UR4, c[0x0][UR4+0x960] ;  /* 0x0002580004047abb */ /* 0x000fe40008000000 */
[----:B------:R-:W-:-:S07]  /*0070*/  USHF.L.U32 UR12, UR4, 0x3, URZ ;  /* 0x00000003040c7899 */ /* 0x000fce000800063f */
[----:B------:R-:W-:Y:S02]  /*0080*/  ULDC UR10, c[0x0][UR5+0x160] ;  /* 0x00005800050a7abb */ /* 0x000fe40008000800 */
[----:B------:R-:W-:-:S03]  /*0090*/  UIMAD.WIDE UR4, UR10, 0x10000, URZ ;  /* 0x000100000a0478a5 */ /* 0x000fc6000f8e023f */
[----:B------:R-:W-:Y:S02]  /*00a0*/  ULDC.64 UR6, c[0x0][UR12+0x160] ;  /* 0x000058000c067abb */ /* 0x000fe40008000a00 */
[----:B------:R-:W-:Y:S02]  /*00b0*/  ULDC.64 UR8, c[0x0][UR12+0x360] ;  /* 0x0000d8000c087abb */ /* 0x000fe40008000a00 */
[----:B------:R-:W-:Y:S02]  /*00c0*/  UIMAD.WIDE UR6, UR10, 0x80000, UR6 ;  /* 0x000800000a0678a5 */ /* 0x000fe4000f8e0206 */
[----:B------:R-:W-:-:S03]  /*00d0*/  UIMAD.WIDE UR8, UR10, 0x80000, UR8 ;  /* 0x000800000a0878a5 */ /* 0x000fc6000f8e0208 */
[----:B------:R-:W-:Y:S02]  /*00e0*/  ULDC.64 UR10, c[0x0][UR12+0x560] ;  /* 0x000158000c0a7abb */ /* 0x000fe40008000a00 */
[----:B------:R-:W-:Y:S02]  /*00f0*/  UIADD3 UR16, UP1, -UR4, UR10, URZ ;  /* 0x0000000a04107290 */ /* 0x000fe4000ff3e13f */
[----:B------:R-:W-:Y:S02]  /*0100*/  ULOP3.LUT UR4, UR8, 0x1f, UR6, 0xc8, !UPT ;  /* 0x0000001f08047892 */ /* 0x000fe4000f8ec806 */
[----:B------:R-:W-:Y:S02]  /*0110*/  UIADD3.X UR10, ~UR5, UR11, URZ, UP1, !UPT ;  /* 0x0000000b050a7290 */ /* 0x000fe40008ffe53f */
[----:B------:R-:W-:Y:S02]  /*0120*/  ULOP3.LUT UP0, URZ, UR4, 0x3, UR16, 0xf8, !UPT ;  /* 0x00000003043f7892 */ /* 0x000fe4000f80f810 */
[----:B------:R-:W-:-:S02]  /*0130*/  ULDC.64 UR12, c[0x0][UR12+0x760] ;  /* 0x0001d8000c0c7abb */ /* 0x000fc40008000a00 */
[----:B------:R-:W-:-:S06]  /*0140*/  ULOP3.LUT UP0, URZ, URZ, URZ, URZ, 0xfc, UP0 ;  /* 0x0000003f3f3f7292 */ /* 0x000fcc000800fc3f */
[----:B------:R-:W-:-:S13]  /*0150*/  PLOP3.LUT P0, PT, PT, PT, UP0, 0x80, 0x0 ;  /* 0x000000000000781c */ /* 0x000fda0003f0f008 */
[----:B------:R-:W-:Y:S05]  /*0160*/  @!P0 BRA `(.L_x_8) ;  /* 0x00000a8000008947 */ /* 0x000fea0003800000 */
[----:B------:R-:W-:-:S04]  /*0170*/  UISETP.GE.U32.AND UP0, UPT, UR16, 0x1, UPT ;  /* 0x000000011000788c */ /* 0x000fc8000bf06070 */
[----:B------:R-:W-:-:S06]  /*0180*/  UISETP.GE.AND.EX UP0, UPT, UR10, URZ, UPT, UP0 ;  /* 0x0000003f0a00728c */ /* 0x000fcc000bf06300 */
[----:B------:R-:W-:-:S13]  /*0190*/  PLOP3.LUT P0, PT, PT, PT, UP0, 0x80, 0x0 ;  /* 0x000000000000781c */ /* 0x000fda0003f0f008 */
[----:B------:R-:W-:Y:S05]  /*01a0*/  @!P0 EXIT ;  /* 0x000000000000894d */ /* 0x000fea0003800000 */
[----:B------:R-:W0:Y:S01]  /*01b0*/  S2R R22, SR_TID.X ;  /* 0x0000000000167919 */ /* 0x000e220000002100 */
[----:B------:R-:W-:Y:S01]  /*01c0*/  MOV R0, UR13 ;  /* 0x0000000d00007c02 */ /* 0x000fe20008000f00 */
[----:B------:R-:W-:Y:S01]  /*01d0*/  UMOV UR4, URZ ;  /* 0x0000003f00047c82 */ /* 0x000fe20008000000 */
[----:B------:R-:W-:Y:S01]  /*01e0*/  MOV R3, UR12 ;  /* 0x0000000c00037c02 */ /* 0x000fe20008000f00 */
[----:B------:R-:W-:Y:S01]  /*01f0*/  UMOV UR5, URZ ;  /* 0x0000003f00057c82 */ /* 0x000fe20008000000 */
[----:B------:R-:W-:Y:S01]  /*0200*/  MOV R6, c[0x0][0x0] ;  /* 0x0000000000067a02 */ /* 0x000fe20000000f00 */
[----:B------:R-:W-:-:S04]  /*0210*/  FMUL.FTZ R0, R0, UR13 ;  /* 0x0000000d00007c20 */ /* 0x000fc80008410000 */
[----:B------:R-:W-:-:S05]  /*0220*/  FFMA.FTZ R0, R3, UR12, R0 ;  /* 0x0000000c03007c23 */ /* 0x000fca0008010000 */
[----:B------:R-:W-:Y:S02]  /*0230*/  FSETP.GEU.FTZ.AND P4, PT, R0, 0.25, PT ;  /* 0x3e8000000000780b */ /* 0x000fe40003f9e000 */
.L_x_15:
[----:B0-----:R-:W-:Y:S01]  /*0240*/  IADD3 R7, P1, R22, UR4, RZ ;  /* 0x0000000416077c10 */ /* 0x001fe2000ff3e0ff */
[----:B------:R-:W-:Y:S01]  /*0250*/  CS2R R12, SRZ ;  /* 0x00000000000c7805 */ /* 0x000fe2000001ff00 */
[----:B------:R-:W-:Y:S02]  /*0260*/  CS2R R20, SRZ ;  /* 0x0000000000147805 */ /* 0x000fe4000001ff00 */
[C---:B------:R-:W-:Y:S02]  /*0270*/  ISETP.GE.U32.AND P0, PT, R7.reuse, 0x10000, PT ;  /* 0x000100000700780c */ /* 0x040fe40003f06070 */
[----:B------:R-:W-:Y:S02]  /*0280*/  IADD3.X R4, RZ, UR5, RZ, P1, !PT ;  /* 0x00000005ff047c10 */ /* 0x000fe40008ffe4ff */
[----:B------:R-:W-:Y:S02]  /*0290*/  ISETP.LT.U32.AND P1, PT, R7, UR16, PT ;  /* 0x0000001007007c0c */ /* 0x000fe4000bf21070 */
[----:B------:R-:W-:-:S04]  /*02a0*/  ISETP.GE.U32.AND.EX P0, PT, R4, RZ, PT, P0 ;  /* 0x000000ff0400720c */ /* 0x000fc80003f06100 */
[----:B------:R-:W-:-:S13]  /*02b0*/  ISETP.LT.AND.EX P0, PT, R4, UR10, !P0, P1 ;  /* 0x0000000a04007c0c */ /* 0x000fda000c701310 */
[C---:B------:R-:W-:Y:S02]  /*02c0*/  @P0 LEA R8, P1, R7.reuse, UR6, 0x3 ;  /* 0x0000000607080c11 */ /* 0x040fe4000f8218ff */
[C---:B------:R-:W-:Y:S02]  /*02d0*/  @P0 LEA R10, P2, R7.reuse, UR8, 0x3 ;  /* 0x00000008070a0c11 */ /* 0x040fe4000f8418ff */
[C-C-:B------:R-:W-:Y:S02]  /*02e0*/  @P0 LEA.HI.X R9, R7.reuse, UR7, R4.reuse, 0x3, P1 ;  /* 0x0000000707090c11 */ /* 0x140fe400088f1c04 */
[----:B------:R-:W-:-:S03]  /*02f0*/  @P0 LEA.HI.X R11, R7, UR9, R4, 0x3, P2 ;  /* 0x00000009070b0c11 */ /* 0x000fc600090f1c04 */
[----:B------:R0:W2:Y:S04]  /*0300*/  @P0 LDG.E.64 R12, [R8.64] ;  /* 0x0000000e080c0981 */ /* 0x0000a8000c1e1b00 */
[----:B------:R1:W2:Y:S01]  /*0310*/  @P0 LDG.E.64 R20, [R10.64] ;  /* 0x0000000e0a140981 */ /* 0x0002a2000c1e1b00 */
[----:B------:R-:W-:Y:S01]  /*0320*/  IADD3 R5, P2, R7, c[0x0][0x0], RZ ;  /* 0x0000000007057a10 */ /* 0x000fe20007f5e0ff */
[----:B------:R-:W-:Y:S01]  /*0330*/  CS2R R18, SRZ ;  /* 0x0000000000127805 */ /* 0x000fe2000001ff00 */
[----:B------:R-:W-:Y:S02]  /*0340*/  LEA R3, P3, R6, R7, 0x1 ;  /* 0x0000000706037211 */ /* 0x000fe400078608ff */
[----:B------:R-:W-:Y:S02]  /*0350*/  ISETP.GE.U32.AND P1, PT, R5, 0x10000, PT ;  /* 0x000100000500780c */ /* 0x000fe40003f26070 */
[----:B------:R-:W-:-:S02]  /*0360*/  IADD3.X R2, RZ, R4, RZ, P2, !PT ;  /* 0x00000004ff027210 */ /* 0x000fc400017fe4ff */
[----:B------:R-:W-:Y:S02]  /*0370*/  ISETP.LT.U32.AND P2, PT, R5, UR16, PT ;  /* 0x0000001005007c0c */ /* 0x000fe4000bf41070 */
[C---:B------:R-:W-:Y:S02]  /*0380*/  ISETP.GE.U32.AND.EX P1, PT, R2.reuse, RZ, PT, P1 ;  /* 0x000000ff0200720c */ /* 0x040fe40003f26110 */
[----:B------:R-:W-:Y:S02]  /*0390*/  IADD3.X R0, RZ, R4, RZ, P3, !PT ;  /* 0x00000004ff007210 */ /* 0x000fe40001ffe4ff */
[----:B------:R-:W-:Y:S02]  /*03a0*/  ISETP.LT.AND.EX P1, PT, R2, UR10, !P1, P2 ;  /* 0x0000000a02007c0c */ /* 0x000fe4000cf21320 */
[C---:B------:R-:W-:Y:S02]  /*03b0*/  ISETP.GE.U32.AND P2, PT, R3.reuse, 0x10000, PT ;  /* 0x000100000300780c */ /* 0x040fe40003f46070 */
[----:B------:R-:W-:-:S02]  /*03c0*/  ISETP.LT.U32.AND P3, PT, R3, UR16, PT ;  /* 0x0000001003007c0c */ /* 0x000fc4000bf61070 */
[----:B------:R-:W-:-:S04]  /*03d0*/  ISETP.GE.U32.AND.EX P2, PT, R0, RZ, PT, P2 ;  /* 0x000000ff0000720c */ /* 0x000fc80003f46120 */
[----:B------:R-:W-:-:S03]  /*03e0*/  ISETP.LT.AND.EX P2, PT, R0, UR10, !P2, P3 ;  /* 0x0000000a00007c0c */ /* 0x000fc6000d741330 */
[----:B------:R-:W-:-:S04]  /*03f0*/  @P1 LEA R26, P3, R5, UR6, 0x3 ;  /* 0x00000006051a1c11 */ /* 0x000fc8000f8618ff */
[C-C-:B------:R-:W-:Y:S02]  /*0400*/  @P1 LEA.HI.X R27, R5.reuse, UR7, R2.reuse, 0x3, P3 ;  /* 0x00000007051b1c11 */ /* 0x140fe400098f1c02 */
[C---:B0-----:R-:W-:Y:S02]  /*0410*/  @P1 LEA R8, P3, R5.reuse, UR8, 0x3 ;  /* 0x0000000805081c11 */ /* 0x041fe4000f8618ff */
[----:B------:R-:W-:Y:S01]  /*0420*/  MOV R28, UR12 ;  /* 0x0000000c001c7c02 */ /* 0x000fe20008000f00 */
[----:B------:R0:W3:Y:S01]  /*0430*/  @P1 LDG.E.64 R18, [R26.64] ;  /* 0x0000000e1a121981 */ /* 0x0000e2000c1e1b00 */
[----:B------:R-:W-:Y:S01]  /*0440*/  CS2R R16, SRZ ;  /* 0x0000000000107805 */ /* 0x000fe2000001ff00 */
[----:B------:R-:W-:Y:S01]  /*0450*/  @P1 LEA.HI.X R9, R5, UR9, R2, 0x3, P3 ;  /* 0x0000000905091c11 */ /* 0x000fe200098f1c02 */
[----:B------:R-:W-:Y:S01]  /*0460*/  CS2R R14, SRZ ;  /* 0x00000000000e7805 */ /* 0x000fe2000001ff00 */
[C---:B-1----:R-:W-:Y:S01]  /*0470*/  @P2 LEA R10, P5, R3.reuse, UR6, 0x3 ;  /* 0x00000006030a2c11 */ /* 0x042fe2000f8a18ff */
[----:B------:R-:W-:Y:S01]  /*0480*/  @P4 FADD.FTZ R28, -R28, 1 ;  /* 0x3f8000001c1c4421 */ /* 0x000fe20000010100 */
[----:B------:R-:W-:Y:S01]  /*0490*/  LEA R24, R6, R6, 0x1 ;  /* 0x0000000606187211 */ /* 0x000fe200078e08ff */
[----:B------:R1:W3:Y:S01]  /*04a0*/  @P1 LDG.E.64 R16, [R8.64] ;  /* 0x0000000e08101981 */ /* 0x0002e2000c1e1b00 */
[----:B------:R-:W-:Y:S01]  /*04b0*/  @P2 LEA.HI.X R11, R3, UR7, R0, 0x3, P5 ;  /* 0x00000007030b2c11 */ /* 0x000fe2000a8f1c00 */
[----:B0-----:R-:W-:Y:S01]  /*04c0*/  @P4 FADD.FTZ R27, RZ, -UR13 ;  /* 0x8000000dff1b4e21 */ /* 0x001fe20008010000 */
[----:B------:R-:W-:-:S03]  /*04d0*/  IADD3 R24, P5, R24, R7, RZ ;  /* 0x0000000718187210 */ /* 0x000fc60007fbe0ff */
[----:B------:R0:W5:Y:S01]  /*04e0*/  @P2 LDG.E.64 R14, [R10.64] ;  /* 0x0000000e0a0e2981 */ /* 0x000162000c1e1b00 */
[----:B-1----:R-:W-:-:S04]  /*04f0*/  @P2 LEA R8, P3, R3, UR8, 0x3 ;  /* 0x0000000803082c11 */ /* 0x002fc8000f8618ff */
[----:B------:R-:W-:Y:S02]  /*0500*/  @P2 LEA.HI.X R9, R3, UR9, R0, 0x3, P3 ;  /* 0x0000000903092c11 */ /* 0x000fe400098f1c00 */
[----:B------:R-:W-:Y:S01]  /*0510*/  ISETP.GE.U32.AND P3, PT, R24, 0x10000, PT ;  /* 0x000100001800780c */ /* 0x000fe20003f66070 */
[----:B0-----:R-:W-:-:S06]  /*0520*/  CS2R R10, SRZ ;  /* 0x00000000000a7805 */ /* 0x001fcc000001ff00 */
[----:B------:R0:W5:Y:S02]  /*0530*/  @P2 LDG.E.64 R10, [R8.64] ;  /* 0x0000000e080a2981 */ /* 0x000164000c1e1b00 */
[----:B0-----:R-:W-:Y:S01]  /*0540*/  CS2R R8, SRZ ;  /* 0x0000000000087805 */ /* 0x001fe2000001ff00 */
[----:B--2---:R-:W-:Y:S02]  /*0550*/  FADD.FTZ R25, -R13, R21 ;  /* 0x000000150d197221 */ /* 0x004fe40000010100 */
[----:B------:R-:W-:Y:S02]  /*0560*/  FADD.FTZ R26, R20, -R12 ;  /* 0x8000000c141a7221 */ /* 0x000fe40000010000 */
[----:B------:R-:W-:-:S04]  /*0570*/  @!P4 FMUL.FTZ R23, R25, UR13 ;  /* 0x0000000d1917cc20 */ /* 0x000fc80008410000 */
[----:B------:R-:W-:Y:S02]  /*0580*/  @!P4 FFMA.FTZ R29, R26, UR12, -R23 ;  /* 0x0000000c1a1dcc23 */ /* 0x000fe40008010817 */
[----:B------:R-:W-:-:S04]  /*0590*/  @P4 FMUL.FTZ R23, R25, R27 ;  /* 0x0000001b19174220 */ /* 0x000fc80000410000 */
[----:B------:R-:W-:Y:S02]  /*05a0*/  @P4 FFMA.FTZ R23, R26, R28, -R23 ;  /* 0x0000001c1a174223 */ /* 0x000fe40000010817 */
[----:B------:R-:W-:Y:S02]  /*05b0*/  @!P4 FADD.FTZ R12, R29, R12 ;  /* 0x0000000c1d0cc221 */ /* 0x000fe40000010000 */
[----:B------:R-:W-:Y:S01]  /*05c0*/  @P4 FADD.FTZ R12, -R23, R20 ;  /* 0x00000014170c4221 */ /* 0x000fe20000010100 */
[----:B------:R-:W-:Y:S02]  /*05d0*/  IADD3.X R23, RZ, R4, RZ, P5, !PT ;  /* 0x00000004ff177210 */ /* 0x000fe40002ffe4ff */
[----:B------:R-:W-:Y:S02]  /*05e0*/  ISETP.LT.U32.AND P5, PT, R24, UR16, PT ;  /* 0x0000001018007c0c */ /* 0x000fe4000bfa1070 */
[----:B------:R-:W-:-:S04]  /*05f0*/  ISETP.GE.U32.AND.EX P3, PT, R23, RZ, PT, P3 ;  /* 0x000000ff1700720c */ /* 0x000fc80003f66130 */
[----:B------:R-:W-:Y:S01]  /*0600*/  ISETP.LT.AND.EX P3, PT, R23, UR10, !P3, P5 ;  /* 0x0000000a17007c0c */ /* 0x000fe2000df61350 */
[----:B------:R-:W-:-:S12]  /*0610*/  @P4 FMUL.FTZ R20, R25, R28 ;  /* 0x0000001c19144220 */ /* 0x000fd80000410000 */
[----:B------:R-:W-:-:S04]  /*0620*/  @P3 LEA R28, P5, R24, UR6, 0x3 ;  /* 0x00000006181c3c11 */ /* 0x000fc8000f8a18ff */
[----:B------:R-:W-:-:S05]  /*0630*/  @P3 LEA.HI.X R29, R24, UR7, R23, 0x3, P5 ;  /* 0x00000007181d3c11 */ /* 0x000fca000a8f1c17 */
[----:B------:R0:W5:Y:S01]  /*0640*/  @P3 LDG.E.64 R8, [R28.64] ;  /* 0x0000000e1c083981 */ /* 0x000162000c1e1b00 */
[C---:B------:R-:W-:Y:S02]  /*0650*/  @P4 FFMA.FTZ R20, R26.reuse, R27, R20 ;  /* 0x0000001b1a144223 */ /* 0x040fe40000010014 */
[----:B------:R-:W-:-:S04]  /*0660*/  @!P4 FMUL.FTZ R26, R26, UR13 ;  /* 0x0000000d1a1acc20 */ /* 0x000fc80008410000 */
[----:B------:R-:W-:-:S04]  /*0670*/  @!P4 FFMA.FTZ R26, R25, UR12, R26 ;  /* 0x0000000c191acc23 */ /* 0x000fc8000801001a */
[----:B------:R-:W-:Y:S01]  /*0680*/  @!P4 FADD.FTZ R13, R26, R13 ;  /* 0x0000000d1a0dc221 */ /* 0x000fe20000010000 */
[----:B------:R-:W-:Y:S01]  /*0690*/  @P3 LEA R26, P5, R24, UR8, 0x3 ;  /* 0x00000008181a3c11 */ /* 0x000fe2000f8a18ff */
[----:B------:R-:W-:Y:S02]  /*06a0*/  @P4 FADD.FTZ R13, -R20, R21 ;  /* 0x00000015140d4221 */ /* 0x000fe40000010100 */
[----:B------:R-:W-:Y:S01]  /*06b0*/  CS2R R20, SRZ ;  /* 0x0000000000147805 */ /* 0x000fe2000001ff00 */
[----:B------:R-:W-:Y:S01]  /*06c0*/  @P3 LEA.HI.X R27, R24, UR9, R23, 0x3, P5 ;  /* 0x00000009181b3c11 */ /* 0x000fe2000a8f1c17 */
[----:B---3--:R-:W-:-:S04]  /*06d0*/  FADD.FTZ R25, R16, -R18 ;  /* 0x8000001210197221 */ /* 0x008fc80000010000 */
[----:B------:R1:W5:Y:S02]  /*06e0*/  @P3 LDG.E.64 R20, [R26.64] ;  /* 0x0000000e1a143981 */ /* 0x000364000c1e1b00 */
[----:B-1----:R-:W-:Y:S01]  /*06f0*/  FADD.FTZ R26, -R19, R17 ;  /* 0x00000011131a7221 */ /* 0x002fe20000010100 */
[----:B------:R-:W-:Y:S05]  /*0700*/  @P4 BRA `(.L_x_9) ;  /* 0x0000007000004947 */ /* 0x000fea0003800000 */
[C---:B0-----:R-:W-:Y:S02]  /*0710*/  FMUL.FTZ R16, R26.reuse, UR13 ;  /* 0x0000000d1a107c20 */ /* 0x041fe40008410000 */
[C---:B------:R-:W-:Y:S02]  /*0720*/  FMUL.FTZ R17, R25.reuse, UR13 ;  /* 0x0000000d19117c20 */ /* 0x040fe40008410000 */
[----:B------:R-:W-:Y:S02]  /*0730*/  FFMA.FTZ R25, R25, UR12, -R16 ;  /* 0x0000000c19197c23 */ /* 0x000fe40008010810 */
[----:B------:R-:W-:Y:S02]  /*0740*/  FFMA.FTZ R26, R26, UR12, R17 ;  /* 0x0000000c1a1a7c23 */ /* 0x000fe40008010011 */
[----:B------:R-:W-:-:S02]  /*0750*/  FADD.FTZ R16, R25, R18 ;  /* 0x0000001219107221 */ /* 0x000fc40000010000 */
[----:B------:R-:W-:Y:S01]  /*0760*/  FADD.FTZ R17, R26, R19 ;  /* 0x000000131a117221 */ /* 0x000fe20000010000 */
[----:B------:R-:W-:Y:S05]  /*0770*/  BRA `(.L_x_10) ;  /* 0x0000009000007947 */ /* 0x000fea0003800000 */
.L_x_9:
[----:B0-----:R-:W-:Y:S01]  /*0780*/  MOV R27, UR12 ;  /* 0x0000000c001b7c02 */ /* 0x001fe20008000f00 */
[----:B------:R-:W-:-:S04]  /*0790*/  FADD.FTZ R18, RZ, -UR13 ;  /* 0x8000000dff127e21 */ /* 0x000fc80008010000 */
[----:B------:R-:W-:Y:S02]  /*07a0*/  FADD.FTZ R27, -R27, 1 ;  /* 0x3f8000001b1b7421 */ /* 0x000fe40000010100 */
[CC--:B------:R-:W-:Y:S02]  /*07b0*/  FMUL.FTZ R28, R18.reuse, R26.reuse ;  /* 0x0000001a121c7220 */ /* 0x0c0fe40000410000 */
[C---:B------:R-:W-:Y:S02]  /*07c0*/  FMUL.FTZ R26, R27.reuse, R26 ;  /* 0x0000001a1b1a7220 */ /* 0x040fe40000410000 */
[-C--:B------:R-:W-:Y:S02]  /*07d0*/  FFMA.FTZ R19, R27, R25.reuse, -R28 ;  /* 0x000000191b137223 */ /* 0x080fe4000001081c */
[----:B------:R-:W-:Y:S02]  /*07e0*/  FFMA.FTZ R26, R18, R25, R26 ;  /* 0x00000019121a7223 */ /* 0x000fe4000001001a */
[----:B------:R-:W-:-:S02]  /*07f0*/  FADD.FTZ R16, -R19, R16 ;  /* 0x0000001013107221 */ /* 0x000fc40000010100 */
[----:B------:R-:W-:Y:S02]  /*0800*/  FADD.FTZ R17, -R26, R17 ;  /* 0x000000111a117221 */ /* 0x000fe40000010100 */
.L_x_10:
[----:B-----5:R-:W-:Y:S02]  /*0810*/  FADD.FTZ R18, R10, -R14 ;  /* 0x8000000e0a127221 */ /* 0x020fe40000010000 */
[----:B------:R-:W-:Y:S01]  /*0820*/  FADD.FTZ R19, -R15, R11 ;  /* 0x0000000b0f137221 */ /* 0x000fe20000010100 */
[----:B------:R-:W-:Y:S05]  /*0830*/  @P4 BRA `(.L_x_11) ;  /* 0x0000007000004947 */ /* 0x000fea0003800000 */
[C---:B------:R-:W-:Y:S02]  /*0840*/  FMUL.FTZ R11, R19.reuse, UR13 ;  /* 0x0000000d130b7c20 */ /* 0x040fe40008410000 */
[C---:B------:R-:W-:Y:S02]  /*0850*/  FMUL.FTZ R10, R18.reuse, UR13 ;  /* 0x0000000d120a7c20 */ /* 0x040fe40008410000 */
[----:B------:R-:W-:Y:S02]  /*0860*/  FFMA.FTZ R11, R18, UR12, -R11 ;  /* 0x0000000c120b7c23 */ /* 0x000fe4000801080b */
[----:B------:R-:W-:Y:S02]  /*0870*/  FFMA.FTZ R18, R19, UR12, R10 ;  /* 0x0000000c13127c23 */ /* 0x000fe4000801000a */
[----:B------:R-:W-:-:S02]  /*0880*/  FADD.FTZ R10, R11, R14 ;  /* 0x0000000e0b0a7221 */ /* 0x000fc40000010000 */
[----:B------:R-:W-:Y:S01]  /*0890*/  FADD.FTZ R11, R18, R15 ;  /* 0x0000000f120b7221 */ /* 0x000fe20000010000 */
[----:B------:R-:W-:Y:S05]  /*08a0*/  BRA `(.L_x_12) ;  /* 0x0000009000007947 */ /* 0x000fea0003800000 */
.L_x_11:
[----:B------:R-:W-:Y:S01]  /*08b0*/  MOV R14, UR12 ;  /* 0x0000000c000e7c02 */ /* 0x000fe20008000f00 */
[----:B------:R-:W-:-:S04]  /*08c0*/  FADD.FTZ R26, RZ, -UR13 ;  /* 0x8000000dff1a7e21 */ /* 0x000fc80008010000 */
[----:B------:R-:W-:Y:S02]  /*08d0*/  FADD.FTZ R14, -R14, 1 ;  /* 0x3f8000000e0e7421 */ /* 0x000fe40000010100 */
[-C--:B------:R-:W-:Y:S02]  /*08e0*/  FMUL.FTZ R15, R26, R19.reuse ;  /* 0x000000131a0f7220 */ /* 0x080fe40000410000 */
[C---:B------:R-:W-:Y:S02]  /*08f0*/  FMUL.FTZ R19, R14.reuse, R19 ;  /* 0x000000130e137220 */ /* 0x040fe40000410000 */
[-C--:B------:R-:W-:Y:S02]  /*0900*/  FFMA.FTZ R15, R14, R18.reuse, -R15 ;  /* 0x000000120e0f7223 */ /* 0x080fe4000001080f */
[----:B------:R-:W-:Y:S02]  /*0910*/  FFMA.FTZ R18, R26, R18, R19 ;  /* 0x000000121a127223 */ /* 0x000fe40000010013 */
[----:B------:R-:W-:-:S02]  /*0920*/  FADD.FTZ R10, -R15, R10 ;  /* 0x0000000a0f0a7221 */ /* 0x000fc40000010100 */
[----:B------:R-:W-:Y:S02]  /*0930*/  FADD.FTZ R11, -R18, R11 ;  /* 0x0000000b120b7221 */ /* 0x000fe40000010100 */
.L_x_12:
[----:B------:R-:W-:Y:S02]  /*0940*/  FADD.FTZ R14, R20, -R8 ;  /* 0x80000008140e7221 */ /* 0x000fe40000010000 */
        /* <DEDUP_REMOVED lines=9> */
.L_x_13:
        /* <DEDUP_REMOVED lines=9> */
.L_x_14:
[----:B------:R-:W-:Y:S01]  /*0a70*/  @P0 LEA R18, P6, R7, UR6, 0x3 ;  /* 0x0000000607120c11 */ /* 0x000fe2000f8c18ff */
[----:B------:R-:W-:Y:S01]  /*0a80*/  ULDC UR11, c[0x0][0x0] ;  /* 0x00000000000b7ab9 */ /* 0x000fe20000000800 */
[----:B------:R-:W-:Y:S01]  /*0a90*/  @P1 LEA R14, P5, R5, UR6, 0x3 ;  /* 0x00000006050e1c11 */ /* 0x000fe2000f8a18ff */
[----:B------:R-:W-:Y:S01]  /*0aa0*/  UIMAD.WIDE.U32 UR4, UR11, 0x4, UR4 ;  /* 0x000000040b0478a5 */ /* 0x000fe2000f8e0004 */
[----:B------:R-:W-:Y:S02]  /*0ab0*/  @P0 LEA.HI.X R19, R7, UR7, R4, 0x3, P6 ;  /* 0x0000000707130c11 */ /* 0x000fe4000b0f1c04 */
[----:B------:R-:W-:Y:S01]  /*0ac0*/  @P2 LEA R4, P6, R3, UR6, 0x3 ;  /* 0x0000000603042c11 */ /* 0x000fe2000f8c18ff */
[----:B------:R-:W-:Y:S01]  /*0ad0*/  UISETP.LT.U32.AND UP1, UPT, UR4, UR16, UPT ;  /* 0x000000100400728c */ /* 0x000fe2000bf21070 */
[----:B------:R-:W-:Y:S01]  /*0ae0*/  @P1 LEA.HI.X R15, R5, UR7, R2, 0x3, P5 ;  /* 0x00000007050f1c11 */ /* 0x000fe2000a8f1c02 */
[----:B------:R-:W-:Y:S01]  /*0af0*/  UISETP.GE.U32.AND UP0, UPT, UR4, 0x10000, UPT ;  /* 0x000100000400788c */ /* 0x000fe2000bf06070 */
[C---:B------:R-:W-:Y:S01]  /*0b00*/  @P3 LEA R2, P5, R24.reuse, UR6, 0x3 ;  /* 0x0000000618023c11 */ /* 0x040fe2000f8a18ff */
[----:B------:R0:W-:Y:S01]  /*0b10*/  @P0 STG.E.64 [R18.64], R12 ;  /* 0x0000000c12000986 */ /* 0x0001e2000c101b0e */
[----:B------:R-:W-:Y:S01]  /*0b20*/  @P2 LEA.HI.X R5, R3, UR7, R0, 0x3, P6 ;  /* 0x0000000703052c11 */ /* 0x000fe2000b0f1c00 */
[----:B------:R-:W-:Y:S01]  /*0b30*/  UISETP.GE.U32.AND.EX UP0, UPT, UR5, URZ, UPT, UP0 ;  /* 0x0000003f0500728c */ /* 0x000fe2000bf06100 */
[----:B------:R-:W-:Y:S01]  /*0b40*/  @P3 LEA.HI.X R3, R24, UR7, R23, 0x3, P5 ;  /* 0x0000000718033c11 */ /* 0x000fe2000a8f1c17 */
[----:B------:R0:W-:Y:S01]  /*0b50*/  @P1 STG.E.64 [R14.64], R16 ;  /* 0x000000100e001986 */ /* 0x0001e2000c101b0e */
[----:B------:R-:W-:-:S02]  /*0b60*/  MOV R21, UR5 ;  /* 0x0000000500157c02 */ /* 0x000fc40008000f00 */
[----:B------:R-:W-:Y:S01]  /*0b70*/  PLOP3.LUT P0, PT, PT, PT, UP1, 0x80, 0x0 ;  /* 0x000000000000781c */ /* 0x000fe20003f0f018 */
[----:B------:R0:W-:Y:S01]  /*0b80*/  @P2 STG.E.64 [R4.64], R10 ;  /* 0x0000000a04002986 */ /* 0x0001e2000c101b0e */
[----:B------:R-:W-:Y:S02]  /*0b90*/  PLOP3.LUT P1, PT, PT, PT, UP0, 0x80, 0x0 ;  /* 0x000000000000781c */ /* 0x000fe40003f2f008 */
[----:B------:R-:W-:Y:S01]  /*0ba0*/  ISETP.LT.AND.EX P0, PT, R21, UR10, PT, P0 ;  /* 0x0000000a15007c0c */ /* 0x000fe2000bf01300 */
[----:B------:R0:W-:Y:S01]  /*0bb0*/  @P3 STG.E.64 [R2.64], R8 ;  /* 0x0000000802003986 */ /* 0x0001e2000c101b0e */
[----:B------:R-:W-:-:S11]  /*0bc0*/  MOV R20, UR4 ;  /* 0x0000000400147c02 */ /* 0x000fd60008000f00 */
[----:B------:R-:W-:Y:S05]  /*0bd0*/  @!P1 BRA P0, `(.L_x_15) ;  /* 0xfffff66000009947 */ /* 0x000fea000003ffff */
[----:B------:R-:W-:Y:S05]  /*0be0*/  EXIT ;  /* 0x000000000000794d */ /* 0x000fea0003800000 */
.L_x_8:
[----:B------:R-:W0:Y:S02]  /*0bf0*/  S2R R20, SR_TID.X ;  /* 0x0000000000147919 */ /* 0x000e240000002100 */
[----:B0-----:R-:W-:-:S05]  /*0c00*/  IMAD.WIDE.U32 R2, R20, 0x4, RZ ;  /* 0x0000000414027825 */ /* 0x001fca00078e00ff */
[----:B------:R-:W-:-:S04]  /*0c10*/  ISETP.GE.U32.AND P0, PT, R2, UR16, PT ;  /* 0x0000001002007c0c */ /* 0x000fc8000bf06070 */
[----:B------:R-:W-:-:S04]  /*0c20*/  ISETP.GE.AND.EX P0, PT, R3, UR10, PT, P0 ;  /* 0x0000000a03007c0c */ /* 0x000fc8000bf06300 */
[----:B------:R-:W-:-:S13]  /*0c30*/  ISETP.GT.U32.OR P0, PT, R20, 0x3fff, P0 ;  /* 0x00003fff1400780c */ /* 0x000fda0000704470 */
[----:B------:R-:W-:Y:S05]  /*0c40*/  @P0 EXIT ;  /* 0x000000000000094d */ /* 0x000fea0003800000 */
[----:B------:R-:W-:Y:S01]  /*0c50*/  MOV R0, UR13 ;  /* 0x0000000d00007c02 */ /* 0x000fe20008000f00 */
[----:B------:R-:W-:Y:S01]  /*0c60*/  FADD.FTZ R2, RZ, -UR13 ;  /* 0x8000000dff027e21 */ /* 0x000fe20008010000 */
[----:B------:R-:W-:-:S03]  /*0c70*/  MOV R3, UR12 ;  /* 0x0000000c00037c02 */ /* 0x000fc60008000f00 */
[----:B------:R-:W-:-:S04]  /*0c80*/  FMUL.FTZ R0, R0, UR13 ;  /* 0x0000000d00007c20 */ /* 0x000fc80008410000 */
[----:B------:R-:W-:Y:S01]  /*0c90*/  FFMA.FTZ R0, R3, UR12, R0 ;  /* 0x0000000c03007c23 */ /* 0x000fe20008010000 */
[----:B------:R-:W-:-:S04]  /*0ca0*/  HFMA2.MMA R3, -RZ, RZ, 0, 0 ;  /* 0x00000000ff037435 */ /* 0x000fc800000001ff */
[----:B------:R-:W-:Y:S02]  /*0cb0*/  FSETP.GEU.FTZ.AND P2, PT, R0, 0.25, PT ;  /* 0x3e8000000000780b */ /* 0x000fe40003f5e000 */
[----:B------:R-:W-:-:S05]  /*0cc0*/  MOV R0, UR12 ;  /* 0x0000000c00007c02 */ /* 0x000fca0008000f00 */
[----:B------:R-:W-:Y:S02]  /*0cd0*/  FADD.FTZ R0, -R0, 1 ;  /* 0x3f80000000007421 */ /* 0x000fe40000010100 */
.L_x_22:
[C---:B------:R-:W-:Y:S02]  /*0ce0*/  SHF.L.U32 R26, R20.reuse, 0x5, RZ ;  /* 0x00000005141a7819 */ /* 0x040fe400000006ff */
[----:B------:R-:W-:Y:S02]  /*0cf0*/  SHF.L.U64.HI R4, R20, 0x5, R3 ;  /* 0x0000000514047819 */ /* 0x000fe40000010203 */
[C---:B------:R-:W-:Y:S02]  /*0d00*/  IADD3 R22, P0, R26.reuse, UR6, RZ ;  /* 0x000000061a167c10 */ /* 0x040fe4000ff1e0ff */
[----:B------:R-:W-:Y:S02]  /*0d10*/  IADD3 R26, P1, R26, UR8, RZ ;  /* 0x000000081a1a7c10 */ /* 0x000fe4000ff3e0ff */
[C---:B------:R-:W-:Y:S02]  /*0d20*/  IADD3.X R23, R4.reuse, UR7, RZ, P0, !PT ;  /* 0x0000000704177c10 */ /* 0x040fe400087fe4ff */
[----:B------:R-:W-:-:S03]  /*0d30*/  IADD3.X R27, R4, UR9, RZ, P1, !PT ;  /* 0x00000009041b7c10 */ /* 0x000fc60008ffe4ff */
[----:B------:R-:W2:Y:S04]  /*0d40*/  LDG.E.128 R16, [R22.64] ;  /* 0x0000000e16107981 */ /* 0x000ea8000c1e1d00 */
[----:B------:R-:W2:Y:S04]  /*0d50*/  LDG.E.128 R12, [R26.64] ;  /* 0x0000000e1a0c7981 */ /* 0x000ea8000c1e1d00 */
[----:B------:R0:W5:Y:S04]  /*0d60*/  LDG.E.128 R8, [R26.64+0x10] ;  /* 0x0000100e1a087981 */ /* 0x000168000c1e1d00 */
[----:B------:R0:W5:Y:S01]  /*0d70*/  LDG.E.128 R4, [R22.64+0x10] ;  /* 0x0000100e16047981 */ /* 0x000162000c1e1d00 */
[----:B--2---:R-:W-:-:S02]  /*0d80*/  FADD.FTZ R25, -R16, R12 ;  /* 0x0000000c10197221 */ /* 0x004fc40000010100 */
[----:B------:R-:W-:Y:S02]  /*0d90*/  FADD.FTZ R28, -R17, R13 ;  /* 0x0000000d111c7221 */ /* 0x000fe40000010100 */
[----:B------:R-:W-:Y:S02]  /*0da0*/  @!P2 FMUL.FTZ R24, R25, UR13 ;  /* 0x0000000d1918ac20 */ /* 0x000fe40008410000 */
[C---:B------:R-:W-:Y:S02]  /*0db0*/  @!P2 FMUL.FTZ R29, R28.reuse, UR13 ;  /* 0x0000000d1c1dac20 */ /* 0x040fe40008410000 */
[----:B------:R-:W-:Y:S02]  /*0dc0*/  @!P2 FFMA.FTZ R24, R28, UR12, R24 ;  /* 0x0000000c1c18ac23 */ /* 0x000fe40008010018 */
[-C--:B------:R-:W-:Y:S02]  /*0dd0*/  @P2 FMUL.FTZ R21, R2, R28.reuse ;  /* 0x0000001c02152220 */ /* 0x080fe40000410000 */
[----:B------:R-:W-:-:S02]  /*0de0*/  @P2 FMUL.FTZ R28, R0, R28 ;  /* 0x0000001c001c2220 */ /* 0x000fc40000410000 */
[----:B------:R-:W-:Y:S02]  /*0df0*/  @!P2 FFMA.FTZ R29, R25, UR12, -R29 ;  /* 0x0000000c191dac23 */ /* 0x000fe4000801081d */
[-C--:B------:R-:W-:Y:S02]  /*0e00*/  @P2 FFMA.FTZ R21, R0, R25.reuse, -R21 ;  /* 0x0000001900152223 */ /* 0x080fe40000010815 */
[----:B------:R-:W-:Y:S02]  /*0e10*/  @P2 FFMA.FTZ R28, R2, R25, R28 ;  /* 0x00000019021c2223 */ /* 0x000fe4000001001c */
[----:B------:R-:W-:Y:S02]  /*0e20*/  @!P2 FADD.FTZ R16, R16, R29 ;  /* 0x0000001d1010a221 */ /* 0x000fe40000010000 */
[----:B------:R-:W-:Y:S02]  /*0e30*/  @!P2 FADD.FTZ R17, R17, R24 ;  /* 0x000000181111a221 */ /* 0x000fe40000010000 */
[----:B------:R-:W-:-:S02]  /*0e40*/  @P2 FADD.FTZ R16, R12, -R21 ;  /* 0x800000150c102221 */ /* 0x000fc40000010000 */
[----:B------:R-:W-:Y:S02]  /*0e50*/  @P2 FADD.FTZ R17, R13, -R28 ;  /* 0x8000001c0d112221 */ /* 0x000fe40000010000 */
[----:B------:R-:W-:Y:S02]  /*0e60*/  FADD.FTZ R21, -R18, R14 ;  /* 0x0000000e12157221 */ /* 0x000fe40000010100 */
[----:B------:R-:W-:Y:S01]  /*0e70*/  FADD.FTZ R25, -R19, R15 ;  /* 0x0000000f13197221 */ /* 0x000fe20000010100 */
[----:B------:R-:W-:Y:S05]  /*0e80*/  @P2 BRA `(.L_x_16) ;  /* 0x0000007000002947 */ /* 0x000fea0003800000 */
[----:B0-----:R-:W-:Y:S02]  /*0e90*/  FMUL.FTZ R12, R25, UR13 ;  /* 0x0000000d190c7c20 */ /* 0x001fe40008410000 */
[C---:B------:R-:W-:Y:S02]  /*0ea0*/  FMUL.FTZ R14, R21.reuse, UR13 ;  /* 0x0000000d150e7c20 */ /* 0x040fe40008410000 */
[----:B------:R-:W-:Y:S02]  /*0eb0*/  FFMA.FTZ R13, R21, UR12, -R12 ;  /* 0x0000000c150d7c23 */ /* 0x000fe4000801080c */
[----:B------:R-:W-:-:S02]  /*0ec0*/  FFMA.FTZ R14, R25, UR12, R14 ;  /* 0x0000000c190e7c23 */ /* 0x000fc4000801000e */
[----:B------:R-:W-:Y:S02]  /*0ed0*/  FADD.FTZ R18, R18, R13 ;  /* 0x0000000d12127221 */ /* 0x000fe40000010000 */
[----:B------:R-:W-:Y:S01]  /*0ee0*/  FADD.FTZ R19, R19, R14 ;  /* 0x0000000e13137221 */ /* 0x000fe20000010000 */
[----:B------:R-:W-:Y:S05]  /*0ef0*/  BRA `(.L_x_17) ;  /* 0x0000006000007947 */ /* 0x000fea0003800000 */
.L_x_16:
[-C--:B0-----:R-:W-:Y:S02]  /*0f00*/  FMUL.FTZ R13, R2, R25.reuse ;  /* 0x00000019020d7220 */ /* 0x081fe40000410000 */
[C---:B------:R-:W-:Y:S02]  /*0f10*/  FMUL.FTZ R19, R0.reuse, R25 ;  /* 0x0000001900137220 */ /* 0x040fe40000410000 */
[-C--:B------:R-:W-:Y:S02]  /*0f20*/  FFMA.FTZ R13, R0, R21.reuse, -R13 ;  /* 0x00000015000d7223 */ /* 0x080fe4000001080d */
[----:B------:R-:W-:Y:S02]  /*0f30*/  FFMA.FTZ R12, R2, R21, R19 ;  /* 0x00000015020c7223 */ /* 0x000fe40000010013 */
[----:B------:R-:W-:-:S02]  /*0f40*/  FADD.FTZ R18, R14, -R13 ;  /* 0x8000000d0e127221 */ /* 0x000fc40000010000 */
[----:B------:R-:W-:Y:S02]  /*0f50*/  FADD.FTZ R19, R15, -R12 ;  /* 0x8000000c0f137221 */ /* 0x000fe40000010000 */
.L_x_17:
[----:B-----5:R-:W-:Y:S02]  /*0f60*/  FADD.FTZ R15, -R4, R8 ;  /* 0x00000008040f7221 */ /* 0x020fe40000010100 */
[----:B------:R-:W-:Y:S01]  /*0f70*/  FADD.FTZ R13, -R5, R9 ;  /* 0x00000009050d7221 */ /* 0x000fe20000010100 */
[----:B------:R-:W-:Y:S05]  /*0f80*/  @P2 BRA `(.L_x_18) ;  /* 0x0000007000002947 */ /* 0x000fea0003800000 */
[----:B------:R-:W-:Y:S02]  /*0f90*/  FMUL.FTZ R8, R13, UR13 ;  /* 0x0000000d0d087c20 */ /* 0x000fe40008410000 */
[C---:B------:R-:W-:Y:S02]  /*0fa0*/  FMUL.FTZ R12, R15.reuse, UR13 ;  /* 0x0000000d0f0c7c20 */ /* 0x040fe40008410000 */
[----:B------:R-:W-:Y:S02]  /*0fb0*/  FFMA.FTZ R9, R15, UR12, -R8 ;  /* 0x0000000c0f097c23 */ /* 0x000fe40008010808 */
[----:B------:R-:W-:Y:S02]  /*0fc0*/  FFMA.FTZ R12, R13, UR12, R12 ;  /* 0x0000000c0d0c7c23 */ /* 0x000fe4000801000c */
[----:B------:R-:W-:-:S02]  /*0fd0*/  FADD.FTZ R4, R4, R9 ;  /* 0x0000000904047221 */ /* 0x000fc40000010000 */
[----:B------:R-:W-:Y:S01]  /*0fe0*/  FADD.FTZ R5, R5, R12 ;  /* 0x0000000c05057221 */ /* 0x000fe20000010000 */
[----:B------:R-:W-:Y:S05]  /*0ff0*/  BRA `(.L_x_19) ;  /* 0x0000006000007947 */ /* 0x000fea0003800000 */
.L_x_18:
[-C--:B------:R-:W-:Y:S02]  /*1000*/  FMUL.FTZ R5, R2, R13.reuse ;  /* 0x0000000d02057220 */ /* 0x080fe40000410000 */
[C---:B------:R-:W-:Y:S02]  /*1010*/  FMUL.FTZ R13, R0.reuse, R13 ;  /* 0x0000000d000d7220 */ /* 0x040fe40000410000 */
[-C--:B------:R-:W-:Y:S02]  /*1020*/  FFMA.FTZ R5, R0, R15.reuse, -R5 ;  /* 0x0000000f00057223 */ /* 0x080fe40000010805 */
[----:B------:R-:W-:Y:S02]  /*1030*/  FFMA.FTZ R12, R2, R15, R13 ;  /* 0x0000000f020c7223 */ /* 0x000fe4000001000d */
[----:B------:R-:W-:Y:S02]  /*1040*/  FADD.FTZ R4, R8, -R5 ;  /* 0x8000000508047221 */ /* 0x000fe40000010000 */
[----:B------:R-:W-:-:S02]  /*1050*/  FADD.FTZ R5, R9, -R12 ;  /* 0x8000000c09057221 */ /* 0x000fc40000010000 */
.L_x_19:
[----:B------:R-:W-:Y:S02]  /*1060*/  FADD.FTZ R13, -R6, R10 ;  /* 0x0000000a060d7221 */ /* 0x000fe40000010100 */
[----:B------:R-:W-:Y:S01]  /*1070*/  FADD.FTZ R15, -R7, R11 ;  /* 0x0000000b070f7221 */ /* 0x000fe20000010100 */
[----:B------:R-:W-:Y:S05]  /*1080*/  @P2 BRA `(.L_x_20) ;  /* 0x0000007000002947 */ /* 0x000fea0003800000 */
[----:B------:R-:W-:Y:S02]  /*1090*/  FMUL.FTZ R8, R15, UR13 ;  /* 0x0000000d0f087c20 */ /* 0x000fe40008410000 */
[----:B------:R-:W-:-:S02]  /*10a0*/  FMUL.FTZ R10, R13, UR13 ;  /* 0x0000000d0d0a7c20 */ /* 0x000fc40008410000 */
[----:B------:R-:W-:Y:S02]  /*10b0*/  FFMA.FTZ R9, R13, UR12, -R8 ;  /* 0x0000000c0d097c23 */ /* 0x000fe40008010808 */
[----:B------:R-:W-:Y:S02]  /*10c0*/  FFMA.FTZ R10, R15, UR12, R10 ;  /* 0x0000000c0f0a7c23 */ /* 0x000fe4000801000a */
[----:B------:R-:W-:Y:S02]  /*10d0*/  FADD.FTZ R6, R6, R9 ;  /* 0x0000000906067221 */ /* 0x000fe40000010000 */
[----:B------:R-:W-:Y:S01]  /*10e0*/  FADD.FTZ R7, R7, R10 ;  /* 0x0000000a07077221 */ /* 0x000fe20000010000 */
[----:B------:R-:W-:Y:S05]  /*10f0*/  BRA `(.L_x_21) ;  /* 0x0000006000007947 */ /* 0x000fea0003800000 */
.L_x_20:
[-C--:B------:R-:W-:Y:S02]  /*1100*/  FMUL.FTZ R7, R2, R15.reuse ;  /* 0x0000000f02077220 */ /* 0x080fe40000410000 */
[C---:B------:R-:W-:Y:S02]  /*1110*/  FMUL.FTZ R9, R0.reuse, R15 ;  /* 0x0000000f00097220 */ /* 0x040fe40000410000 */
[----:B------:R-:W-:-:S02]  /*1120*/  FFMA.FTZ R7, R0, R13, -R7 ;  /* 0x0000000d00077223 */ /* 0x000fc40000010807 */
[----:B------:R-:W-:Y:S02]  /*1130*/  FFMA.FTZ R8, R2, R13, R9 ;  /* 0x0000000d02087223 */ /* 0x000fe40000010009 */
[----:B------:R-:W-:Y:S02]  /*1140*/  FADD.FTZ R6, R10, -R7 ;  /* 0x800000070a067221 */ /* 0x000fe40000010000 */
[----:B------:R-:W-:Y:S02]  /*1150*/  FADD.FTZ R7, R11, -R8 ;  /* 0x800000080b077221 */ /* 0x000fe40000010000 */
.L_x_21:
[----:B------:R-:W-:Y:S01]  /*1160*/  IADD3 R20, P0, R20, c[0x0][0x0], RZ ;  /* 0x0000000014147a10 */ /* 0x000fe20007f1e0ff */
[----:B------:R0:W-:Y:S03]  /*1170*/  STG.E.128 [R22.64], R16 ;  /* 0x0000001016007986 */ /* 0x0001e6000c101d0e */
[----:B------:R-:W-:Y:S01]  /*1180*/  SHF.L.U32 R8, R20, 0x2, RZ ;  /* 0x0000000214087819 */ /* 0x000fe200000006ff */
[----:B------:R0:W-:Y:S01]  /*1190*/  STG.E.128 [R22.64+0x10], R4 ;  /* 0x0000100416007986 */ /* 0x0001e2000c101d0e */
[----:B------:R-:W-:-:S02]  /*11a0*/  IADD3.X R3, RZ, R3, RZ, P0, !PT ;  /* 0x00000003ff037210 */ /* 0x000fc400007fe4ff */
[----:B------:R-:W-:Y:S02]  /*11b0*/  ISETP.GE.U32.AND P0, PT, R8, UR16, PT ;  /* 0x0000001008007c0c */ /* 0x000fe4000bf06070 */
[C---:B------:R-:W-:Y:S02]  /*11c0*/  SHF.L.U64.HI R8, R20.reuse, 0x2, R3 ;  /* 0x0000000214087819 */ /* 0x040fe40000010203 */
[----:B------:R-:W-:Y:S02]  /*11d0*/  ISETP.LT.U32.AND P1, PT, R20, 0x4000, PT ;  /* 0x000040001400780c */ /* 0x000fe40003f21070 */
[----:B------:R-:W-:Y:S02]  /*11e0*/  ISETP.GE.AND.EX P0, PT, R8, UR10, PT, P0 ;  /* 0x0000000a08007c0c */ /* 0x000fe4000bf06300 */
[----:B------:R-:W-:-:S13]  /*11f0*/  ISETP.LT.U32.AND.EX P1, PT, R3, RZ, PT, P1 ;  /* 0x000000ff0300720c */ /* 0x000fda0003f21110 */
[----:B0-----:R-:W-:Y:S05]  /*1200*/  @!P0 BRA P1, `(.L_x_22) ;  /* 0xfffffad000008947 */ /* 0x001fea000083ffff */
[----:B------:R-:W-:Y:S05]  /*1210*/  EXIT ;  /* 0x000000000000794d */ /* 0x000fea0003800000 */
.L_x_23:
        /* <DEDUP_REMOVED lines=14> */
.L_x_226:


//--------------------- .text._ZN2at6native52_GLOBAL__N__ff984223_19_ForeachTernaryOp_cu_5285c63625multi_tensor_apply_kernelINS1_28TensorListScalarListMetadataIN3c107complexIdEELi2EEENS1_26TernaryOpScalarListFunctorIS6_Li2ELi2ELi0EEEJNS0_11LerpFunctorIS6_EEEEEvT_T0_DpT1_ --------------------------
	.section	.text._ZN2at6native52_GLOBAL__N__ff984223_19_ForeachTernaryOp_cu_5285c63625multi_tensor_apply_kernelINS1_28TensorListScalarListMetadataIN3c107complexIdEELi2EEENS1_26TernaryOpScalarListFunctorIS6_Li2ELi2ELi0EEEJNS0_11LerpFunctorIS6_EEEEEvT_T0_DpT1_,"ax",@progbits
	.sectioninfo	@"SHI_REGISTERS=60"
	.align	128
.text._ZN2at6native52_GLOBAL__N__ff984223_19_ForeachTernaryOp_cu_5285c63625multi_tensor_apply_kernelINS1_28TensorListScalarListMetadataIN3c107complexIdEELi2EEENS1_26TernaryOpScalarListFunctorIS6_Li2ELi2ELi0EEEJNS0_11LerpFunctorIS6_EEEEEvT_T0_DpT1_:
        .type           _ZN2at6native52_GLOBAL__N__ff984223_19_ForeachTernaryOp_cu_5285c63625multi_tensor_apply_kernelINS1_28TensorListScalarListMetadataIN3c107complexIdEELi2EEENS1_26TernaryOpScalarListFunctorIS6_Li2ELi2ELi0EEEJNS0_11LerpFunctorIS6_EEEEEvT_T0_DpT1_,@function
        .size           _ZN2at6native52_GLOBAL__N__ff984223_19_ForeachTernaryOp_cu_5285c63625multi_tensor_apply_kernelINS1_28TensorListScalarListMetadataIN3c107complexIdEELi2EEENS1_26TernaryOpScalarListFunctorIS6_Li2ELi2ELi0EEEJNS0_11LerpFunctorIS6_EEEEEvT_T0_DpT1_,(.L_x_227 - _ZN2at6native52_GLOBAL__N__ff984223_19_ForeachTernaryOp_cu_5285c63625multi_tensor_apply_kernelINS1_28TensorListScalarListMetadataIN3c107complexIdEELi2EEENS1_26TernaryOpScalarListFunctorIS6_Li2ELi2ELi0EEEJNS0_11LerpFunctorIS6_EEEEEvT_T0_DpT1_)
        .other          _ZN2at6native52_GLOBAL__N__ff984223_19_ForeachTernaryOp_cu_5285c63625multi_tensor_apply_kernelINS1_28TensorListScalarListMetadataIN3c107complexIdEELi2EEENS1_26TernaryOpScalarListFunctorIS6_Li2ELi2ELi0EEEJNS0_11LerpFunctorIS6_EEEEEvT_T0_DpT1_,@"STO_CUDA_ENTRY STV_DEFAULT"
_ZN2at6native52_GLOBAL__N__ff984223_19_ForeachTernaryOp_cu_5285c63625multi_tensor_apply_kernelINS1_28TensorListScalarListMetadataIN3c107complexIdEELi2EEENS1_26TernaryOpScalarListFunctorIS6_Li2ELi2ELi0EEEJNS0_11LerpFunctorIS6_EEEEEvT_T0_DpT1_:
[----:B------:R-:W-:Y:S02]  /*0000*/  IMAD.MOV.U32 R1, RZ, RZ, c[0x0][0x28] ;  /* 0x00000a00ff017624 */ /* 0x000fe400078e00ff */
        /* <DEDUP_REMOVED lines=16> */
[----:B------:R-:W-:Y:S02]  /*0110*/  UMOV UR10, 0x10 ;  /* 0x00000010000a7882 */ /* 0x000fe40000000000 */
[----:B------:R-:W-:-:S03]  /*0120*/  ULOP3.LUT UP0, URZ, UR4, 0x3, UR18, 0xf8, !UPT ;  /* 0x00000003043f7892 */ /* 0x000fc6000f80f812 */
[----:B------:R-:W-:Y:S02]  /*0130*/  ULDC UR4, c[0x2][0x8] ;  /* 0x0080020000047ab9 */ /* 0x000fe40000000800 */
[----:B------:R-:W-:Y:S02]  /*0140*/  ULOP3.LUT UP0, URZ, URZ, URZ, URZ, 0xfc, UP0 ;  /* 0x0000003f3f3f7292 */ /* 0x000fe4000800fc3f */
[----:B------:R-:W-:Y:S02]  /*0150*/  UIMAD UR10, UR12, UR10, UR4 ;  /* 0x0000000a0c0a72a4 */ /* 0x000fe4000f8e0204 */
[----:B------:R-:W-:Y:S02]  /*0160*/  UIADD3.X UR12, ~UR5, UR11, URZ, UP1, !UPT ;  /* 0x0000000b050c7290 */ /* 0x000fe40008ffe53f */
[----:B------:R-:W-:-:S08]  /*0170*/  PLOP3.LUT P0, PT, PT, PT, UP0, 0x80, 0x0 ;  /* 0x000000000000781c */ /* 0x000fd00003f0f008 */
[----:B------:R-:W-:Y:S02]  /*0180*/  ULDC.64 UR14, c[0x0][UR10+0x160] ;  /* 0x000058000a0e7abb */ /* 0x000fe40008000a00 */
[----:B------:R-:W-:-:S03]  /*0190*/  ULDC.64 UR10, c[0x0][UR10+0x168] ;  /* 0x00005a000a0a7abb */ /* 0x000fc60008000a00 */
[----:B------:R-:W-:Y:S05]  /*01a0*/  @!P0 BRA `(.L_x_24) ;  /* 0x00000b6000008947 */ /* 0x000fea0003800000 */
[----:B------:R-:W-:-:S04]  /*01b0*/  UISETP.GE.U32.AND UP0, UPT, UR18, 0x1, UPT ;  /* 0x000000011200788c */ /* 0x000fc8000bf06070 */
[----:B------:R-:W-:-:S06]  /*01c0*/  UISETP.GE.AND.EX UP0, UPT, UR12, URZ, UPT, UP0 ;  /* 0x0000003f0c00728c */ /* 0x000fcc000bf06300 */
[----:B------:R-:W-:-:S13]  /*01d0*/  PLOP3.LUT P0, PT, PT, PT, UP0, 0x80, 0x0 ;  /* 0x000000000000781c */ /* 0x000fda0003f0f008 */
[----:B------:R-:W-:Y:S05]  /*01e0*/  @!P0 EXIT ;  /* 0x000000000000894d */ /* 0x000fea0003800000 */
[----:B------:R-:W0:Y:S01]  /*01f0*/  S2R R36, SR_TID.X ;  /* 0x0000000000247919 */ /* 0x000e220000002100 */
[----:B------:R-:W-:Y:S01]  /*0200*/  IMAD.U32 R2, RZ, RZ, UR10 ;  /* 0x0000000aff027e24 */ /* 0x000fe2000f8e00ff */
[----:B------:R-:W-:Y:S01]  /*0210*/  UMOV UR4, URZ ;  /* 0x0000003f00047c82 */ /* 0x000fe20008000000 */
[----:B------:R-:W-:Y:S01]  /*0220*/  IMAD.U32 R3, RZ, RZ, UR11 ;  /* 0x0000000bff037e24 */ /* 0x000fe2000f8e00ff */
[----:B------:R-:W-:Y:S01]  /*0230*/  UMOV UR5, URZ ;  /* 0x0000003f00057c82 */ /* 0x000fe20008000000 */
[----:B------:R-:W-:Y:S02]  /*0240*/  IMAD.U32 R4, RZ, RZ, UR14 ;  /* 0x0000000eff047e24 */ /* 0x000fe4000f8e00ff */
[----:B------:R-:W-:Y:S02]  /*0250*/  IMAD.U32 R5, RZ, RZ, UR15 ;  /* 0x0000000fff057e24 */ /* 0x000fe4000f8e00ff */
[----:B------:R-:W1:Y:S01]  /*0260*/  DMUL R2, R2, UR10 ;  /* 0x0000000a02027c28 */ /* 0x000e620008000000 */
[----:B------:R-:W-:-:S05]  /*0270*/  IMAD.MOV.U32 R38, RZ, RZ, c[0x0][0x0] ;  /* 0x00000000ff267624 */ /* 0x000fca00078e00ff */
[----:B-1----:R1:W2:-:S04]  /*0280*/  DFMA R2, R4, UR14, R2 ;  /* 0x0000000e04027c2b */ /* 0x0022880008000002 */
.L_x_31:
[----:B0-----:R-:W-:Y:S01]  /*0290*/  IADD3 R39, P1, R36, UR4, RZ ;  /* 0x0000000424277c10 */ /* 0x001fe2000ff3e0ff */
[----:B------:R-:W-:Y:S01]  /*02a0*/  CS2R R14, SRZ ;  /* 0x00000000000e7805 */ /* 0x000fe2000001ff00 */
[----:B------:R-:W-:Y:S01]  /*02b0*/  CS2R R12, SRZ ;  /* 0x00000000000c7805 */ /* 0x000fe2000001ff00 */
[----:B------:R-:W-:Y:S01]  /*02c0*/  CS2R R34, SRZ ;  /* 0x0000000000227805 */ /* 0x000fe2000001ff00 */
[C---:B------:R-:W-:Y:S01]  /*02d0*/  ISETP.GE.U32.AND P0, PT, R39.reuse, 0x10000, PT ;  /* 0x000100002700780c */ /* 0x040fe20003f06070 */
[----:B------:R-:W-:Y:S01]  /*02e0*/  IMAD.X R40, RZ, RZ, UR5, P1 ;  /* 0x00000005ff287e24 */ /* 0x000fe200088e06ff */
[----:B------:R-:W-:Y:S01]  /*02f0*/  ISETP.LT.U32.AND P1, PT, R39, UR18, PT ;  /* 0x0000001227007c0c */ /* 0x000fe2000bf21070 */
[----:B------:R-:W-:-:S03]  /*0300*/  CS2R R32, SRZ ;  /* 0x0000000000207805 */ /* 0x000fc6000001ff00 */
[----:B------:R-:W-:-:S04]  /*0310*/  ISETP.GE.U32.AND.EX P0, PT, R40, RZ, PT, P0 ;  /* 0x000000ff2800720c */ /* 0x000fc80003f06100 */
[----:B------:R-:W-:-:S13]  /*0320*/  ISETP.LT.AND.EX P0, PT, R40, UR12, !P0, P1 ;  /* 0x0000000c28007c0c */ /* 0x000fda000c701310 */
[C---:B------:R-:W-:Y:S02]  /*0330*/  @P0 LEA R8, P1, R39.reuse, UR6, 0x4 ;  /* 0x0000000627080c11 */ /* 0x040fe4000f8220ff */
[C---:B------:R-:W-:Y:S02]  /*0340*/  @P0 LEA R10, P2, R39.reuse, UR8, 0x4 ;  /* 0x00000008270a0c11 */ /* 0x040fe4000f8420ff */
[C-C-:B------:R-:W-:Y:S02]  /*0350*/  @P0 LEA.HI.X R9, R39.reuse, UR7, R40.reuse, 0x4, P1 ;  /* 0x0000000727090c11 */ /* 0x140fe400088f2428 */
[----:B------:R-:W-:-:S03]  /*0360*/  @P0 LEA.HI.X R11, R39, UR9, R40, 0x4, P2 ;  /* 0x00000009270b0c11 */ /* 0x000fc600090f2428 */
[----:B------:R0:W3:Y:S04]  /*0370*/  @P0 LDG.E.128 R12, [R8.64] ;  /* 0x00000010080c0981 */ /* 0x0000e8000c1e1d00 */
[----:B------:R4:W3:Y:S01]  /*0380*/  @P0 LDG.E.128 R32, [R10.64] ;  /* 0x000000100a200981 */ /* 0x0008e2000c1e1d00 */
[----:B------:R-:W-:Y:S01]  /*0390*/  IADD3 R41, P2, R39, c[0x0][0x0], RZ ;  /* 0x0000000027297a10 */ /* 0x000fe20007f5e0ff */
[----:B--2---:R-:W2:Y:S01]  /*03a0*/  DSETP.GEU.AND P5, PT, R2, 0.25, PT ;  /* 0x3fd000000200742a */ /* 0x004ea20003fae000 */
[C---:B------:R-:W-:Y:S01]  /*03b0*/  LEA R43, P3, R38.reuse, R39, 0x1 ;  /* 0x00000027262b7211 */ /* 0x040fe200078608ff */
[----:B------:R-:W-:Y:S01]  /*03c0*/  IMAD R0, R38, 0x3, RZ ;  /* 0x0000000326007824 */ /* 0x000fe200078e02ff */
[C---:B------:R-:W-:Y:S01]  /*03d0*/  ISETP.GE.U32.AND P1, PT, R41.reuse, 0x10000, PT ;  /* 0x000100002900780c */ /* 0x040fe20003f26070 */
[--C-:B------:R-:W-:Y:S01]  /*03e0*/  IMAD.X R42, RZ, RZ, R40.reuse, P2 ;  /* 0x000000ffff2a7224 */ /* 0x100fe200010e0628 */
[----:B------:R-:W-:Y:S01]  /*03f0*/  ISETP.LT.U32.AND P2, PT, R41, UR18, PT ;  /* 0x0000001229007c0c */ /* 0x000fe2000bf41070 */
[----:B------:R-:W-:Y:S01]  /*0400*/  IMAD.X R44, RZ, RZ, R40, P3 ;  /* 0x000000ffff2c7224 */ /* 0x000fe200018e0628 */
[C---:B------:R-:W-:Y:S01]  /*0410*/  ISETP.LT.U32.AND P3, PT, R43.reuse, UR18, PT ;  /* 0x000000122b007c0c */ /* 0x040fe2000bf61070 */
[----:B-1----:R-:W-:Y:S01]  /*0420*/  IMAD.U32 R4, RZ, RZ, UR14 ;  /* 0x0000000eff047e24 */ /* 0x002fe2000f8e00ff */
[C---:B------:R-:W-:Y:S01]  /*0430*/  ISETP.GE.U32.AND.EX P1, PT, R42.reuse, RZ, PT, P1 ;  /* 0x000000ff2a00720c */ /* 0x040fe20003f26110 */
[----:B------:R-:W-:Y:S01]  /*0440*/  IMAD.U32 R5, RZ, RZ, UR15 ;  /* 0x0000000fff057e24 */ /* 0x000fe2000f8e00ff */
[----:B------:R-:W-:Y:S01]  /*0450*/  CS2R R26, SRZ ;  /* 0x00000000001a7805 */ /* 0x000fe2000001ff00 */
[----:B------:R-:W-:Y:S01]  /*0460*/  CS2R R24, SRZ ;  /* 0x0000000000187805 */ /* 0x000fe2000001ff00 */
[----:B------:R-:W-:Y:S01]  /*0470*/  ISETP.LT.AND.EX P1, PT, R42, UR12, !P1, P2 ;  /* 0x0000000c2a007c0c */ /* 0x000fe2000cf21320 */
[----:B--2---:R-:W-:Y:S01]  /*0480*/  @P5 DADD R6, RZ, -UR10 ;  /* 0x8000000aff065e29 */ /* 0x004fe20008000000 */
[----:B------:R-:W-:-:S02]  /*0490*/  ISETP.GE.U32.AND P2, PT, R43, 0x10000, PT ;  /* 0x000100002b00780c */ /* 0x000fc40003f46070 */
[----:B------:R-:W-:Y:S01]  /*04a0*/  IADD3 R37, P6, R0, R39, RZ ;  /* 0x0000002700257210 */ /* 0x000fe20007fde0ff */
[----:B------:R-:W-:Y:S01]  /*04b0*/  @P5 DADD R4, -R4, 1 ;  /* 0x3ff0000004045429 */ /* 0x000fe20000000100 */
[----:B------:R-:W-:-:S03]  /*04c0*/  ISETP.GE.U32.AND.EX P2, PT, R44, RZ, PT, P2 ;  /* 0x000000ff2c00720c */ /* 0x000fc60003f46120 */
[----:B------:R-:W-:Y:S01]  /*04d0*/  IMAD.X R0, RZ, RZ, R40, P6 ;  /* 0x000000ffff007224 */ /* 0x000fe200030e0628 */
[----:B------:R-:W-:-:S03]  /*04e0*/  ISETP.LT.AND.EX P2, PT, R44, UR12, !P2, P3 ;  /* 0x0000000c2c007c0c */ /* 0x000fc6000d741330 */
[C---:B0-----:R-:W-:Y:S02]  /*04f0*/  @P1 LEA R8, P4, R41.reuse, UR6, 0x4 ;  /* 0x0000000629081c11 */ /* 0x041fe4000f8820ff */
[C---:B----4-:R-:W-:Y:S02]  /*0500*/  @P1 LEA R10, P3, R41.reuse, UR8, 0x4 ;  /* 0x00000008290a1c11 */ /* 0x050fe4000f8620ff */
[--C-:B------:R-:W-:Y:S02]  /*0510*/  @P1 LEA.HI.X R9, R41, UR7, R42.reuse, 0x4, P4 ;  /* 0x0000000729091c11 */ /* 0x100fe4000a0f242a */
[----:B------:R-:W-:Y:S02]  /*0520*/  ISETP.GE.U32.AND P4, PT, R37, 0x10000, PT ;  /* 0x000100002500780c */ /* 0x000fe40003f86070 */
[----:B------:R-:W-:Y:S01]  /*0530*/  @P1 LEA.HI.X R11, R41, UR9, R42, 0x4, P3 ;  /* 0x00000009290b1c11 */ /* 0x000fe200098f242a */
[----:B------:R-:W-:Y:S01]  /*0540*/  CS2R R30, SRZ ;  /* 0x00000000001e7805 */ /* 0x000fe2000001ff00 */
[----:B------:R-:W-:Y:S01]  /*0550*/  ISETP.LT.U32.AND P3, PT, R37, UR18, PT ;  /* 0x0000001225007c0c */ /* 0x000fe2000bf61070 */
[----:B------:R-:W-:Y:S01]  /*0560*/  CS2R R28, SRZ ;  /* 0x00000000001c7805 */ /* 0x000fe2000001ff00 */
[C---:B------:R-:W-:Y:S01]  /*0570*/  ISETP.GE.U32.AND.EX P4, PT, R0.reuse, RZ, PT, P4 ;  /* 0x000000ff0000720c */ /* 0x040fe20003f86140 */
[----:B------:R0:W2:Y:S03]  /*0580*/  @P1 LDG.E.128 R24, [R8.64] ;  /* 0x0000001008181981 */ /* 0x0000a6000c1e1d00 */
[----:B------:R-:W-:Y:S01]  /*0590*/  ISETP.LT.AND.EX P3, PT, R0, UR12, !P4, P3 ;  /* 0x0000000c00007c0c */ /* 0x000fe2000e761330 */
[----:B------:R1:W2:Y:S01]  /*05a0*/  @P1 LDG.E.128 R28, [R10.64] ;  /* 0x000000100a1c1981 */ /* 0x0002a2000c1e1d00 */
[----:B------:R-:W-:-:S04]  /*05b0*/  @P2 LEA R54, P4, R43, UR8, 0x4 ;  /* 0x000000082b362c11 */ /* 0x000fc8000f8820ff */
[C---:B------:R-:W-:Y:S02]  /*05c0*/  @P2 LEA.HI.X R55, R43.reuse, UR9, R44, 0x4, P4 ;  /* 0x000000092b372c11 */ /* 0x040fe4000a0f242c */
[----:B------:R-:W-:-:S05]  /*05d0*/  @P2 LEA R56, P6, R43, UR6, 0x4 ;  /* 0x000000062b382c11 */ /* 0x000fca000f8c20ff */
[----:B------:R-:W-:-:S04]  /*05e0*/  @P3 LEA R52, P4, R37, UR6, 0x4 ;  /* 0x0000000625343c11 */ /* 0x000fc8000f8820ff */
[----:B------:R-:W-:Y:S01]  /*05f0*/  @P3 LEA.HI.X R53, R37, UR7, R0, 0x4, P4 ;  /* 0x0000000725353c11 */ /* 0x000fe2000a0f2400 */
[----:B------:R-:W-:Y:S01]  /*0600*/  CS2R R18, SRZ ;  /* 0x0000000000127805 */ /* 0x000fe2000001ff00 */
[----:B------:R-:W-:Y:S01]  /*0610*/  CS2R R16, SRZ ;  /* 0x0000000000107805 */ /* 0x000fe2000001ff00 */
[----:B------:R-:W-:Y:S01]  /*0620*/  CS2R R22, SRZ ;  /* 0x0000000000167805 */ /* 0x000fe2000001ff00 */
[----:B------:R-:W-:Y:S01]  /*0630*/  CS2R R20, SRZ ;  /* 0x0000000000147805 */ /* 0x000fe2000001ff00 */
[----:B-1----:R-:W-:Y:S01]  /*0640*/  CS2R R10, SRZ ;  /* 0x00000000000a7805 */ /* 0x002fe2000001ff00 */
[----:B0-----:R-:W-:Y:S01]  /*0650*/  CS2R R8, SRZ ;  /* 0x0000000000087805 */ /* 0x001fe2000001ff00 */
[----:B------:R-:W-:-:S03]  /*0660*/  @P2 LEA.HI.X R57, R43, UR7, R44, 0x4, P6 ;  /* 0x000000072b392c11 */ /* 0x000fc6000b0f242c */
[----:B------:R0:W5:Y:S04]  /*0670*/  @P2 LDG.E.128 R20, [R54.64] ;  /* 0x0000001036142981 */ /* 0x000168000c1e1d00 */
[----:B------:R0:W5:Y:S01]  /*0680*/  @P2 LDG.E.128 R16, [R56.64] ;  /* 0x0000001038102981 */ /* 0x000162000c1e1d00 */
[----:B---3--:R-:W1:-:S04]  /*0690*/  DADD R48, -R14, R34 ;  /* 0x000000000e307229 */ /* 0x008e480000000122 */
[----:B------:R-:W-:-:S04]  /*06a0*/  DADD R50, R32, -R12 ;  /* 0x0000000020327229 */ /* 0x000fc8000000080c */
[----:B-1----:R-:W1:-:S06]  /*06b0*/  @P5 DMUL R46, R48, R6 ;  /* 0x00000006302e5228 */ /* 0x002e4c0000000000 */
[----:B-1----:R-:W-:-:S04]  /*06c0*/  @P5 DFMA R46, R50, R4, -R46 ;  /* 0x00000004322e522b */ /* 0x002fc8000000082e */
[----:B------:R-:W1:-:S06]  /*06d0*/  @P5 DMUL R4, R48, R4 ;  /* 0x0000000430045228 */ /* 0x000e4c0000000000 */
[----:B-1----:R-:W-:-:S04]  /*06e0*/  @P5 DFMA R4, R50, R6, R4 ;  /* 0x000000063204522b */ /* 0x002fc80000000004 */
[----:B------:R-:W1:-:S06]  /*06f0*/  @!P5 DMUL R6, R50, UR10 ;  /* 0x0000000a3206dc28 */ /* 0x000e4c0008000000 */
[----:B-1----:R-:W1:-:S06]  /*0700*/  @!P5 DFMA R6, R48, UR14, R6 ;  /* 0x0000000e3006dc2b */ /* 0x002e4c0008000006 */
[----:B-1----:R-:W-:-:S04]  /*0710*/  @!P5 DADD R14, R6, R14 ;  /* 0x00000000060ed229 */ /* 0x002fc8000000000e */
[----:B------:R1:W-:Y:S02]  /*0720*/  @P5 DADD R14, -R4, R34 ;  /* 0x00000000040e5229 */ /* 0x0003e40000000122 */
[C---:B-1----:R-:W-:Y:S01]  /*0730*/  @P3 LEA R34, P4, R37.reuse, UR8, 0x4 ;  /* 0x0000000825223c11 */ /* 0x042fe2000f8820ff */
[----:B------:R-:W-:Y:S01]  /*0740*/  CS2R R6, SRZ ;  /* 0x0000000000067805 */ /* 0x000fe2000001ff00 */
[----:B------:R-:W-:Y:S02]  /*0750*/  CS2R R4, SRZ ;  /* 0x0000000000047805 */ /* 0x000fe4000001ff00 */
[----:B------:R-:W-:-:S04]  /*0760*/  @P3 LEA.HI.X R35, R37, UR9, R0, 0x4, P4 ;  /* 0x0000000925233c11 */ /* 0x000fc8000a0f2400 */
[----:B------:R0:W5:Y:S04]  /*0770*/  @P3 LDG.E.128 R4, [R52.64] ;  /* 0x0000001034043981 */ /* 0x000168000c1e1d00 */
[----:B------:R0:W5:Y:S01]  /*0780*/  @P3 LDG.E.128 R8, [R34.64] ;  /* 0x0000001022083981 */ /* 0x000162000c1e1d00 */
[----:B------:R-:W1:-:S06]  /*0790*/  @!P5 DMUL R48, R48, UR10 ;  /* 0x0000000a3030dc28 */ /* 0x000e4c0008000000 */
[----:B-1----:R-:W1:-:S06]  /*07a0*/  @!P5 DFMA R48, R50, UR14, -R48 ;  /* 0x0000000e3230dc2b */ /* 0x002e4c0008000830 */
[----:B-1----:R0:W1:-:S04]  /*07b0*/  @!P5 DADD R12, R48, R12 ;  /* 0x00000000300cd229 */ /* 0x002048000000000c */
[----:B------:R0:W3:-:S04]  /*07c0*/  @P5 DADD R12, -R46, R32 ;  /* 0x000000002e0c5229 */ /* 0x0000c80000000120 */
[----:B--2---:R0:W2:-:S04]  /*07d0*/  DADD R32, R28, -R24 ;  /* 0x000000001c207229 */ /* 0x0040880000000818 */
[----:B------:R0:W4:Y:S01]  /*07e0*/  DADD R46, -R26, R30 ;  /* 0x000000001a2e7229 */ /* 0x000122000000011e */
[----:B------:R-:W-:Y:S05]  /*07f0*/  @P5 BRA `(.L_x_25) ;  /* 0x0000007000005947 */ /* 0x000fea0003800000 */
[----:B01234-:R-:W0:-:S04]  /*0800*/  DMUL R28, R46, UR10 ;  /* 0x0000000a2e1c7c28 */ /* 0x01fe080008000000 */
[----:B------:R-:W1:-:S04]  /*0810*/  DMUL R30, R32, UR10 ;  /* 0x0000000a201e7c28 */ /* 0x000e480008000000 */
[----:B0-----:R-:W0:-:S04]  /*0820*/  DFMA R28, R32, UR14, -R28 ;  /* 0x0000000e201c7c2b */ /* 0x001e08000800081c */
[----:B-1----:R-:W1:-:S04]  /*0830*/  DFMA R30, R46, UR14, R30 ;  /* 0x0000000e2e1e7c2b */ /* 0x002e48000800001e */
[----:B0-----:R0:W2:-:S04]  /*0840*/  DADD R24, R28, R24 ;  /* 0x000000001c187229 */ /* 0x0010880000000018 */
[----:B-1----:R0:W1:Y:S01]  /*0850*/  DADD R26, R30, R26 ;  /* 0x000000001e1a7229 */ /* 0x002062000000001a */
[----:B------:R-:W-:Y:S05]  /*0860*/  BRA `(.L_x_26) ;  /* 0x000000a000007947 */ /* 0x000fea0003800000 */
.L_x_25:
[----:B0123--:R-:W-:Y:S01]  /*0870*/  IMAD.U32 R34, RZ, RZ, UR14 ;  /* 0x0000000eff227e24 */ /* 0x00ffe2000f8e00ff */
[----:B------:R-:W0:Y:S01]  /*0880*/  DADD R24, RZ, -UR10 ;  /* 0x8000000aff187e29 */ /* 0x000e220008000000 */
[----:B------:R-:W-:-:S05]  /*0890*/  IMAD.U32 R35, RZ, RZ, UR15 ;  /* 0x0000000fff237e24 */ /* 0x000fca000f8e00ff */
[----:B0---4-:R-:W-:-:S04]  /*08a0*/  DMUL R26, R24, R46 ;  /* 0x0000002e181a7228 */ /* 0x011fc80000000000 */
[----:B------:R-:W0:-:S06]  /*08b0*/  DADD R34, -R34, 1 ;  /* 0x3ff0000022227429 */ /* 0x000e0c0000000100 */
[----:B0-----:R-:W0:-:S04]  /*08c0*/  DMUL R46, R34, R46 ;  /* 0x0000002e222e7228 */ /* 0x001e080000000000 */
[----:B------:R-:W1:-:S04]  /*08d0*/  DFMA R26, R34, R32, -R26 ;  /* 0x00000020221a722b */ /* 0x000e48000000081a */
[----:B0-----:R-:W0:-:S04]  /*08e0*/  DFMA R46, R24, R32, R46 ;  /* 0x00000020182e722b */ /* 0x001e08000000002e */
[----:B-1----:R1:W2:-:S04]  /*08f0*/  DADD R24, -R26, R28 ;  /* 0x000000001a187229 */ /* 0x002288000000011c */
[----:B0-----:R1:W0:-:S04]  /*0900*/  DADD R26, -R46, R30 ;  /* 0x000000002e1a7229 */ /* 0x001208000000011e */
.L_x_26:
[----:B012--5:R0:W1:-:S04]  /*0910*/  DADD R28, R20, -R16 ;  /* 0x00000000141c7229 */ /* 0x0270480000000810 */
[----:B------:R0:W2:Y:S01]  /*0920*/  DADD R30, -R18, R22 ;  /* 0x00000000121e7229 */ /* 0x0000a20000000116 */
[----:B------:R-:W-:Y:S05]  /*0930*/  @P5 BRA `(.L_x_27) ;  /* 0x0000007000005947 */ /* 0x000fea0003800000 */
[----:B012---:R-:W0:-:S04]  /*0940*/  DMUL R20, R30, UR10 ;  /* 0x0000000a1e147c28 */ /* 0x007e080008000000 */
[----:B------:R-:W1:-:S04]  /*0950*/  DMUL R22, R28, UR10 ;  /* 0x0000000a1c167c28 */ /* 0x000e480008000000 */
[----:B0-----:R-:W0:-:S04]  /*0960*/  DFMA R20, R28, UR14, -R20 ;  /* 0x0000000e1c147c2b */ /* 0x001e080008000814 */
[----:B-1----:R-:W1:-:S04]  /*0970*/  DFMA R22, R30, UR14, R22 ;  /* 0x0000000e1e167c2b */ /* 0x002e480008000016 */
[----:B0-----:R0:W2:-:S04]  /*0980*/  DADD R16, R20, R16 ;  /* 0x0000000014107229 */ /* 0x0010880000000010 */
[----:B-1----:R0:W1:Y:S01]  /*0990*/  DADD R18, R22, R18 ;  /* 0x0000000016127229 */ /* 0x0020620000000012 */
[----:B------:R-:W-:Y:S05]  /*09a0*/  BRA `(.L_x_28) ;  /* 0x000000a000007947 */ /* 0x000fea0003800000 */
.L_x_27:
[----:B01----:R-:W-:Y:S01]  /*09b0*/  IMAD.U32 R18, RZ, RZ, UR14 ;  /* 0x0000000eff127e24 */ /* 0x003fe2000f8e00ff */
[----:B------:R-:W0:Y:S01]  /*09c0*/  DADD R32, RZ, -UR10 ;  /* 0x8000000aff207e29 */ /* 0x000e220008000000 */
[----:B------:R-:W-:-:S05]  /*09d0*/  IMAD.U32 R19, RZ, RZ, UR15 ;  /* 0x0000000fff137e24 */ /* 0x000fca000f8e00ff */
[----:B0-2---:R-:W-:-:S04]  /*09e0*/  DMUL R16, R32, R30 ;  /* 0x0000001e20107228 */ /* 0x005fc80000000000 */
[----:B------:R-:W0:-:S06]  /*09f0*/  DADD R18, -R18, 1 ;  /* 0x3ff0000012127429 */ /* 0x000e0c0000000100 */
[----:B0-----:R-:W0:-:S04]  /*0a00*/  DMUL R30, R18, R30 ;  /* 0x0000001e121e7228 */ /* 0x001e080000000000 */
[----:B------:R-:W1:-:S04]  /*0a10*/  DFMA R16, R18, R28, -R16 ;  /* 0x0000001c1210722b */ /* 0x000e480000000810 */
[----:B0-----:R-:W0:-:S04]  /*0a20*/  DFMA R30, R32, R28, R30 ;  /* 0x0000001c201e722b */ /* 0x001e08000000001e */
[----:B-1----:R1:W2:-:S04]  /*0a30*/  DADD R16, -R16, R20 ;  /* 0x0000000010107229 */ /* 0x0022880000000114 */
[----:B0-----:R1:W0:-:S04]  /*0a40*/  DADD R18, -R30, R22 ;  /* 0x000000001e127229 */ /* 0x0012080000000116 */
.L_x_28:
[----:B012---:R0:W1:-:S04]  /*0a50*/  DADD R20, R8, -R4 ;  /* 0x0000000008147229 */ /* 0x0070480000000804 */
        /* <DEDUP_REMOVED lines=9> */
.L_x_29:
[----:B-1----:R-:W-:Y:S01]  /*0af0*/  IMAD.U32 R28, RZ, RZ, UR14 ;  /* 0x0000000eff1c7e24 */ /* 0x002fe2000f8e00ff */
[----:B------:R-:W1:Y:S01]  /*0b00*/  DADD R30, RZ, -UR10 ;  /* 0x8000000aff1e7e29 */ /* 0x000e620008000000 */
[----:B------:R-:W-:-:S05]  /*0b10*/  IMAD.U32 R29, RZ, RZ, UR15 ;  /* 0x0000000fff1d7e24 */ /* 0x000fca000f8e00ff */
[----:B012---:R-:W-:-:S04]  /*0b20*/  DMUL R4, R30, R22 ;  /* 0x000000161e047228 */ /* 0x007fc80000000000 */
[----:B------:R-:W0:-:S06]  /*0b30*/  DADD R28, -R28, 1 ;  /* 0x3ff000001c1c7429 */ /* 0x000e0c0000000100 */
[----:B0-----:R-:W0:-:S04]  /*0b40*/  DMUL R6, R28, R22 ;  /* 0x000000161c067228 */ /* 0x001e080000000000 */
[----:B------:R-:W1:-:S04]  /*0b50*/  DFMA R4, R28, R20, -R4 ;  /* 0x000000141c04722b */ /* 0x000e480000000804 */
[----:B0-----:R-:W0:-:S04]  /*0b60*/  DFMA R6, R30, R20, R6 ;  /* 0x000000141e06722b */ /* 0x001e080000000006 */
[----:B-1----:R1:W2:-:S04]  /*0b70*/  DADD R4, -R4, R8 ;  /* 0x0000000004047229 */ /* 0x0022880000000108 */
[----:B0-----:R1:W0:-:S04]  /*0b80*/  DADD R6, -R6, R10 ;  /* 0x0000000006067229 */ /* 0x001208000000010a */
.L_x_30:
[----:B012---:R-:W-:Y:S01]  /*0b90*/  @P0 LEA R8, P6, R39, UR6, 0x4 ;  /* 0x0000000627080c11 */ /* 0x007fe2000f8c20ff */
[----:B------:R-:W-:Y:S01]  /*0ba0*/  ULDC UR13, c[0x0][0x0] ;  /* 0x00000000000d7ab9 */ /* 0x000fe20000000800 */
[----:B------:R-:W-:Y:S01]  /*0bb0*/  @P1 LEA R10, P5, R41, UR6, 0x4 ;  /* 0x00000006290a1c11 */ /* 0x000fe2000f8a20ff */
[----:B------:R-:W-:Y:S01]  /*0bc0*/  UIMAD.WIDE.U32 UR4, UR13, 0x4, UR4 ;  /* 0x000000040d0478a5 */ /* 0x000fe2000f8e0004 */
[----:B------:R-:W-:Y:S02]  /*0bd0*/  @P2 LEA R20, P4, R43, UR6, 0x4 ;  /* 0x000000062b142c11 */ /* 0x000fe4000f8820ff */
[----:B------:R-:W-:Y:S01]  /*0be0*/  @P0 LEA.HI.X R9, R39, UR7, R40, 0x4, P6 ;  /* 0x0000000727090c11 */ /* 0x000fe2000b0f2428 */
[----:B------:R-:W-:Y:S01]  /*0bf0*/  UISETP.LT.U32.AND UP1, UPT, UR4, UR18, UPT ;  /* 0x000000120400728c */ /* 0x000fe2000bf21070 */
[----:B------:R-:W-:Y:S01]  /*0c00*/  @P3 LEA R22, P6, R37, UR6, 0x4 ;  /* 0x0000000625163c11 */ /* 0x000fe2000f8c20ff */
[----:B------:R-:W-:Y:S01]  /*0c10*/  UISETP.GE.U32.AND UP0, UPT, UR4, 0x10000, UPT ;  /* 0x000100000400788c */ /* 0x000fe2000bf06070 */
[----:B------:R-:W-:Y:S01]  /*0c20*/  @P1 LEA.HI.X R11, R41, UR7, R42, 0x4, P5 ;  /* 0x00000007290b1c11 */ /* 0x000fe2000a8f242a */
[----:B------:R0:W-:Y:S01]  /*0c30*/  @P0 STG.E.128 [R8.64], R12 ;  /* 0x0000000c08000986 */ /* 0x0001e2000c101d10 */
[----:B------:R-:W-:Y:S01]  /*0c40*/  @P2 LEA.HI.X R21, R43, UR7, R44, 0x4, P4 ;  /* 0x000000072b152c11 */ /* 0x000fe2000a0f242c */
[----:B------:R-:W-:Y:S01]  /*0c50*/  UISETP.GE.U32.AND.EX UP0, UPT, UR5, URZ, UPT, UP0 ;  /* 0x0000003f0500728c */ /* 0x000fe2000bf06100 */
[----:B------:R-:W-:Y:S01]  /*0c60*/  @P3 LEA.HI.X R23, R37, UR7, R0, 0x4, P6 ;  /* 0x0000000725173c11 */ /* 0x000fe2000b0f2400 */
[----:B------:R0:W-:Y:S01]  /*0c70*/  @P1 STG.E.128 [R10.64], R24 ;  /* 0x000000180a001986 */ /* 0x0001e2000c101d10 */
[----:B------:R-:W-:Y:S01]  /*0c80*/  IMAD.U32 R29, RZ, RZ, UR5 ;  /* 0x00000005ff1d7e24 */ /* 0x000fe2000f8e00ff */
[----:B------:R-:W-:Y:S01]  /*0c90*/  PLOP3.LUT P0, PT, PT, PT, UP1, 0x80, 0x0 ;  /* 0x000000000000781c */ /* 0x000fe20003f0f018 */
[----:B------:R-:W-:Y:S01]  /*0ca0*/  IMAD.U32 R28, RZ, RZ, UR4 ;  /* 0x00000004ff1c7e24 */ /* 0x000fe2000f8e00ff */
[----:B------:R0:W-:Y:S01]  /*0cb0*/  @P2 STG.E.128 [R20.64], R16 ;  /* 0x0000001014002986 */ /* 0x0001e2000c101d10 */
[----:B------:R-:W-:-:S02]  /*0cc0*/  PLOP3.LUT P1, PT, PT, PT, UP0, 0x80, 0x0 ;  /* 0x000000000000781c */ /* 0x000fc40003f2f008 */
[----:B------:R-:W-:Y:S01]  /*0cd0*/  ISETP.LT.AND.EX P0, PT, R29, UR12, PT, P0 ;  /* 0x0000000c1d007c0c */ /* 0x000fe2000bf01300 */
[----:B------:R0:W-:-:S12]  /*0ce0*/  @P3 STG.E.128 [R22.64], R4 ;  /* 0x0000000416003986 */ /* 0x0001d8000c101d10 */
[----:B------:R-:W-:Y:S05]  /*0cf0*/  @!P1 BRA P0, `(.L_x_31) ;  /* 0xfffff59000009947 */ /* 0x000fea000003ffff */
[----:B------:R-:W-:Y:S05]  /*0d00*/  EXIT ;  /* 0x000000000000794d */ /* 0x000fea0003800000 */
.L_x_24:
[----:B------:R-:W0:Y:S02]  /*0d10*/  S2R R0, SR_TID.X ;  /* 0x0000000000007919 */ /* 0x000e240000002100 */
[----:B0-----:R-:W-:-:S05]  /*0d20*/  IMAD.WIDE.U32 R2, R0, 0x4, RZ ;  /* 0x0000000400027825 */ /* 0x001fca00078e00ff */
[----:B------:R-:W-:-:S04]  /*0d30*/  ISETP.GE.U32.AND P0, PT, R2, UR18, PT ;  /* 0x0000001202007c0c */ /* 0x000fc8000bf06070 */
[----:B------:R-:W-:-:S04]  /*0d40*/  ISETP.GE.AND.EX P0, PT, R3, UR12, PT, P0 ;  /* 0x0000000c03007c0c */ /* 0x000fc8000bf06300 */
[----:B------:R-:W-:-:S13]  /*0d50*/  ISETP.GT.U32.OR P0, PT, R0, 0x3fff, P0 ;  /* 0x00003fff0000780c */ /* 0x000fda0000704470 */
[----:B------:R-:W-:Y:S05]  /*0d60*/  @P0 EXIT ;  /* 0x000000000000094d */ /* 0x000fea0003800000 */
[----:B------:R-:W-:Y:S02]  /*0d70*/  IMAD.U32 R2, RZ, RZ, UR10 ;  /* 0x0000000aff027e24 */ /* 0x000fe4000f8e00ff */
[----:B------:R-:W-:Y:S02]  /*0d80*/  IMAD.U32 R3, RZ, RZ, UR11 ;  /* 0x0000000bff037e24 */ /* 0x000fe4000f8e00ff */
[----:B------:R-:W-:Y:S02]  /*0d90*/  IMAD.U32 R4, RZ, RZ, UR14 ;  /* 0x0000000eff047e24 */ /* 0x000fe4000f8e00ff */
[----:B------:R-:W-:Y:S02]  /*0da0*/  IMAD.U32 R5, RZ, RZ, UR15 ;  /* 0x0000000fff057e24 */ /* 0x000fe4000f8e00ff */
[----:B------:R-:W0:Y:S01]  /*0db0*/  DMUL R2, R2, UR10 ;  /* 0x0000000a02027c28 */ /* 0x000e220008000000 */
[----:B------:R-:W-:Y:S02]  /*0dc0*/  IMAD.U32 R36, RZ, RZ, UR14 ;  /* 0x0000000eff247e24 */ /* 0x000fe4000f8e00ff */
[----:B------:R-:W-:-:S02]  /*0dd0*/  IMAD.U32 R37, RZ, RZ, UR15 ;  /* 0x0000000fff257e24 */ /* 0x000fc4000f8e00ff */
[----:B------:R-:W-:Y:S01]  /*0de0*/  IMAD.MOV.U32 R41, RZ, RZ, RZ ;  /* 0x000000ffff297224 */ /* 0x000fe200078e00ff */
[----:B0-----:R-:W0:-:S04]  /*0df0*/  DFMA R4, R4, UR14, R2 ;  /* 0x0000000e04047c2b */ /* 0x001e080008000002 */
[----:B------:R-:W1:-:S04]  /*0e00*/  DADD R2, RZ, -UR10 ;  /* 0x8000000aff027e29 */ /* 0x000e480008000000 */
[----:B0-----:R0:W2:-:S04]  /*0e10*/  DSETP.GEU.AND P2, PT, R4, 0.25, PT ;  /* 0x3fd000000400742a */ /* 0x0010880003f4e000 */
[----:B012---:R-:W3:-:S04]  /*0e20*/  DADD R36, -R36, 1 ;  /* 0x3ff0000024247429 */ /* 0x007ec80000000100 */
.L_x_38:
[C---:B------:R-:W-:Y:S01]  /*0e30*/  IMAD.SHL.U32 R44, R0.reuse, 0x40, RZ ;  /* 0x00000040002c7824 */ /* 0x040fe200078e00ff */
[----:B----4-:R-:W-:-:S04]  /*0e40*/  SHF.L.U64.HI R4, R0, 0x6, R41 ;  /* 0x0000000600047819 */ /* 0x010fc80000010229 */
[C---:B------:R-:W-:Y:S02]  /*0e50*/  IADD3 R38, P0, R44.reuse, UR6, RZ ;  /* 0x000000062c267c10 */ /* 0x040fe4000ff1e0ff */
[----:B------:R-:W-:Y:S02]  /*0e60*/  IADD3 R44, P1, R44, UR8, RZ ;  /* 0x000000082c2c7c10 */ /* 0x000fe4000ff3e0ff */
[C---:B------:R-:W-:Y:S02]  /*0e70*/  IADD3.X R39, R4.reuse, UR7, RZ, P0, !PT ;  /* 0x0000000704277c10 */ /* 0x040fe400087fe4ff */
[----:B------:R-:W-:-:S03]  /*0e80*/  IADD3.X R45, R4, UR9, RZ, P1, !PT ;  /* 0x00000009042d7c10 */ /* 0x000fc60008ffe4ff */
[----:B------:R-:W2:Y:S04]  /*0e90*/  LDG.E.128 R20, [R38.64] ;  /* 0x0000001026147981 */ /* 0x000ea8000c1e1d00 */
[----:B------:R-:W2:Y:S04]  /*0ea0*/  LDG.E.128 R32, [R44.64] ;  /* 0x000000102c207981 */ /* 0x000ea8000c1e1d00 */
[----:B------:R-:W4:Y:S04]  /*0eb0*/  LDG.E.128 R24, [R38.64+0x10] ;  /* 0x0000101026187981 */ /* 0x000f28000c1e1d00 */
[----:B------:R-:W4:Y:S04]  /*0ec0*/  LDG.E.128 R28, [R44.64+0x10] ;  /* 0x000010102c1c7981 */ /* 0x000f28000c1e1d00 */
[----:B------:R0:W5:Y:S04]  /*0ed0*/  LDG.E.128 R16, [R44.64+0x20] ;  /* 0x000020102c107981 */ /* 0x000168000c1e1d00 */
[----:B------:R0:W5:Y:S04]  /*0ee0*/  LDG.E.128 R12, [R44.64+0x30] ;  /* 0x000030102c0c7981 */ /* 0x000168000c1e1d00 */
[----:B------:R0:W5:Y:S04]  /*0ef0*/  LDG.E.128 R8, [R38.64+0x20] ;  /* 0x0000201026087981 */ /* 0x000168000c1e1d00 */
[----:B------:R0:W5:Y:S01]  /*0f00*/  LDG.E.128 R4, [R38.64+0x30] ;  /* 0x0000301026047981 */ /* 0x000162000c1e1d00 */
[----:B--2---:R-:W1:-:S04]  /*0f10*/  DADD R52, -R20, R32 ;  /* 0x0000000014347229 */ /* 0x004e480000000120 */
[----:B------:R-:W2:-:S04]  /*0f20*/  DADD R48, -R22, R34 ;  /* 0x0000000016307229 */ /* 0x000e880000000122 */
[----:B-1----:R-:W1:-:S04]  /*0f30*/  @!P2 DMUL R42, R52, UR10 ;  /* 0x0000000a342aac28 */ /* 0x002e480008000000 */
[----:B--2---:R-:W2:-:S04]  /*0f40*/  @!P2 DMUL R50, R48, UR10 ;  /* 0x0000000a3032ac28 */ /* 0x004e880008000000 */
[----:B-1----:R-:W-:-:S04]  /*0f50*/  @!P2 DFMA R42, R48, UR14, R42 ;  /* 0x0000000e302aac2b */ /* 0x002fc8000800002a */
[----:B------:R-:W1:-:S04]  /*0f60*/  @P2 DMUL R46, R2, R48 ;  /* 0x00000030022e2228 */ /* 0x000e480000000000 */
[----:B---3--:R-:W3:-:S04]  /*0f70*/  @P2 DMUL R48, R36, R48 ;  /* 0x0000003024302228 */ /* 0x008ec80000000000 */
[----:B--2---:R-:W2:-:S04]  /*0f80*/  @!P2 DFMA R50, R52, UR14, -R50 ;  /* 0x0000000e3432ac2b */ /* 0x004e880008000832 */
[----:B-1----:R-:W1:-:S04]  /*0f90*/  @P2 DFMA R46, R36, R52, -R46 ;  /* 0x00000034242e222b */ /* 0x002e48000000082e */
[----:B---3--:R-:W3:-:S04]  /*0fa0*/  @P2 DFMA R48, R2, R52, R48 ;  /* 0x000000340230222b */ /* 0x008ec80000000030 */
[----:B--2---:R0:W2:-:S04]  /*0fb0*/  @!P2 DADD R20, R20, R50 ;  /* 0x000000001414a229 */ /* 0x0040880000000032 */
[----:B------:R0:W0:-:S04]  /*0fc0*/  @!P2 DADD R22, R22, R42 ;  /* 0x000000001616a229 */ /* 0x000008000000002a */
[----:B-1----:R1:W0:-:S04]  /*0fd0*/  @P2 DADD R20, R32, -R46 ;  /* 0x0000000020142229 */ /* 0x002208000000082e */
[----:B---3--:R1:W3:-:S04]  /*0fe0*/  @P2 DADD R22, R34, -R48 ;  /* 0x0000000022162229 */ /* 0x0082c80000000830 */
[----:B----4-:R1:W4:-:S04]  /*0ff0*/  DADD R32, -R24, R28 ;  /* 0x0000000018207229 */ /* 0x010308000000011c */
[----:B------:R1:W0:Y:S01]  /*1000*/  DADD R34, -R26, R30 ;  /* 0x000000001a227229 */ /* 0x000222000000011e */
        /* <DEDUP_REMOVED lines=8> */
.L_x_32:
[----:B01234-:R-:W0:-:S04]  /*1090*/  DMUL R24, R2, R34 ;  /* 0x0000002202187228 */ /* 0x01fe080000000000 */
[----:B------:R-:W1:-:S04]  /*10a0*/  DMUL R26, R36, R34 ;  /* 0x00000022241a7228 */ /* 0x000e480000000000 */
[----:B0-----:R-:W0:-:S04]  /*10b0*/  DFMA R24, R36, R32, -R24 ;  /* 0x000000202418722b */ /* 0x001e080000000818 */
[----:B-1----:R-:W1:-:S04]  /*10c0*/  DFMA R26, R2, R32, R26 ;  /* 0x00000020021a722b */ /* 0x002e48000000001a */
[----:B0-----:R0:W2:-:S04]  /*10d0*/  DADD R24, R28, -R24 ;  /* 0x000000001c187229 */ /* 0x0010880000000818 */
[----:B-1----:R0:W1:-:S04]  /*10e0*/  DADD R26, R30, -R26 ;  /* 0x000000001e1a7229 */ /* 0x002048000000081a */
.L_x_33:
[----:B0-2--5:R0:W2:-:S04]  /*10f0*/  DADD R28, -R8, R16 ;  /* 0x00000000081c7229 */ /* 0x0250880000000110 */
[----:B------:R0:W3:Y:S01]  /*1100*/  DADD R30, -R10, R18 ;  /* 0x000000000a1e7229 */ /* 0x0000e20000000112 */
[----:B------:R-:W-:Y:S05]  /*1110*/  @P2 BRA `(.L_x_34) ;  /* 0x0000007000002947 */ /* 0x000fea0003800000 */
[----:B0-23--:R-:W0:-:S04]  /*1120*/  DMUL R16, R30, UR10 ;  /* 0x0000000a1e107c28 */ /* 0x00de080008000000 */
[----:B------:R-:W2:-:S04]  /*1130*/  DMUL R18, R28, UR10 ;  /* 0x0000000a1c127c28 */ /* 0x000e880008000000 */
[----:B0-----:R-:W0:-:S04]  /*1140*/  DFMA R16, R28, UR14, -R16 ;  /* 0x0000000e1c107c2b */ /* 0x001e080008000810 */
[----:B--2---:R-:W2:-:S04]  /*1150*/  DFMA R18, R30, UR14, R18 ;  /* 0x0000000e1e127c2b */ /* 0x004e880008000012 */
[----:B0-----:R0:W3:-:S04]  /*1160*/  DADD R8, R8, R16 ;  /* 0x0000000008087229 */ /* 0x0010c80000000010 */
[----:B--2---:R0:W2:Y:S01]  /*1170*/  DADD R10, R10, R18 ;  /* 0x000000000a0a7229 */ /* 0x0040a20000000012 */
[----:B------:R-:W-:Y:S05]  /*1180*/  BRA `(.L_x_35) ;  /* 0x0000006000007947 */ /* 0x000fea0003800000 */
.L_x_34:
[----:B0-23--:R-:W0:-:S04]  /*1190*/  DMUL R8, R2, R30 ;  /* 0x0000001e02087228 */ /* 0x00de080000000000 */
[----:B------:R-:W2:-:S04]  /*11a0*/  DMUL R10, R36, R30 ;  /* 0x0000001e240a7228 */ /* 0x000e880000000000 */
[----:B0-----:R-:W0:-:S04]  /*11b0*/  DFMA R8, R36, R28, -R8 ;  /* 0x0000001c2408722b */ /* 0x001e080000000808 */
[----:B--2---:R-:W2:-:S04]  /*11c0*/  DFMA R10, R2, R28, R10 ;  /* 0x0000001c020a722b */ /* 0x004e88000000000a */
[----:B0-----:R0:W3:-:S04]  /*11d0*/  DADD R8, R16, -R8 ;  /* 0x0000000010087229 */ /* 0x0010c80000000808 */
[----:B--2---:R0:W2:-:S04]  /*11e0*/  DADD R10, R18, -R10 ;  /* 0x00000000120a7229 */ /* 0x004088000000080a */
.L_x_35:
[----:B0--3--:R0:W3:-:S04]  /*11f0*/  DADD R16, -R4, R12 ;  /* 0x0000000004107229 */ /* 0x0090c8000000010c */
[----:B------:R0:W4:Y:S01]  /*1200*/  DADD R18, -R6, R14 ;  /* 0x0000000006127229 */ /* 0x000122000000010e */
[----:B------:R-:W-:Y:S05]  /*1210*/  @P2 BRA `(.L_x_36) ;  /* 0x0000007000002947 */ /* 0x000fea0003800000 */
[----:B0--34-:R-:W0:-:S04]  /*1220*/  DMUL R12, R18, UR10 ;  /* 0x0000000a120c7c28 */ /* 0x019e080008000000 */
[----:B------:R-:W3:-:S04]  /*1230*/  DMUL R14, R16, UR10 ;  /* 0x0000000a100e7c28 */ /* 0x000ec80008000000 */
[----:B0-----:R-:W0:-:S04]  /*1240*/  DFMA R12, R16, UR14, -R12 ;  /* 0x0000000e100c7c2b */ /* 0x001e08000800080c */
[----:B---3--:R-:W3:-:S04]  /*1250*/  DFMA R14, R18, UR14, R14 ;  /* 0x0000000e120e7c2b */ /* 0x008ec8000800000e */
[----:B0-----:R0:W4:-:S04]  /*1260*/  DADD R4, R4, R12 ;  /* 0x0000000004047229 */ /* 0x001108000000000c */
[----:B---3--:R0:W3:Y:S01]  /*1270*/  DADD R6, R6, R14 ;  /* 0x0000000006067229 */ /* 0x0080e2000000000e */
[----:B------:R-:W-:Y:S05]  /*1280*/  BRA `(.L_x_37) ;  /* 0x0000006000007947 */ /* 0x000fea0003800000 */
.L_x_36:
[----:B0--34-:R-:W0:-:S04]  /*1290*/  DMUL R4, R2, R18 ;  /* 0x0000001202047228 */ /* 0x019e080000000000 */
[----:B------:R-:W3:-:S04]  /*12a0*/  DMUL R6, R36, R18 ;  /* 0x0000001224067228 */ /* 0x000ec80000000000 */
[----:B0-----:R-:W0:-:S04]  /*12b0*/  DFMA R4, R36, R16, -R4 ;  /* 0x000000102404722b */ /* 0x001e080000000804 */
[----:B---3--:R-:W3:-:S04]  /*12c0*/  DFMA R6, R2, R16, R6 ;  /* 0x000000100206722b */ /* 0x008ec80000000006 */
[----:B0-----:R0:W4:-:S04]  /*12d0*/  DADD R4, R12, -R4 ;  /* 0x000000000c047229 */ /* 0x0011080000000804 */
[----:B---3--:R0:W3:-:S04]  /*12e0*/  DADD R6, R14, -R6 ;  /* 0x000000000e067229 */ /* 0x0080c80000000806 */
.L_x_37:
[----:B----4-:R-:W-:Y:S01]  /*12f0*/  IADD3 R0, P0, R0, c[0x0][0x0], RZ ;  /* 0x0000000000007a10 */ /* 0x010fe20007f1e0ff */
[----:B------:R4:W-:Y:S03]  /*1300*/  STG.E.128 [R38.64], R20 ;  /* 0x0000001426007986 */ /* 0x0009e6000c101d10 */
[C---:B------:R-:W-:Y:S01]  /*1310*/  ISETP.LT.U32.AND P1, PT, R0.reuse, 0x4000, PT ;  /* 0x000040000000780c */ /* 0x040fe20003f21070 */
[----:B0-----:R-:W-:Y:S01]  /*1320*/  IMAD.SHL.U32 R12, R0, 0x4, RZ ;  /* 0x00000004000c7824 */ /* 0x001fe200078e00ff */
[----:B-1----:R4:W-:Y:S01]  /*1330*/  STG.E.128 [R38.64+0x10], R24 ;  /* 0x0000101826007986 */ /* 0x0029e2000c101d10 */
[----:B------:R-:W-:-:S03]  /*1340*/  IMAD.X R41, RZ, RZ, R41, P0 ;  /* 0x000000ffff297224 */ /* 0x000fc600000e0629 */
[----:B--2---:R4:W-:Y:S01]  /*1350*/  STG.E.128 [R38.64+0x20], R8 ;  /* 0x0000200826007986 */ /* 0x0049e2000c101d10 */
[----:B------:R-:W-:Y:S02]  /*1360*/  ISETP.GE.U32.AND P0, PT, R12, UR18, PT ;  /* 0x000000120c007c0c */ /* 0x000fe4000bf06070 */
[----:B------:R-:W-:Y:S01]  /*1370*/  SHF.L.U64.HI R12, R0, 0x2, R41 ;  /* 0x00000002000c7819 */ /* 0x000fe20000010229 */
[----:B---3--:R4:W-:Y:S01]  /*1380*/  STG.E.128 [R38.64+0x30], R4 ;  /* 0x0000300426007986 */ /* 0x0089e2000c101d10 */
[----:B------:R-:W-:Y:S02]  /*1390*/  ISETP.LT.U32.AND.EX P1, PT, R41, RZ, PT, P1 ;  /* 0x000000ff2900720c */ /* 0x000fe40003f21110 */
[----:B------:R-:W-:-:S13]  /*13a0*/  ISETP.GE.AND.EX P0, PT, R12, UR12, PT, P0 ;  /* 0x0000000c0c007c0c */ /* 0x000fda000bf06300 */
[----:B------:R-:W-:Y:S05]  /*13b0*/  @!P0 BRA P1, `(.L_x_38) ;  /* 0xfffffa7000008947 */ /* 0x000fea000083ffff */
[----:B------:R-:W-:Y:S05]  /*13c0*/  EXIT ;  /* 0x000000000000794d */ /* 0x000fea0003800000 */
.L_x_39:
        /* <DEDUP_REMOVED lines=11> */
.L_x_227:


//--------------------- .text._ZN2at6native52_GLOBAL__N__ff984223_19_ForeachTernaryOp_cu_5285c63625multi_tensor_apply_kernelINS1_28TensorListScalarListMetadataIfLi2EEENS1_26TernaryOpScalarListFunctorIfLi2ELi2ELi0EEEJNS0_11LerpFunctorIfEEEEEvT_T0_DpT1_ --------------------------
	.section	.text._ZN2at6native52_GLOBAL__N__ff984223_19_ForeachTernaryOp_cu_5285c63625multi_tensor_apply_kernelINS1_28TensorListScalarListMetadataIfLi2EEENS1_26TernaryOpScalarListFunctorIfLi2ELi2ELi0EEEJNS0_11LerpFunctorIfEEEEEvT_T0_DpT1_,"ax",@progbits
	.sectioninfo	@"SHI_REGISTERS=32"
	.align	128
.text._ZN2at6native52_GLOBAL__N__ff984223_19_ForeachTernaryOp_cu_5285c63625multi_tensor_apply_kernelINS1_28TensorListScalarListMetadataIfLi2EEENS1_26TernaryOpScalarListFunctorIfLi2ELi2ELi0EEEJNS0_11LerpFunctorIfEEEEEvT_T0_DpT1_:
        .type           _ZN2at6native52_GLOBAL__N__ff984223_19_ForeachTernaryOp_cu_5285c63625multi_tensor_apply_kernelINS1_28TensorListScalarListMetadataIfLi2EEENS1_26TernaryOpScalarListFunctorIfLi2ELi2ELi0EEEJNS0_11LerpFunctorIfEEEEEvT_T0_DpT1_,@function
        .size           _ZN2at6native52_GLOBAL__N__ff984223_19_ForeachTernaryOp_cu_5285c63625multi_tensor_apply_kernelINS1_28TensorListScalarListMetadataIfLi2EEENS1_26TernaryOpScalarListFunctorIfLi2ELi2ELi0EEEJNS0_11LerpFunctorIfEEEEEvT_T0_DpT1_,(.L_x_228 - _ZN2at6native52_GLOBAL__N__ff984223_19_ForeachTernaryOp_cu_5285c63625multi_tensor_apply_kernelINS1_28TensorListScalarListMetadataIfLi2EEENS1_26TernaryOpScalarListFunctorIfLi2ELi2ELi0EEEJNS0_11LerpFunctorIfEEEEEvT_T0_DpT1_)
        .other          _ZN2at6native52_GLOBAL__N__ff984223_19_ForeachTernaryOp_cu_5285c63625multi_tensor_apply_kernelINS1_28TensorListScalarListMetadataIfLi2EEENS1_26TernaryOpScalarListFunctorIfLi2ELi2ELi0EEEJNS0_11LerpFunctorIfEEEEEvT_T0_DpT1_,@"STO_CUDA_ENTRY STV_DEFAULT"
_ZN2at6native52_GLOBAL__N__ff984223_19_ForeachTernaryOp_cu_5285c63625multi_tensor_apply_kernelINS1_28TensorListScalarListMetadataIfLi2EEENS1_26TernaryOpScalarListFunctorIfLi2ELi2ELi0EEEJNS0_11LerpFunctorIfEEEEEvT_T0_DpT1_:
        /* <DEDUP_REMOVED lines=26> */
[----:B------:R-:W-:Y:S01]  /*01a0*/  MOV R20, c[0x0][0x0] ;  /* 0x0000000000147a02 */ /* 0x000fe20000000f00 */
[----:B------:R-:W-:-:S06]  /*01b0*/  CS2R R22, SRZ ;  /* 0x0000000000167805 */ /* 0x000fcc000001ff00 */
.L_x_41:
[----:B0-----:R-:W-:Y:S01]  /*01c0*/  IADD3 R11, P1, R19, R22, RZ ;  /* 0x00000016130b7210 */ /* 0x001fe20007f3e0ff */
[----:B------:R-:W-:Y:S02]  /*01d0*/  IMAD.MOV.U32 R26, RZ, RZ, RZ ;  /* 0x000000ffff1a7224 */ /* 0x000fe400078e00ff */
[----:B------:R-:W-:Y:S01]  /*01e0*/  IMAD.MOV.U32 R8, RZ, RZ, RZ ;  /* 0x000000ffff087224 */ /* 0x000fe200078e00ff */
[C---:B------:R-:W-:Y:S01]  /*01f0*/  ISETP.GE.U32.AND P0, PT, R11.reuse, 0x10000, PT ;  /* 0x000100000b00780c */ /* 0x040fe20003f06070 */
[----:B------:R-:W-:Y:S01]  /*0200*/  IMAD.X R16, RZ, RZ, R23, P1 ;  /* 0x000000ffff107224 */ /* 0x000fe200008e0617 */
[C---:B------:R-:W-:Y:S01]  /*0210*/  ISETP.LT.U32.AND P1, PT, R11.reuse, R14, PT ;  /* 0x0000000e0b00720c */ /* 0x040fe20003f21070 */
[----:B------:R-:W-:-:S03]  /*0220*/  IMAD.SHL.U32 R5, R11, 0x4, RZ ;  /* 0x000000040b057824 */ /* 0x000fc600078e00ff */
[C---:B------:R-:W-:Y:S02]  /*0230*/  ISETP.GE.U32.AND.EX P0, PT, R16.reuse, RZ, PT, P0 ;  /* 0x000000ff1000720c */ /* 0x040fe40003f06100 */
[----:B------:R-:W-:Y:S02]  /*0240*/  SHF.L.U64.HI R7, R11, 0x2, R16 ;  /* 0x000000020b077819 */ /* 0x000fe40000010210 */
[----:B------:R-:W-:Y:S02]  /*0250*/  ISETP.LT.AND.EX P0, PT, R16, R15, !P0, P1 ;  /* 0x0000000f1000720c */ /* 0x000fe40004701310 */
[----:B------:R-:W-:-:S11]  /*0260*/  IADD3 R4, P1, R2, R5, RZ ;  /* 0x0000000502047210 */ /* 0x000fd60007f3e0ff */
[----:B------:R-:W-:Y:S01]  /*0270*/  @P0 IADD3 R6, P2, R12, R5, RZ ;  /* 0x000000050c060210 */ /* 0x000fe20007f5e0ff */
[----:B------:R-:W-:-:S03]  /*0280*/  IMAD.X R5, R3, 0x1, R7, P1 ;  /* 0x0000000103057824 */ /* 0x000fc600008e0607 */
[----:B------:R-:W-:Y:S02]  /*0290*/  @P0 IADD3.X R7, R13, R7, RZ, P2, !PT ;  /* 0x000000070d070210 */ /* 0x000fe400017fe4ff */
[----:B------:R-:W2:Y:S04]  /*02a0*/  @P0 LDG.E R26, [R4.64] ;  /* 0x00000004041a0981 */ /* 0x000ea8000c1e1900 */
[----:B------:R0:W2:Y:S01]  /*02b0*/  @P0 LDG.E R8, [R6.64] ;  /* 0x0000000406080981 */ /* 0x0000a2000c1e1900 */
[----:B------:R-:W-:Y:S01]  /*02c0*/  IADD3 R25, P2, R11, c[0x0][0x0], RZ ;  /* 0x000000000b197a10 */ /* 0x000fe20007f5e0ff */
[C---:B------:R-:W-:Y:S01]  /*02d0*/  IMAD R28, R20.reuse, 0x3, RZ ;  /* 0x00000003141c7824 */ /* 0x040fe200078e02ff */
[-C--:B------:R-:W-:Y:S02]  /*02e0*/  LEA R27, P3, R20, R11.reuse, 0x1 ;  /* 0x0000000b141b7211 */ /* 0x080fe400078608ff */
[C---:B------:R-:W-:Y:S01]  /*02f0*/  ISETP.GE.U32.AND P1, PT, R25.reuse, 0x10000, PT ;  /* 0x000100001900780c */ /* 0x040fe20003f26070 */
[--C-:B------:R-:W-:Y:S01]  /*0300*/  IMAD.X R18, RZ, RZ, R16.reuse, P2 ;  /* 0x000000ffff127224 */ /* 0x100fe200010e0610 */
[C---:B------:R-:W-:Y:S01]  /*0310*/  ISETP.LT.U32.AND P2, PT, R25.reuse, R14, PT ;  /* 0x0000000e1900720c */ /* 0x040fe20003f41070 */
[----:B------:R-:W-:Y:S01]  /*0320*/  IMAD.X R24, RZ, RZ, R16, P3 ;  /* 0x000000ffff187224 */ /* 0x000fe200018e0610 */
[----:B------:R-:W-:Y:S01]  /*0330*/  IADD3 R11, P5, R28, R11, RZ ;  /* 0x0000000b1c0b7210 */ /* 0x000fe20007fbe0ff */
[----:B------:R-:W-:Y:S01]  /*0340*/  IMAD.SHL.U32 R10, R25, 0x4, RZ ;  /* 0x00000004190a7824 */ /* 0x000fe200078e00ff */
[----:B------:R-:W-:-:S02]  /*0350*/  ISETP.GE.U32.AND.EX P1, PT, R18, RZ, PT, P1 ;  /* 0x000000ff1200720c */ /* 0x000fc40003f26110 */
[C---:B------:R-:W-:Y:S01]  /*0360*/  ISETP.LT.U32.AND P3, PT, R27.reuse, R14, PT ;  /* 0x0000000e1b00720c */ /* 0x040fe20003f61070 */
[----:B------:R-:W-:Y:S01]  /*0370*/  IMAD.X R16, RZ, RZ, R16, P5 ;  /* 0x000000ffff107224 */ /* 0x000fe200028e0610 */
[-C--:B------:R-:W-:Y:S02]  /*0380*/  ISETP.LT.AND.EX P1, PT, R18, R15.reuse, !P1, P2 ;  /* 0x0000000f1200720c */ /* 0x080fe40004f21320 */
[----:B------:R-:W-:Y:S02]  /*0390*/  ISETP.GE.U32.AND P2, PT, R27, 0x10000, PT ;  /* 0x000100001b00780c */ /* 0x000fe40003f46070 */
[----:B------:R-:W-:Y:S01]  /*03a0*/  SHF.L.U64.HI R25, R25, 0x2, R18 ;  /* 0x0000000219197819 */ /* 0x000fe20000010212 */
[----:B------:R-:W-:Y:S01]  /*03b0*/  HFMA2.MMA R18, -RZ, RZ, 0, 0 ;  /* 0x00000000ff127435 */ /* 0x000fe200000001ff */
[C---:B------:R-:W-:Y:S02]  /*03c0*/  ISETP.GE.U32.AND.EX P2, PT, R24.reuse, RZ, PT, P2 ;  /* 0x000000ff1800720c */ /* 0x040fe40003f46120 */
[C---:B------:R-:W-:Y:S01]  /*03d0*/  SHF.L.U64.HI R9, R27.reuse, 0x2, R24 ;  /* 0x000000021b097819 */ /* 0x040fe20000010218 */
[----:B------:R-:W-:Y:S01]  /*03e0*/  IMAD.SHL.U32 R27, R27, 0x4, RZ ;  /* 0x000000041b1b7824 */ /* 0x000fe200078e00ff */
[----:B------:R-:W-:-:S02]  /*03f0*/  ISETP.LT.AND.EX P2, PT, R24, R15, !P2, P3 ;  /* 0x0000000f1800720c */ /* 0x000fc40005741330 */
[----:B------:R-:W-:Y:S02]  /*0400*/  ISETP.GE.U32.AND P3, PT, R11, 0x10000, PT ;  /* 0x000100000b00780c */ /* 0x000fe40003f66070 */
[----:B------:R-:W-:Y:S02]  /*0410*/  @P1 IADD3 R28, P4, R12, R10, RZ ;  /* 0x0000000a0c1c1210 */ /* 0x000fe40007f9e0ff */
[----:B------:R-:W-:-:S03]  /*0420*/  ISETP.GE.U32.AND.EX P3, PT, R16, RZ, PT, P3 ;  /* 0x000000ff1000720c */ /* 0x000fc60003f66130 */
[----:B------:R-:W-:Y:S01]  /*0430*/  @P1 IMAD.X R29, R13, 0x1, R25, P4 ;  /* 0x000000010d1d1824 */ /* 0x000fe200020e0619 */
[----:B------:R-:W-:-:S04]  /*0440*/  ISETP.LT.U32.AND P4, PT, R11, R14, PT ;  /* 0x0000000e0b00720c */ /* 0x000fc80003f81070 */
[----:B------:R-:W-:Y:S01]  /*0450*/  ISETP.LT.AND.EX P3, PT, R16, R15, !P3, P4 ;  /* 0x0000000f1000720c */ /* 0x000fe20005f61340 */
[----:B------:R1:W3:Y:S01]  /*0460*/  @P1 LDG.E R18, [R28.64] ;  /* 0x000000041c121981 */ /* 0x0002e2000c1e1900 */
[----:B0-----:R-:W-:Y:S02]  /*0470*/  @P2 IADD3 R6, P5, R12, R27, RZ ;  /* 0x0000001b0c062210 */ /* 0x001fe40007fbe0ff */
[----:B------:R-:W-:-:S03]  /*0480*/  MOV R21, RZ ;  /* 0x000000ff00157202 */ /* 0x000fc60000000f00 */
[----:B------:R-:W-:Y:S02]  /*0490*/  @P2 IMAD.X R7, R13, 0x1, R9, P5 ;  /* 0x000000010d072824 */ /* 0x000fe400028e0609 */
[C---:B-1----:R-:W-:Y:S01]  /*04a0*/  IMAD.SHL.U32 R29, R11.reuse, 0x4, RZ ;  /* 0x000000040b1d7824 */ /* 0x042fe200078e00ff */
[----:B------:R-:W-:Y:S02]  /*04b0*/  SHF.L.U64.HI R11, R11, 0x2, R16 ;  /* 0x000000020b0b7819 */ /* 0x000fe40000010210 */
[----:B------:R0:W4:Y:S01]  /*04c0*/  @P2 LDG.E R21, [R6.64] ;  /* 0x0000000406152981 */ /* 0x000122000c1e1900 */
[----:B------:R-:W-:Y:S01]  /*04d0*/  IMAD.MOV.U32 R24, RZ, RZ, RZ ;  /* 0x000000ffff187224 */ /* 0x000fe200078e00ff */
[----:B------:R-:W-:-:S05]  /*04e0*/  @P3 IADD3 R16, P4, R12, R29, RZ ;  /* 0x0000001d0c103210 */ /* 0x000fca0007f9e0ff */
[----:B------:R-:W-:Y:S01]  /*04f0*/  @P3 IMAD.X R17, R13, 0x1, R11, P4 ;  /* 0x000000010d113824 */ /* 0x000fe200020e060b */
[C---:B------:R-:W-:Y:S01]  /*0500*/  FSETP.GEU.FTZ.AND P4, PT, |R0|.reuse, 0.5, PT ;  /* 0x3f0000000000780b */ /* 0x040fe20003f9e200 */
[----:B------:R-:W-:Y:S01]  /*0510*/  FADD.FTZ R28, -R0, 1 ;  /* 0x3f800000001c7421 */ /* 0x000fe20000010100 */
[C---:B0-----:R-:W-:Y:S02]  /*0520*/  IADD3 R6, P5, R2.reuse, R10, RZ ;  /* 0x0000000a02067210 */ /* 0x041fe40007fbe0ff */
[----:B------:R0:W5:Y:S01]  /*0530*/  @P3 LDG.E R24, [R16.64] ;  /* 0x0000000410183981 */ /* 0x000162000c1e1900 */
[----:B------:R-:W-:Y:S01]  /*0540*/  IADD3 R10, P6, R2, R29, RZ ;  /* 0x0000001d020a7210 */ /* 0x000fe20007fde0ff */
[----:B0-----:R-:W-:-:S04]  /*0550*/  CS2R R16, SRZ ;  /* 0x0000000000107805 */ /* 0x001fc8000001ff00 */
[----:B------:R-:W-:-:S05]  /*0560*/  IMAD.X R11, R3, 0x1, R11, P6 ;  /* 0x00000001030b7824 */ /* 0x000fca00030e060b */
[----:B------:R-:W5:Y:S01]  /*0570*/  @P3 LDG.E R17, [R10.64] ;  /* 0x000000040a113981 */ /* 0x000f62000c1e1900 */
[----:B--2---:R-:W-:-:S04]  /*0580*/  FADD.FTZ R7, -R26, R8 ;  /* 0x000000081a077221 */ /* 0x004fc80000010100 */
[----:B------:R-:W-:Y:S02]  /*0590*/  FFMA.FTZ R26, R0, R7, R26 ;  /* 0x00000007001a7223 */ /* 0x000fe4000001001a */
[----:B------:R-:W-:Y:S01]  /*05a0*/  @P4 FFMA.FTZ R26, R7, -R28, R8 ;  /* 0x8000001c071a4223 */ /* 0x000fe20000010008 */
[----:B------:R-:W-:Y:S01]  /*05b0*/  IADD3.X R7, R3, R25, RZ, P5, !PT ;  /* 0x0000001903077210 */ /* 0x000fe20002ffe4ff */
[----:B------:R-:W-:Y:S01]  /*05c0*/  IMAD.MOV.U32 R25, RZ, RZ, RZ ;  /* 0x000000ffff197224 */ /* 0x000fe200078e00ff */
[----:B------:R-:W-:-:S05]  /*05d0*/  IADD3 R8, P5, R2, R27, RZ ;  /* 0x0000001b02087210 */ /* 0x000fca0007fbe0ff */
[----:B------:R-:W3:Y:S01]  /*05e0*/  @P1 LDG.E R25, [R6.64] ;  /* 0x0000000406191981 */ /* 0x000ee2000c1e1900 */
[----:B------:R-:W-:-:S05]  /*05f0*/  IMAD.X R9, R3, 0x1, R9, P5 ;  /* 0x0000000103097824 */ /* 0x000fca00028e0609 */
[----:B------:R-:W4:Y:S04]  /*0600*/  @P2 LDG.E R16, [R8.64] ;  /* 0x0000000408102981 */ /* 0x000f28000c1e1900 */
[----:B------:R0:W-:Y:S01]  /*0610*/  @P0 STG.E [R4.64], R26 ;  /* 0x0000001a04000986 */ /* 0x0001e2000c101904 */
[----:B-----5:R-:W-:-:S04]  /*0620*/  FADD.FTZ R29, -R17, R24 ;  /* 0x00000018111d7221 */ /* 0x020fc80000010100 */
[-C--:B------:R-:W-:Y:S02]  /*0630*/  FFMA.FTZ R17, R0, R29.reuse, R17 ;  /* 0x0000001d00117223 */ /* 0x080fe40000010011 */
[----:B------:R-:W-:Y:S02]  /*0640*/  @P4 FFMA.FTZ R17, -R28, R29, R24 ;  /* 0x0000001d1c114223 */ /* 0x000fe40000010118 */
[----:B---3--:R-:W-:-:S04]  /*0650*/  FADD.FTZ R27, -R25, R18 ;  /* 0x00000012191b7221 */ /* 0x008fc80000010100 */
[-C--:B------:R-:W-:Y:S02]  /*0660*/  FFMA.FTZ R25, R0, R27.reuse, R25 ;  /* 0x0000001b00197223 */ /* 0x080fe40000010019 */
[----:B------:R-:W-:Y:S02]  /*0670*/  @P4 FFMA.FTZ R25, -R28, R27, R18 ;  /* 0x0000001b1c194223 */ /* 0x000fe40000010112 */
[----:B----4-:R-:W-:-:S04]  /*0680*/  FADD.FTZ R27, -R16, R21 ;  /* 0x00000015101b7221 */ /* 0x010fc80000010100 */
[-C--:B------:R-:W-:Y:S02]  /*0690*/  FFMA.FTZ R16, R0, R27.reuse, R16 ;  /* 0x0000001b00107223 */ /* 0x080fe40000010010 */
[----:B------:R-:W-:Y:S01]  /*06a0*/  @P4 FFMA.FTZ R16, -R28, R27, R21 ;  /* 0x0000001b1c104223 */ /* 0x000fe20000010115 */
[----:B------:R-:W-:Y:S01]  /*06b0*/  MOV R21, c[0x0][0x0] ;  /* 0x0000000000157a02 */ /* 0x000fe20000000f00 */
[----:B------:R0:W-:Y:S04]  /*06c0*/  @P1 STG.E [R6.64], R25 ;  /* 0x0000001906001986 */ /* 0x0001e8000c101904 */
[----:B------:R-:W-:Y:S01]  /*06d0*/  IMAD.WIDE.U32 R22, R21, 0x4, R22 ;  /* 0x0000000415167825 */ /* 0x000fe200078e0016 */
[----:B------:R0:W-:Y:S04]  /*06e0*/  @P2 STG.E [R8.64], R16 ;  /* 0x0000001008002986 */ /* 0x0001e8000c101904 */
[----:B------:R0:W-:Y:S01]  /*06f0*/  @P3 STG.E [R10.64], R17 ;  /* 0x000000110a003986 */ /* 0x0001e2000c101904 */
[----:B------:R-:W-:-:S02]  /*0700*/  ISETP.GE.U32.AND P0, PT, R22, 0x10000, PT ;  /* 0x000100001600780c */ /* 0x000fc40003f06070 */
[----:B------:R-:W-:Y:S02]  /*0710*/  ISETP.LT.U32.AND P1, PT, R22, R14, PT ;  /* 0x0000000e1600720c */ /* 0x000fe40003f21070 */
[C---:B------:R-:W-:Y:S02]  /*0720*/  ISETP.GE.U32.AND.EX P0, PT, R23.reuse, RZ, PT, P0 ;  /* 0x000000ff1700720c */ /* 0x040fe40003f06100 */
[----:B------:R-:W-:-:S13]  /*0730*/  ISETP.LT.AND.EX P1, PT, R23, R15, PT, P1 ;  /* 0x0000000f1700720c */ /* 0x000fda0003f21310 */
[----:B0-----:R-:W-:Y:S05]  /*0740*/  @!P0 BRA P1, `(.L_x_41) ;  /* 0xfffffa7000008947 */ /* 0x001fea000083ffff */
[----:B------:R-:W-:Y:S05]  /*0750*/  EXIT ;  /* 0x000000000000794d */ /* 0x000fea0003800000 */
.L_x_40:
[----:B0-----:R-:W0:Y:S02]  /*0760*/  S2R R21, SR_TID.X ;  /* 0x0000000000157919 */ /* 0x001e240000002100 */
[----:B0-----:R-:W-:-:S05]  /*0770*/  IMAD.WIDE.U32 R4, R21, 0x4, RZ ;  /* 0x0000000415047825 */ /* 0x001fca00078e00ff */
[----:B------:R-:W-:-:S04]  /*0780*/  ISETP.GE.U32.AND P0, PT, R4, R14, PT ;  /* 0x0000000e0400720c */ /* 0x000fc80003f06070 */
[----:B------:R-:W-:-:S04]  /*0790*/  ISETP.GE.AND.EX P0, PT, R5, R15, PT, P0 ;  /* 0x0000000f0500720c */ /* 0x000fc80003f06300 */
[----:B------:R-:W-:-:S13]  /*07a0*/  ISETP.GT.U32.OR P0, PT, R21, 0x3fff, P0 ;  /* 0x00003fff1500780c */ /* 0x000fda0000704470 */
[----:B------:R-:W-:Y:S05]  /*07b0*/  @P0 EXIT ;  /* 0x000000000000094d */ /* 0x000fea0003800000 */
[C---:B------:R-:W-:Y:S01]  /*07c0*/  FSETP.GEU.FTZ.AND P2, PT, |R0|.reuse, 0.5, PT ;  /* 0x3f0000000000780b */ /* 0x040fe20003f5e200 */
[----:B------:R-:W-:Y:S02]  /*07d0*/  IMAD.MOV.U32 R18, RZ, RZ, RZ ;  /* 0x000000ffff127224 */ /* 0x000fe400078e00ff */
[----:B------:R-:W-:Y:S02]  /*07e0*/  FADD.FTZ R19, -R0, 1 ;  /* 0x3f80000000137421 */ /* 0x000fe40000010100 */
.L_x_42:
[C---:B------:R-:W-:Y:S01]  /*07f0*/  IMAD.SHL.U32 R5, R21.reuse, 0x10, RZ ;  /* 0x0000001015057824 */ /* 0x040fe200078e00ff */
[----:B------:R-:W-:-:S04]  /*0800*/  SHF.L.U64.HI R7, R21, 0x4, R18 ;  /* 0x0000000415077819 */ /* 0x000fc80000010212 */
[-C--:B------:R-:W-:Y:S02]  /*0810*/  IADD3 R16, P0, R2, R5.reuse, RZ ;  /* 0x0000000502107210 */ /* 0x080fe40007f1e0ff */
[----:B------:R-:W-:-:S03]  /*0820*/  IADD3 R4, P1, R12, R5, RZ ;  /* 0x000000050c047210 */ /* 0x000fc60007f3e0ff */
[----:B------:R-:W-:Y:S01]  /*0830*/  IMAD.X R17, R3, 0x1, R7, P0 ;  /* 0x0000000103117824 */ /* 0x000fe200000e0607 */
[----:B------:R-:W-:-:S04]  /*0840*/  IADD3.X R5, R13, R7, RZ, P1, !PT ;  /* 0x000000070d057210 */ /* 0x000fc80000ffe4ff */
[----:B------:R-:W2:Y:S04]  /*0850*/  LDG.E.128 R8, [R16.64] ;  /* 0x0000000410087981 */ /* 0x000ea8000c1e1d00 */
[----:B------:R-:W2:Y:S01]  /*0860*/  LDG.E.128 R4, [R4.64] ;  /* 0x0000000404047981 */ /* 0x000ea2000c1e1d00 */
[----:B------:R-:W-:-:S05]  /*0870*/  IADD3 R21, P0, R21, c[0x0][0x0], RZ ;  /* 0x0000000015157a10 */ /* 0x000fca0007f1e0ff */
[----:B------:R-:W-:Y:S01]  /*0880*/  IMAD.X R18, RZ, RZ, R18, P0 ;  /* 0x000000ffff127224 */ /* 0x000fe200000e0612 */
[----:B------:R-:W-:-:S04]  /*0890*/  ISETP.LT.U32.AND P1, PT, R21, 0x4000, PT ;  /* 0x000040001500780c */ /* 0x000fc80003f21070 */
[----:B------:R-:W-:Y:S01]  /*08a0*/  ISETP.LT.U32.AND.EX P1, PT, R18, RZ, PT, P1 ;  /* 0x000000ff1200720c */ /* 0x000fe20003f21110 */
[----:B--2---:R-:W-:Y:S02]  /*08b0*/  FADD.FTZ R23, -R8, R4 ;  /* 0x0000000408177221 */ /* 0x004fe40000010100 */
[----:B------:R-:W-:Y:S02]  /*08c0*/  FADD.FTZ R20, -R9, R5 ;  /* 0x0000000509147221 */ /* 0x000fe40000010100 */
[----:B------:R-:W-:Y:S02]  /*08d0*/  FADD.FTZ R25, -R10, R6 ;  /* 0x000000060a197221 */ /* 0x000fe40000010100 */
[----:B------:R-:W-:Y:S02]  /*08e0*/  FADD.FTZ R22, -R11, R7 ;  /* 0x000000070b167221 */ /* 0x000fe40000010100 */
[C---:B------:R-:W-:Y:S02]  /*08f0*/  FFMA.FTZ R8, R0.reuse, R23, R8 ;  /* 0x0000001700087223 */ /* 0x040fe40000010008 */
[----:B------:R-:W-:-:S02]  /*0900*/  FFMA.FTZ R9, R0, R20, R9 ;  /* 0x0000001400097223 */ /* 0x000fc40000010009 */
[C---:B------:R-:W-:Y:S02]  /*0910*/  FFMA.FTZ R10, R0.reuse, R25, R10 ;  /* 0x00000019000a7223 */ /* 0x040fe4000001000a */
[----:B------:R-:W-:Y:S02]  /*0920*/  FFMA.FTZ R11, R0, R22, R11 ;  /* 0x00000016000b7223 */ /* 0x000fe4000001000b */
[C---:B------:R-:W-:Y:S02]  /*0930*/  @P2 FFMA.FTZ R8, -R19.reuse, R23, R4 ;  /* 0x0000001713082223 */ /* 0x040fe40000010104 */
[C---:B------:R-:W-:Y:S02]  /*0940*/  @P2 FFMA.FTZ R9, -R19.reuse, R20, R5 ;  /* 0x0000001413092223 */ /* 0x040fe40000010105 */
[C---:B------:R-:W-:Y:S02]  /*0950*/  @P2 FFMA.FTZ R10, -R19.reuse, R25, R6 ;  /* 0x00000019130a2223 */ /* 0x040fe40000010106 */
[----:B------:R-:W-:-:S02]  /*0960*/  @P2 FFMA.FTZ R11, -R19, R22, R7 ;  /* 0x00000016130b2223 */ /* 0x000fc40000010107 */
[C---:B------:R-:W-:Y:S01]  /*0970*/  IMAD.SHL.U32 R5, R21.reuse, 0x4, RZ ;  /* 0x0000000415057824 */ /* 0x040fe200078e00ff */
[----:B------:R-:W-:Y:S02]  /*0980*/  SHF.L.U64.HI R4, R21, 0x2, R18 ;  /* 0x0000000215047819 */ /* 0x000fe40000010212 */
[----:B------:R0:W-:Y:S02]  /*0990*/  STG.E.128 [R16.64], R8 ;  /* 0x0000000810007986 */ /* 0x0001e4000c101d04 */
[----:B------:R-:W-:-:S04]  /*09a0*/  ISETP.GE.U32.AND P0, PT, R5, R14, PT ;  /* 0x0000000e0500720c */ /* 0x000fc80003f06070 */
[----:B------:R-:W-:-:S13]  /*09b0*/  ISETP.GE.AND.EX P0, PT, R4, R15, PT, P0 ;  /* 0x0000000f0400720c */ /* 0x000fda0003f06300 */
[----:B0-----:R-:W-:Y:S05]  /*09c0*/  @!P0 BRA P1, `(.L_x_42) ;  /* 0xfffffe2000008947 */ /* 0x001fea000083ffff */
[----:B------:R-:W-:Y:S05]  /*09d0*/  EXIT ;  /* 0x000000000000794d */ /* 0x000fea0003800000 */
.L_x_43:
        /* <DEDUP_REMOVED lines=10> */
.L_x_228:


//--------------------- .text._ZN2at6native52_GLOBAL__N__ff984223_19_ForeachTernaryOp_cu_5285c63625multi_tensor_apply_kernelINS1_28TensorListScalarListMetadataIdLi2EEENS1_26TernaryOpScalarListFunctorIdLi2ELi2ELi0EEEJNS0_11LerpFunctorIdEEEEEvT_T0_DpT1_ --------------------------
	.section	.text._ZN2at6native52_GLOBAL__N__ff984223_19_ForeachTernaryOp_cu_5285c63625multi_tensor_apply_kernelINS1_28TensorListScalarListMetadataIdLi2EEENS1_26TernaryOpScalarListFunctorIdLi2ELi2ELi0EEEJNS0_11LerpFunctorIdEEEEEvT_T0_DpT1_,"ax",@progbits
	.sectioninfo	@"SHI_REGISTERS=32"
	.align	128
.text._ZN2at6native52_GLOBAL__N__ff984223_19_ForeachTernaryOp_cu_5285c63625multi_tensor_apply_kernelINS1_28TensorListScalarListMetadataIdLi2EEENS1_26TernaryOpScalarListFunctorIdLi2ELi2ELi0EEEJNS0_11LerpFunctorIdEEEEEvT_T0_DpT1_:
        .type           _ZN2at6native52_GLOBAL__N__ff984223_19_ForeachTernaryOp_cu_5285c63625multi_tensor_apply_kernelINS1_28TensorListScalarListMetadataIdLi2EEENS1_26TernaryOpScalarListFunctorIdLi2ELi2ELi0EEEJNS0_11LerpFunctorIdEEEEEvT_T0_DpT1_,@function
        .size           _ZN2at6native52_GLOBAL__N__ff984223_19_ForeachTernaryOp_cu_5285c63625multi_tensor_apply_kernelINS1_28TensorListScalarListMetadataIdLi2EEENS1_26TernaryOpScalarListFunctorIdLi2ELi2ELi0EEEJNS0_11LerpFunctorIdEEEEEvT_T0_DpT1_,(.L_x_229 - _ZN2at6native52_GLOBAL__N__ff984223_19_ForeachTernaryOp_cu_5285c63625multi_tensor_apply_kernelINS1_28TensorListScalarListMetadataIdLi2EEENS1_26TernaryOpScalarListFunctorIdLi2ELi2ELi0EEEJNS0_11LerpFunctorIdEEEEEvT_T0_DpT1_)
        .other          _ZN2at6native52_GLOBAL__N__ff984223_19_ForeachTernaryOp_cu_5285c63625multi_tensor_apply_kernelINS1_28TensorListScalarListMetadataIdLi2EEENS1_26TernaryOpScalarListFunctorIdLi2ELi2ELi0EEEJNS0_11LerpFunctorIdEEEEEvT_T0_DpT1_,@"STO_CUDA_ENTRY STV_DEFAULT"
_ZN2at6native52_GLOBAL__N__ff984223_19_ForeachTernaryOp_cu_5285c63625multi_tensor_apply_kernelINS1_28TensorListScalarListMetadataIdLi2EEENS1_26TernaryOpScalarListFunctorIdLi2ELi2ELi0EEEJNS0_11LerpFunctorIdEEEEEvT_T0_DpT1_:
        /* <DEDUP_REMOVED lines=28> */
[----:B------:R-:W-:Y:S01]  /*01c0*/  IMAD.MOV.U32 R0, RZ, RZ, c[0x0][0x0] ;  /* 0x00000000ff007624 */ /* 0x000fe200078e00ff */
[----:B------:R-:W-:Y:S02]  /*01d0*/  UMOV UR4, URZ ;  /* 0x0000003f00047c82 */ /* 0x000fe40008000000 */
[----:B------:R-:W-:Y:S02]  /*01e0*/  UMOV UR5, URZ ;  /* 0x0000003f00057c82 */ /* 0x000fe40008000000 */
.L_x_45:
[----:B0-----:R-:W-:Y:S01]  /*01f0*/  IADD3 R22, P1, R25, UR4, RZ ;  /* 0x0000000419167c10 */ /* 0x001fe2000ff3e0ff */
[----:B------:R-:W-:Y:S01]  /*0200*/  CS2R R14, SRZ ;  /* 0x00000000000e7805 */ /* 0x000fe2000001ff00 */
[----:B------:R-:W-:Y:S02]  /*0210*/  CS2R R8, SRZ ;  /* 0x0000000000087805 */ /* 0x000fe4000001ff00 */
[C---:B------:R-:W-:Y:S01]  /*0220*/  ISETP.GE.U32.AND P0, PT, R22.reuse, 0x10000, PT ;  /* 0x000100001600780c */ /* 0x040fe20003f06070 */
[----:B------:R-:W-:Y:S01]  /*0230*/  IMAD.X R23, RZ, RZ, UR5, P1 ;  /* 0x00000005ff177e24 */ /* 0x000fe200088e06ff */
[C---:B------:R-:W-:Y:S01]  /*0240*/  ISETP.LT.U32.AND P1, PT, R22.reuse, UR16, PT ;  /* 0x0000001016007c0c */ /* 0x040fe2000bf21070 */
[C---:B------:R-:W-:Y:S01]  /*0250*/  IMAD.SHL.U32 R4, R22.reuse, 0x8, RZ ;  /* 0x0000000816047824 */ /* 0x040fe200078e00ff */
[----:B------:R-:W-:-:S02]  /*0260*/  IADD3 R2, P4, R22, c[0x0][0x0], RZ ;  /* 0x0000000016027a10 */ /* 0x000fc40007f9e0ff */
[C---:B------:R-:W-:Y:S02]  /*0270*/  ISETP.GE.U32.AND.EX P0, PT, R23.reuse, RZ, PT, P0 ;  /* 0x000000ff1700720c */ /* 0x040fe40003f06100 */
[--C-:B------:R-:W-:Y:S01]  /*0280*/  SHF.L.U64.HI R5, R22, 0x3, R23.reuse ;  /* 0x0000000316057819 */ /* 0x100fe20000010217 */
[----:B------:R-:W-:Y:S01]  /*0290*/  IMAD.X R3, RZ, RZ, R23, P4 ;  /* 0x000000ffff037224 */ /* 0x000fe200020e0617 */
[----:B------:R-:W-:Y:S02]  /*02a0*/  ISETP.LT.AND.EX P0, PT, R23, UR13, !P0, P1 ;  /* 0x0000000d17007c0c */ /* 0x000fe4000c701310 */
[----:B------:R-:W-:-:S04]  /*02b0*/  ISETP.GE.U32.AND P1, PT, R2, 0x10000, PT ;  /* 0x000100000200780c */ /* 0x000fc80003f26070 */
[----:B------:R-:W-:-:S07]  /*02c0*/  ISETP.GE.U32.AND.EX P1, PT, R3, RZ, PT, P1 ;  /* 0x000000ff0300720c */ /* 0x000fce0003f26110 */
[C---:B------:R-:W-:Y:S02]  /*02d0*/  @P0 IADD3 R6, P3, R4.reuse, UR8, RZ ;  /* 0x0000000804060c10 */ /* 0x040fe4000ff7e0ff */
[----:B------:R-:W-:Y:S02]  /*02e0*/  IADD3 R4, P2, R4, UR6, RZ ;  /* 0x0000000604047c10 */ /* 0x000fe4000ff5e0ff */
[C---:B------:R-:W-:Y:S02]  /*02f0*/  @P0 IADD3.X R7, R5.reuse, UR9, RZ, P3, !PT ;  /* 0x0000000905070c10 */ /* 0x040fe40009ffe4ff */
[----:B------:R-:W-:Y:S02]  /*0300*/  IADD3.X R5, R5, UR7, RZ, P2, !PT ;  /* 0x0000000705057c10 */ /* 0x000fe400097fe4ff */
[C---:B------:R-:W-:Y:S01]  /*0310*/  ISETP.LT.U32.AND P2, PT, R2.reuse, UR16, PT ;  /* 0x0000001002007c0c */ /* 0x040fe2000bf41070 */
[----:B------:R0:W2:Y:S03]  /*0320*/  @P0 LDG.E.64 R14, [R6.64] ;  /* 0x0000000e060e0981 */ /* 0x0000a6000c1e1b00 */
[----:B------:R-:W-:Y:S01]  /*0330*/  ISETP.LT.AND.EX P1, PT, R3, UR13, !P1, P2 ;  /* 0x0000000d03007c0c */ /* 0x000fe2000cf21320 */
[----:B------:R-:W2:Y:S01]  /*0340*/  @P0 LDG.E.64 R8, [R4.64] ;  /* 0x0000000e04080981 */ /* 0x000ea2000c1e1b00 */
[C---:B------:R-:W-:Y:S01]  /*0350*/  IMAD.SHL.U32 R10, R2.reuse, 0x8, RZ ;  /* 0x00000008020a7824 */ /* 0x040fe200078e00ff */
[----:B------:R-:W-:Y:S01]  /*0360*/  SHF.L.U64.HI R3, R2, 0x3, R3 ;  /* 0x0000000302037819 */ /* 0x000fe20000010203 */
[----:B------:R-:W-:-:S03]  /*0370*/  CS2R R16, SRZ ;  /* 0x0000000000107805 */ /* 0x000fc6000001ff00 */
[----:B------:R-:W-:-:S06]  /*0380*/  IADD3 R2, P2, R10, UR6, RZ ;  /* 0x000000060a027c10 */ /* 0x000fcc000ff5e0ff */
[----:B------:R-:W-:Y:S02]  /*0390*/  @P1 IADD3 R20, P3, R10, UR8, RZ ;  /* 0x000000080a141c10 */ /* 0x000fe4000ff7e0ff */
[----:B------:R-:W-:Y:S02]  /*03a0*/  CS2R R10, SRZ ;  /* 0x00000000000a7805 */ /* 0x000fe4000001ff00 */
[C---:B------:R-:W-:Y:S02]  /*03b0*/  @P1 IADD3.X R21, R3.reuse, UR9, RZ, P3, !PT ;  /* 0x0000000903151c10 */ /* 0x040fe40009ffe4ff */
[----:B------:R-:W-:-:S03]  /*03c0*/  IADD3.X R3, R3, UR7, RZ, P2, !PT ;  /* 0x0000000703037c10 */ /* 0x000fc600097fe4ff */
[----:B------:R1:W3:Y:S04]  /*03d0*/  @P1 LDG.E.64 R16, [R20.64] ;  /* 0x0000000e14101981 */ /* 0x0002e8000c1e1b00 */
[----:B------:R-:W3:Y:S01]  /*03e0*/  @P1 LDG.E.64 R10, [R2.64] ;  /* 0x0000000e020a1981 */ /* 0x000ee2000c1e1b00 */
[----:B------:R-:W-:Y:S01]  /*03f0*/  LEA R18, P3, R0, R22, 0x1 ;  /* 0x0000001600127211 */ /* 0x000fe200078608ff */
[----:B0-----:R-:W-:Y:S02]  /*0400*/  IMAD.U32 R6, RZ, RZ, UR10 ;  /* 0x0000000aff067e24 */ /* 0x001fe4000f8e00ff */
[----:B------:R-:W-:Y:S01]  /*0410*/  IMAD.U32 R7, RZ, RZ, UR11 ;  /* 0x0000000bff077e24 */ /* 0x000fe2000f8e00ff */
[C---:B------:R-:W-:Y:S01]  /*0420*/  ISETP.GE.U32.AND P2, PT, R18.reuse, 0x10000, PT ;  /* 0x000100001200780c */ /* 0x040fe20003f46070 */
[----:B------:R-:W-:Y:S01]  /*0430*/  IMAD.X R19, RZ, RZ, R23, P3 ;  /* 0x000000ffff137224 */ /* 0x000fe200018e0617 */
[----:B------:R-:W-:Y:S01]  /*0440*/  ISETP.LT.U32.AND P3, PT, R18, UR16, PT ;  /* 0x0000001012007c0c */ /* 0x000fe2000bf61070 */
[----:B-1----:R-:W-:-:S02]  /*0450*/  IMAD R21, R0, 0x3, RZ ;  /* 0x0000000300157824 */ /* 0x002fc400078e02ff */
[----:B------:R-:W-:Y:S01]  /*0460*/  DADD R6, -R6, 1 ;  /* 0x3ff0000006067429 */ /* 0x000fe20000000100 */
[----:B------:R-:W-:-:S04]  /*0470*/  ISETP.GE.U32.AND.EX P2, PT, R19, RZ, PT, P2 ;  /* 0x000000ff1300720c */ /* 0x000fc80003f46120 */
[----:B------:R-:W-:Y:S02]  /*0480*/  ISETP.LT.AND.EX P2, PT, R19, UR13, !P2, P3 ;  /* 0x0000000d13007c0c */ /* 0x000fe4000d741330 */
[----:B------:R-:W-:-:S04]  /*0490*/  IADD3 R22, P3, R21, R22, RZ ;  /* 0x0000001615167210 */ /* 0x000fc80007f7e0ff */
[C---:B------:R-:W-:Y:S01]  /*04a0*/  ISETP.GE.U32.AND P6, PT, R22.reuse, 0x10000, PT ;  /* 0x000100001600780c */ /* 0x040fe20003fc6070 */
[----:B------:R-:W-:Y:S01]  /*04b0*/  IMAD.X R23, RZ, RZ, R23, P3 ;  /* 0x000000ffff177224 */ /* 0x000fe200018e0617 */
[----:B------:R-:W-:-:S04]  /*04c0*/  ISETP.LT.U32.AND P3, PT, R22, UR16, PT ;  /* 0x0000001016007c0c */ /* 0x000fc8000bf61070 */
[----:B------:R-:W-:-:S04]  /*04d0*/  ISETP.GE.U32.AND.EX P6, PT, R23, RZ, PT, P6 ;  /* 0x000000ff1700720c */ /* 0x000fc80003fc6160 */
[----:B------:R-:W-:Y:S01]  /*04e0*/  ISETP.LT.AND.EX P3, PT, R23, UR13, !P6, P3 ;  /* 0x0000000d17007c0c */ /* 0x000fe2000f761330 */
[C---:B------:R-:W-:Y:S01]  /*04f0*/  IMAD.SHL.U32 R24, R22.reuse, 0x8, RZ ;  /* 0x0000000816187824 */ /* 0x040fe200078e00ff */
[----:B------:R-:W-:Y:S01]  /*0500*/  SHF.L.U64.HI R26, R22, 0x3, R23 ;  /* 0x00000003161a7819 */ /* 0x000fe20000010217 */
[----:B--2---:R-:W0:-:S06]  /*0510*/  DADD R12, -R8, R14 ;  /* 0x00000000080c7229 */ /* 0x004e0c000000010e */
[----:B0-----:R-:W-:-:S04]  /*0520*/  DFMA R8, R12, UR10, R8 ;  /* 0x0000000a0c087c2b */ /* 0x001fc80008000008 */
[----:B------:R0:W-:Y:S02]  /*0530*/  DFMA R14, R12, -R6, R14 ;  /* 0x800000060c0e722b */ /* 0x0001e4000000000e */
[----:B0-----:R-:W-:Y:S02]  /*0540*/  IMAD.U32 R12, RZ, RZ, UR10 ;  /* 0x0000000aff0c7e24 */ /* 0x001fe4000f8e00ff */
[----:B------:R-:W-:-:S06]  /*0550*/  IMAD.U32 R13, RZ, RZ, UR11 ;  /* 0x0000000bff0d7e24 */ /* 0x000fcc000f8e00ff */
[----:B------:R0:W1:Y:S02]  /*0560*/  DSETP.GEU.AND P4, PT, |R12|, 0.5, PT ;  /* 0x3fe000000c00742a */ /* 0x0000640003f8e200 */
[C---:B0-----:R-:W-:Y:S01]  /*0570*/  IMAD.SHL.U32 R12, R18.reuse, 0x8, RZ ;  /* 0x00000008120c7824 */ /* 0x041fe200078e00ff */
[----:B------:R-:W-:Y:S01]  /*0580*/  SHF.L.U64.HI R13, R18, 0x3, R19 ;  /* 0x00000003120d7819 */ /* 0x000fe20000010213 */
[----:B---3--:R-:W0:Y:S02]  /*0590*/  DADD R18, -R10, R16 ;  /* 0x000000000a127229 */ /* 0x008e240000000110 */
[----:B-1----:R-:W-:Y:S02]  /*05a0*/  FSEL R8, R14, R8, P4 ;  /* 0x000000080e087208 */ /* 0x002fe40002000000 */
[C---:B------:R-:W-:Y:S02]  /*05b0*/  @P2 IADD3 R20, P5, R12.reuse, UR8, RZ ;  /* 0x000000080c142c10 */ /* 0x040fe4000ffbe0ff */
[----:B------:R-:W-:Y:S01]  /*05c0*/  FSEL R9, R15, R9, P4 ;  /* 0x000000090f097208 */ /* 0x000fe20002000000 */
[----:B0-----:R-:W-:Y:S01]  /*05d0*/  DFMA R10, R18, UR10, R10 ;  /* 0x0000000a120a7c2b */ /* 0x001fe2000800000a */
[----:B------:R-:W-:Y:S01]  /*05e0*/  @P2 IADD3.X R21, R13, UR9, RZ, P5, !PT ;  /* 0x000000090d152c10 */ /* 0x000fe2000affe4ff */
[----:B------:R-:W-:Y:S01]  /*05f0*/  CS2R R14, SRZ ;  /* 0x00000000000e7805 */ /* 0x000fe2000001ff00 */
[----:B------:R-:W-:Y:S01]  /*0600*/  IADD3 R12, P5, R12, UR6, RZ ;  /* 0x000000060c0c7c10 */ /* 0x000fe2000ffbe0ff */
[----:B------:R0:W1:-:S02]  /*0610*/  DFMA R16, -R6, R18, R16 ;  /* 0x000000120610722b */ /* 0x0000440000000110 */
[----:B0-----:R-:W-:Y:S01]  /*0620*/  CS2R R18, SRZ ;  /* 0x0000000000127805 */ /* 0x001fe2000001ff00 */
[----:B------:R-:W-:Y:S01]  /*0630*/  IADD3.X R13, R13, UR7, RZ, P5, !PT ;  /* 0x000000070d0d7c10 */ /* 0x000fe2000affe4ff */
[----:B------:R0:W2:Y:S01]  /*0640*/  @P2 LDG.E.64 R14, [R20.64] ;  /* 0x0000000e140e2981 */ /* 0x0000a2000c1e1b00 */
[----:B------:R-:W-:-:S03]  /*0650*/  @P3 IADD3 R22, P5, R24, UR8, RZ ;  /* 0x0000000818163c10 */ /* 0x000fc6000ffbe0ff */
[----:B------:R-:W2:Y:S01]  /*0660*/  @P2 LDG.E.64 R18, [R12.64] ;  /* 0x0000000e0c122981 */ /* 0x000ea2000c1e1b00 */
[----:B------:R-:W-:Y:S02]  /*0670*/  @P3 IADD3.X R23, R26, UR9, RZ, P5, !PT ;  /* 0x000000091a173c10 */ /* 0x000fe4000affe4ff */
[----:B------:R-:W-:Y:S02]  /*0680*/  IADD3 R28, P5, R24, UR6, RZ ;  /* 0x00000006181c7c10 */ /* 0x000fe4000ffbe0ff */
[----:B-1----:R-:W-:Y:S01]  /*0690*/  FSEL R10, R16, R10, P4 ;  /* 0x0000000a100a7208 */ /* 0x002fe20002000000 */
[----:B0-----:R-:W-:Y:S01]  /*06a0*/  CS2R R20, SRZ ;  /* 0x0000000000147805 */ /* 0x001fe2000001ff00 */
[----:B------:R-:W-:Y:S02]  /*06b0*/  FSEL R11, R17, R11, P4 ;  /* 0x0000000b110b7208 */ /* 0x000fe40002000000 */
[----:B------:R-:W-:Y:S01]  /*06c0*/  CS2R R16, SRZ ;  /* 0x0000000000107805 */ /* 0x000fe2000001ff00 */
[----:B------:R-:W-:-:S05]  /*06d0*/  IADD3.X R29, R26, UR7, RZ, P5, !PT ;  /* 0x000000071a1d7c10 */ /* 0x000fca000affe4ff */
[----:B------:R-:W3:Y:S04]  /*06e0*/  @P3 LDG.E.64 R16, [R22.64] ;  /* 0x0000000e16103981 */ /* 0x000ee8000c1e1b00 */
[----:B------:R-:W3:Y:S01]  /*06f0*/  @P3 LDG.E.64 R20, [R28.64] ;  /* 0x0000000e1c143981 */ /* 0x000ee2000c1e1b00 */
[----:B------:R-:W-:Y:S02]  /*0700*/  ULDC UR12, c[0x0][0x0] ;  /* 0x00000000000c7ab9 */ /* 0x000fe40000000800 */
[----:B------:R-:W-:Y:S01]  /*0710*/  UIMAD.WIDE.U32 UR4, UR12, 0x4, UR4 ;  /* 0x000000040c0478a5 */ /* 0x000fe2000f8e0004 */
[----:B------:R0:W-:Y:S03]  /*0720*/  @P0 STG.E.64 [R4.64], R8 ;  /* 0x0000000804000986 */ /* 0x0001e6000c101b0e */
[----:B------:R-:W-:Y:S01]  /*0730*/  UISETP.LT.U32.AND UP1, UPT, UR4, UR16, UPT ;  /* 0x000000100400728c */ /* 0x000fe2000bf21070 */
[----:B------:R0:W-:Y:S01]  /*0740*/  @P1 STG.E.64 [R2.64], R10 ;  /* 0x0000000a02001986 */ /* 0x0001e2000c101b0e */
[----:B------:R-:W-:-:S04]  /*0750*/  UISETP.GE.U32.AND UP0, UPT, UR4, 0x10000, UPT ;  /* 0x000100000400788c */ /* 0x000fc8000bf06070 */
[----:B------:R-:W-:Y:S01]  /*0760*/  UISETP.GE.U32.AND.EX UP0, UPT, UR5, URZ, UPT, UP0 ;  /* 0x0000003f0500728c */ /* 0x000fe2000bf06100 */
[----:B------:R-:W-:-:S05]  /*0770*/  PLOP3.LUT P0, PT, PT, PT, UP1, 0x80, 0x0 ;  /* 0x000000000000781c */ /* 0x000fca0003f0f018 */
[----:B------:R-:W-:Y:S01]  /*0780*/  PLOP3.LUT P1, PT, PT, PT, UP0, 0x80, 0x0 ;  /* 0x000000000000781c */ /* 0x000fe20003f2f008 */
[----:B--2---:R-:W1:-:S06]  /*0790*/  DADD R26, -R18, R14 ;  /* 0x00000000121a7229 */ /* 0x004e4c000000010e */
[----:B-1----:R-:W-:-:S04]  /*07a0*/  DFMA R18, R26, UR10, R18 ;  /* 0x0000000a1a127c2b */ /* 0x002fc80008000012 */
[----:B------:R-:W1:-:S10]  /*07b0*/  DFMA R14, -R6, R26, R14 ;  /* 0x0000001a060e722b */ /* 0x000e54000000010e */
[----:B-1----:R-:W-:Y:S02]  /*07c0*/  FSEL R14, R14, R18, P4 ;  /* 0x000000120e0e7208 */ /* 0x002fe40002000000 */
[----:B------:R-:W-:Y:S01]  /*07d0*/  FSEL R15, R15, R19, P4 ;  /* 0x000000130f0f7208 */ /* 0x000fe20002000000 */
[----:B---3--:R-:W1:-:S04]  /*07e0*/  DADD R18, -R20, R16 ;  /* 0x0000000014127229 */ /* 0x008e480000000110 */
[----:B------:R0:W-:Y:S02]  /*07f0*/  @P2 STG.E.64 [R12.64], R14 ;  /* 0x0000000e0c002986 */ /* 0x0001e4000c101b0e */
[----:B-1----:R1:W-:Y:S02]  /*0800*/  DFMA R6, -R6, R18, R16 ;  /* 0x000000120606722b */ /* 0x0023e40000000110 */
[----:B-1----:R-:W-:Y:S02]  /*0810*/  IMAD.U32 R17, RZ, RZ, UR5 ;  /* 0x00000005ff117e24 */ /* 0x002fe4000f8e00ff */
[----:B------:R-:W1:Y:S01]  /*0820*/  DFMA R18, R18, UR10, R20 ;  /* 0x0000000a12127c2b */ /* 0x000e620008000014 */
[----:B------:R-:W-:Y:S02]  /*0830*/  IMAD.U32 R16, RZ, RZ, UR4 ;  /* 0x00000004ff107e24 */ /* 0x000fe4000f8e00ff */
[----:B------:R-:W-:-:S07]  /*0840*/  ISETP.LT.AND.EX P0, PT, R17, UR13, PT, P0 ;  /* 0x0000000d11007c0c */ /* 0x000fce000bf01300 */
[----:B-1----:R-:W-:Y:S02]  /*0850*/  FSEL R6, R6, R18, P4 ;  /* 0x0000001206067208 */ /* 0x002fe40002000000 */
[----:B------:R-:W-:-:S05]  /*0860*/  FSEL R7, R7, R19, P4 ;  /* 0x0000001307077208 */ /* 0x000fca0002000000 */
[----:B------:R0:W-:Y:S01]  /*0870*/  @P3 STG.E.64 [R28.64], R6 ;  /* 0x000000061c003986 */ /* 0x0001e2000c101b0e */
[----:B------:R-:W-:Y:S05]  /*0880*/  @!P1 BRA P0, `(.L_x_45) ;  /* 0xfffff96000009947 */ /* 0x000fea000003ffff */
[----:B------:R-:W-:Y:S05]  /*0890*/  EXIT ;  /* 0x000000000000794d */ /* 0x000fea0003800000 */
.L_x_44:
        /* <DEDUP_REMOVED lines=10> */
[----:B------:R0:W1:Y:S01]  /*0940*/  DSETP.GEU.AND P2, PT, |R4|, 0.5, PT ;  /* 0x3fe000000400742a */ /* 0x0000620003f4e200 */
[----:B------:R-:W-:-:S03]  /*0950*/  IMAD.MOV.U32 R0, RZ, RZ, RZ ;  /* 0x000000ffff007224 */ /* 0x000fc600078e00ff */
[----:B01----:R-:W2:-:S04]  /*0960*/  DADD R2, -R2, 1 ;  /* 0x3ff0000002027429 */ /* 0x003e880000000100 */
.L_x_46:
[C---:B------:R-:W-:Y:S01]  /*0970*/  IMAD.SHL.U32 R24, R23.reuse, 0x20, RZ ;  /* 0x0000002017187824 */ /* 0x040fe200078e00ff */
[----:B------:R-:W-:-:S04]  /*0980*/  SHF.L.U64.HI R4, R23, 0x5, R0 ;  /* 0x0000000517047819 */ /* 0x000fc80000010200 */
[C---:B------:R-:W-:Y:S02]  /*0990*/  IADD3 R20, P0, R24.reuse, UR6, RZ ;  /* 0x0000000618147c10 */ /* 0x040fe4000ff1e0ff */
[----:B------:R-:W-:Y:S02]  /*09a0*/  IADD3 R24, P1, R24, UR8, RZ ;  /* 0x0000000818187c10 */ /* 0x000fe4000ff3e0ff */
[C---:B------:R-:W-:Y:S02]  /*09b0*/  IADD3.X R21, R4.reuse, UR7, RZ, P0, !PT ;  /* 0x0000000704157c10 */ /* 0x040fe400087fe4ff */
[----:B------:R-:W-:-:S03]  /*09c0*/  IADD3.X R25, R4, UR9, RZ, P1, !PT ;  /* 0x0000000904197c10 */ /* 0x000fc60008ffe4ff */
[----:B------:R-:W3:Y:S04]  /*09d0*/  LDG.E.128 R4, [R20.64] ;  /* 0x0000000e14047981 */ /* 0x000ee8000c1e1d00 */
[----:B------:R-:W3:Y:S04]  /*09e0*/  LDG.E.128 R8, [R24.64] ;  /* 0x0000000e18087981 */ /* 0x000ee8000c1e1d00 */
[----:B------:R-:W4:Y:S04]  /*09f0*/  LDG.E.128 R12, [R24.64+0x10] ;  /* 0x0000100e180c7981 */ /* 0x000f28000c1e1d00 */
[----:B------:R-:W4:Y:S01]  /*0a00*/  LDG.E.128 R16, [R20.64+0x10] ;  /* 0x0000100e14107981 */ /* 0x000f22000c1e1d00 */
[----:B------:R-:W-:-:S04]  /*0a10*/  IADD3 R23, P0, R23, c[0x0][0x0], RZ ;  /* 0x0000000017177a10 */ /* 0x000fc80007f1e0ff */
[----:B------:R-:W-:Y:S01]  /*0a20*/  ISETP.LT.U32.AND P1, PT, R23, 0x4000, PT ;  /* 0x000040001700780c */ /* 0x000fe20003f21070 */
[----:B------:R-:W-:-:S05]  /*0a30*/  IMAD.X R0, RZ, RZ, R0, P0 ;  /* 0x000000ffff007224 */ /* 0x000fca00000e0600 */
[----:B------:R-:W-:Y:S01]  /*0a40*/  ISETP.LT.U32.AND.EX P1, PT, R0, RZ, PT, P1 ;  /* 0x000000ff0000720c */ /* 0x000fe20003f21110 */
[----:B---3--:R-:W0:-:S06]  /*0a50*/  DADD R26, -R6, R10 ;  /* 0x00000000061a7229 */ /* 0x008e0c000000010a */
[----:B0-----:R-:W-:-:S04]  /*0a60*/  DFMA R6, R26, UR10, R6 ;  /* 0x0000000a1a067c2b */ /* 0x001fc80008000006 */
[----:B--2---:R-:W0:-:S04]  /*0a70*/  DFMA R10, -R2, R26, R10 ;  /* 0x0000001a020a722b */ /* 0x004e08000000010a */
[----:B------:R-:W1:-:S04]  /*0a80*/  DADD R26, -R4, R8 ;  /* 0x00000000041a7229 */ /* 0x000e480000000108 */
[----:B----4-:R-:W2:Y:S02]  /*0a90*/  DADD R24, -R18, R14 ;  /* 0x0000000012187229 */ /* 0x010ea4000000010e */
[----:B0-----:R-:W-:Y:S02]  /*0aa0*/  FSEL R6, R10, R6, P2 ;  /* 0x000000060a067208 */ /* 0x001fe40001000000 */
[----:B-1----:R-:W-:Y:S01]  /*0ab0*/  DFMA R4, R26, UR10, R4 ;  /* 0x0000000a1a047c2b */ /* 0x002fe20008000004 */
[----:B------:R-:W-:-:S03]  /*0ac0*/  FSEL R7, R11, R7, P2 ;  /* 0x000000070b077208 */ /* 0x000fc60001000000 */
[----:B------:R-:W0:-:S04]  /*0ad0*/  DFMA R8, -R2, R26, R8 ;  /* 0x0000001a0208722b */ /* 0x000e080000000108 */
[----:B------:R-:W1:-:S04]  /*0ae0*/  DADD R26, -R16, R12 ;  /* 0x00000000101a7229 */ /* 0x000e48000000010c */
[----:B--2---:R-:W-:Y:S02]  /*0af0*/  DFMA R18, R24, UR10, R18 ;  /* 0x0000000a18127c2b */ /* 0x004fe40008000012 */
[----:B0-----:R-:W-:Y:S02]  /*0b00*/  FSEL R4, R8, R4, P2 ;  /* 0x0000000408047208 */ /* 0x001fe40001000000 */
[----:B-1----:R-:W-:Y:S01]  /*0b10*/  DFMA R16, R26, UR10, R16 ;  /* 0x0000000a1a107c2b */ /* 0x002fe20008000010 */
[----:B------:R-:W-:-:S03]  /*0b20*/  FSEL R5, R9, R5, P2 ;  /* 0x0000000509057208 */ /* 0x000fc60001000000 */
[C---:B------:R-:W0:Y:S02]  /*0b30*/  DFMA R12, -R2.reuse, R26, R12 ;  /* 0x0000001a020c722b */ /* 0x040e24000000010c */
[----:B------:R1:W-:Y:S02]  /*0b40*/  STG.E.128 [R20.64], R4 ;  /* 0x0000000414007986 */ /* 0x0003e4000c101d0e */
[----:B------:R-:W2:-:S06]  /*0b50*/  DFMA R14, -R2, R24, R14 ;  /* 0x00000018020e722b */ /* 0x000e8c000000010e */
[----:B0-----:R-:W-:Y:S02]  /*0b60*/  FSEL R8, R12, R16, P2 ;  /* 0x000000100c087208 */ /* 0x001fe40001000000 */
[----:B------:R-:W-:Y:S02]  /*0b70*/  FSEL R9, R13, R17, P2 ;  /* 0x000000110d097208 */ /* 0x000fe40001000000 */
[----:B--2---:R-:W-:Y:S02]  /*0b80*/  FSEL R10, R14, R18, P2 ;  /* 0x000000120e0a7208 */ /* 0x004fe40001000000 */
[----:B------:R-:W-:Y:S01]  /*0b90*/  FSEL R11, R15, R19, P2 ;  /* 0x000000130f0b7208 */ /* 0x000fe20001000000 */
[----:B-1----:R-:W-:Y:S02]  /*0ba0*/  IMAD.MOV.U32 R4, RZ, RZ, R8 ;  /* 0x000000ffff047224 */ /* 0x002fe400078e0008 */
[----:B------:R-:W-:Y:S02]  /*0bb0*/  IMAD.MOV.U32 R5, RZ, RZ, R9 ;  /* 0x000000ffff057224 */ /* 0x000fe400078e0009 */
[----:B------:R-:W-:-:S02]  /*0bc0*/  IMAD.MOV.U32 R6, RZ, RZ, R10 ;  /* 0x000000ffff067224 */ /* 0x000fc400078e000a */
[----:B------:R-:W-:Y:S02]  /*0bd0*/  IMAD.MOV.U32 R7, RZ, RZ, R11 ;  /* 0x000000ffff077224 */ /* 0x000fe400078e000b */
[----:B------:R-:W-:-:S03]  /*0be0*/  IMAD.SHL.U32 R8, R23, 0x4, RZ ;  /* 0x0000000417087824 */ /* 0x000fc600078e00ff */
[----:B------:R0:W-:Y:S02]  /*0bf0*/  STG.E.128 [R20.64+0x10], R4 ;  /* 0x0000100414007986 */ /* 0x0001e4000c101d0e */
[----:B------:R-:W-:Y:S02]  /*0c00*/  ISETP.GE.U32.AND P0, PT, R8, UR16, PT ;  /* 0x0000001008007c0c */ /* 0x000fe4000bf06070 */
[----:B------:R-:W-:-:S04]  /*0c10*/  SHF.L.U64.HI R8, R23, 0x2, R0 ;  /* 0x0000000217087819 */ /* 0x000fc80000010200 */
[----:B------:R-:W-:-:S13]  /*0c20*/  ISETP.GE.AND.EX P0, PT, R8, UR13, PT, P0 ;  /* 0x0000000d08007c0c */ /* 0x000fda000bf06300 */
[----:B0-----:R-:W-:Y:S05]  /*0c30*/  @!P0 BRA P1, `(.L_x_46) ;  /* 0xfffffd3000008947 */ /* 0x001fea000083ffff */
[----:B------:R-:W-:Y:S05]  /*0c40*/  EXIT ;  /* 0x000000000000794d */ /* 0x000fea0003800000 */
.L_x_47:
        /* <DEDUP_REMOVED lines=11> */
.L_x_229:


//--------------------- .text._ZN2at6native52_GLOBAL__N__ff984223_19_ForeachTernaryOp_cu_5285c63625multi_tensor_apply_kernelINS1_28TensorListScalarListMetadataIfLi3EEENS1_26TernaryOpScalarListFunctorIN3c108BFloat16ELi3ELi2ELi2EEEJNS0_11LerpFunctorIfEEEEEvT_T0_DpT1_ --------------------------
	.section	.text._ZN2at6native52_GLOBAL__N__ff984223_19_ForeachTernaryOp_cu_5285c63625multi_tensor_apply_kernelINS1_28TensorListScalarListMetadataIfLi3EEENS1_26TernaryOpScalarListFunctorIN3c108BFloat16ELi3ELi2ELi2EEEJNS0_11LerpFunctorIfEEEEEvT_T0_DpT1_,"ax",@progbits
	.sectioninfo	@"SHI_REGISTERS=32"
	.align	128
.text._ZN2at6native52_GLOBAL__N__ff984223_19_ForeachTernaryOp_cu_5285c63625multi_tensor_apply_kernelINS1_28TensorListScalarListMetadataIfLi3EEENS1_26TernaryOpScalarListFunctorIN3c108BFloat16ELi3ELi2ELi2EEEJNS0_11LerpFunctorIfEEEEEvT_T0_DpT1_:
        .type           _ZN2at6native52_GLOBAL__N__ff984223_19_ForeachTernaryOp_cu_5285c63625multi_tensor_apply_kernelINS1_28TensorListScalarListMetadataIfLi3EEENS1_26TernaryOpScalarListFunctorIN3c108BFloat16ELi3ELi2ELi2EEEJNS0_11LerpFunctorIfEEEEEvT_T0_DpT1_,@function
        .size           _ZN2at6native52_GLOBAL__N__ff984223_19_ForeachTernaryOp_cu_5285c63625multi_tensor_apply_kernelINS1_28TensorListScalarListMetadataIfLi3EEENS1_26TernaryOpScalarListFunctorIN3c108BFloat16ELi3ELi2ELi2EEEJNS0_11LerpFunctorIfEEEEEvT_T0_DpT1_,(.L_x_230 - _ZN2at6native52_GLOBAL__N__ff984223_19_ForeachTernaryOp_cu_5285c63625multi_tensor_apply_kernelINS1_28TensorListScalarListMetadataIfLi3EEENS1_26TernaryOpScalarListFunctorIN3c108BFloat16ELi3ELi2ELi2EEEJNS0_11LerpFunctorIfEEEEEvT_T0_DpT1_)
        .other          _ZN2at6native52_GLOBAL__N__ff984223_19_ForeachTernaryOp_cu_5285c63625multi_tensor_apply_kernelINS1_28TensorListScalarListMetadataIfLi3EEENS1_26TernaryOpScalarListFunctorIN3c108BFloat16ELi3ELi2ELi2EEEJNS0_11LerpFunctorIfEEEEEvT_T0_DpT1_,@"STO_CUDA_ENTRY STV_DEFAULT"
_ZN2at6native52_GLOBAL__N__ff984223_19_ForeachTernaryOp_cu_5285c63625multi_tensor_apply_kernelINS1_28TensorListScalarListMetadataIfLi3EEENS1_26TernaryOpScalarListFunctorIN3c108BFloat16ELi3ELi2ELi2EEEJNS0_11LerpFunctorIfEEEEEvT_T0_DpT1_:
[----:B------:R-:W-:Y:S02]  /*0000*/  IMAD.MOV.U32 R1, RZ, RZ, c[0x0][0x28] ;  /* 0x00000a00ff017624 */ /* 0x000fe400078e00ff */
[----:B------:R-:W0:Y:S01]  /*0010*/  S2UR UR14, SR_CTAID.X ;  /* 0x00000000000e79c3 */ /* 0x000e220000002500 */
[----:B------:R-:W-:Y:S02]  /*0020*/  UMOV UR16, 0x4 ;  /* 0x0000000400107882 */ /* 0x000fe40000000000 */
[----:B------:R-:W-:Y:S02]  /*0030*/  ULDC UR4, c[0x2][0x0] ;  /* 0x0080000000047ab9 */ /* 0x000fe40000000800 */
[----:B0-----:R-:W-:-:S03]  /*0040*/  UIMAD UR4, UR14, UR16, UR4 ;  /* 0x000000100e0472a4 */ /* 0x001fc6000f8e0204 */
[----:B------:R-:W-:Y:S02]  /*0050*/  ULDC.U8 UR14, c[0x0][UR14+0x820] ;  /* 0x000208000e0e7abb */ /* 0x000fe40008000000 */
[----:B------:R-:W-:-:S07]  /*0060*/  USHF.L.U32 UR12, UR14, 0x3, URZ ;  /* 0x000000030e0c7899 */ /* 0x000fce000800063f */
[----:B------:R-:W-:Y:S02]  /*0070*/  ULDC UR15, c[0x0][UR4+0x160] ;  /* 0x00005800040f7abb */ /* 0x000fe40008000800 */
[----:B------:R-:W-:-:S03]  /*0080*/  UIMAD.WIDE UR4, UR15, 0x10000, URZ ;  /* 0x000100000f0478a5 */ /* 0x000fc6000f8e023f */
[----:B------:R-:W-:Y:S02]  /*0090*/  ULDC.64 UR6, c[0x0][UR12+0x160] ;  /* 0x000058000c067abb */ /* 0x000fe40008000a00 */
[----:B------:R-:W-:Y:S02]  /*00a0*/  ULDC.64 UR8, c[0x0][UR12+0x2e0] ;  /* 0x0000b8000c087abb */ /* 0x000fe40008000a00 */
[----:B------:R-:W-:Y:S02]  /*00b0*/  ULDC.64 UR10, c[0x0][UR12+0x460] ;  /* 0x000118000c0a7abb */ /* 0x000fe40008000a00 */
[----:B------:R-:W-:Y:S02]  /*00c0*/  ULDC.64 UR12, c[0x0][UR12+0x5e0] ;  /* 0x000178000c0c7abb */ /* 0x000fe40008000a00 */
[----:B------:R-:W-:Y:S02]  /*00d0*/  UIMAD.WIDE UR6, UR15, 0x20000, UR6 ;  /* 0x000200000f0678a5 */ /* 0x000fe4000f8e0206 */
[----:B------:R-:W-:-:S02]  /*00e0*/  UIMAD.WIDE UR8, UR15, 0x20000, UR8 ;  /* 0x000200000f0878a5 */ /* 0x000fc4000f8e0208 */
[----:B------:R-:W-:Y:S02]  /*00f0*/  UIMAD.WIDE UR10, UR15, 0x20000, UR10 ;  /* 0x000200000f0a78a5 */ /* 0x000fe4000f8e020a */
[----:B------:R-:W-:Y:S02]  /*0100*/  UIADD3 UR15, UP1, -UR4, UR12, URZ ;  /* 0x0000000c040f7290 */ /* 0x000fe4000ff3e13f */
[----:B------:R-:W-:Y:S02]  /*0110*/  ULOP3.LUT UR12, UR10, UR8, UR6, 0xfe, !UPT ;  /* 0x000000080a0c7292 */ /* 0x000fe4000f8efe06 */
[----:B------:R-:W-:-:S04]  /*0120*/  ULOP3.LUT UR4, UR15, 0x3, URZ, 0xc0, !UPT ;  /* 0x000000030f047892 */ /* 0x000fc8000f8ec03f */
[----:B------:R-:W-:-:S03]  /*0130*/  ULOP3.LUT UP0, URZ, UR4, 0x7, UR12, 0xf8, !UPT ;  /* 0x00000007043f7892 */ /* 0x000fc6000f80f80c */
[----:B------:R-:W-:Y:S02]  /*0140*/  ULDC UR4, c[0x2][0x8] ;  /* 0x0080020000047ab9 */ /* 0x000fe40000000800 */
[----:B------:R-:W-:Y:S02]  /*0150*/  ULOP3.LUT UP0, URZ, URZ, URZ, URZ, 0xfc, UP0 ;  /* 0x0000003f3f3f7292 */ /* 0x000fe4000800fc3f */
[----:B------:R-:W-:Y:S02]  /*0160*/  UIMAD UR14, UR14, UR16, UR4 ;  /* 0x000000100e0e72a4 */ /* 0x000fe4000f8e0204 */
[----:B------:R-:W-:Y:S02]  /*0170*/  UIADD3.X UR4, ~UR5, UR13, URZ, UP1, !UPT ;  /* 0x0000000d05047290 */ /* 0x000fe40008ffe53f */
[----:B------:R-:W-:Y:S01]  /*0180*/  PLOP3.LUT P0, PT, PT, PT, UP0, 0x80, 0x0 ;  /* 0x000000000000781c */ /* 0x000fe20003f0f008 */
[----:B------:R-:W-:-:S07]  /*0190*/  ULDC.64 UR12, c[0x0][0x118] ;  /* 0x00004600000c7ab9 */ /* 0x000fce0000000a00 */
[----:B------:R-:W-:-:S05]  /*01a0*/  ULDC UR14, c[0x0][UR14+0x160] ;  /* 0x000058000e0e7abb */ /* 0x000fca0008000800 */
[----:B------:R-:W-:Y:S05]  /*01b0*/  @!P0 BRA `(.L_x_48) ;  /* 0x0000070000008947 */ /* 0x000fea0003800000 */
[----:B------:R-:W-:-:S04]  /*01c0*/  UISETP.GE.U32.AND UP0, UPT, UR15, 0x1, UPT ;  /* 0x000000010f00788c */ /* 0x000fc8000bf06070 */
[----:B------:R-:W-:-:S06]  /*01d0*/  UISETP.GE.AND.EX UP0, UPT, UR4, URZ, UPT, UP0 ;  /* 0x0000003f0400728c */ /* 0x000fcc000bf06300 */
[----:B------:R-:W-:-:S13]  /*01e0*/  PLOP3.LUT P0, PT, PT, PT, UP0, 0x80, 0x0 ;  /* 0x000000000000781c */ /* 0x000fda0003f0f008 */
[----:B------:R-:W-:Y:S05]  /*01f0*/  @!P0 EXIT ;  /* 0x000000000000894d */ /* 0x000fea0003800000 */
[----:B------:R-:W0:Y:S01]  /*0200*/  S2R R0, SR_TID.X ;  /* 0x0000000000007919 */ /* 0x000e220000002100 */
[----:B------:R-:W-:Y:S01]  /*0210*/  IMAD.MOV.U32 R2, RZ, RZ, c[0x0][0x0] ;  /* 0x00000000ff027624 */ /* 0x000fe200078e00ff */
[----:B------:R-:W-:-:S06]  /*0220*/  CS2R R6, SRZ ;  /* 0x0000000000067805 */ /* 0x000fcc000001ff00 */
.L_x_49:
[----:B0-----:R-:W-:Y:S01]  /*0230*/  IADD3 R8, P1, R0, R6, RZ ;  /* 0x0000000600087210 */ /* 0x001fe20007f3e0ff */
[----:B------:R-:W-:Y:S01]  /*0240*/  IMAD R23, R2, 0x3, RZ ;  /* 0x0000000302177824 */ /* 0x000fe200078e02ff */
[----:B------:R-:W-:Y:S02]  /*0250*/  PRMT R19, RZ, 0x7610, R19 ;  /* 0x00007610ff137816 */ /* 0x000fe40000000013 */
[C---:B------:R-:W-:Y:S01]  /*0260*/  ISETP.GE.U32.AND P0, PT, R8.reuse, 0x10000, PT ;  /* 0x000100000800780c */ /* 0x040fe20003f06070 */
[----:B------:R-:W-:Y:S01]  /*0270*/  IMAD.X R5, RZ, RZ, R7, P1 ;  /* 0x000000ffff057224 */ /* 0x000fe200008e0607 */
[C---:B------:R-:W-:Y:S02]  /*0280*/  ISETP.LT.U32.AND P1, PT, R8.reuse, UR15, PT ;  /* 0x0000000f08007c0c */ /* 0x040fe4000bf21070 */
[----:B------:R-:W-:-:S02]  /*0290*/  IADD3 R26, P2, R8, c[0x0][0x0], RZ ;  /* 0x00000000081a7a10 */ /* 0x000fc40007f5e0ff */
[C---:B------:R-:W-:Y:S02]  /*02a0*/  ISETP.GE.U32.AND.EX P0, PT, R5.reuse, RZ, PT, P0 ;  /* 0x000000ff0500720c */ /* 0x040fe40003f06100 */
[C---:B------:R-:W-:Y:S01]  /*02b0*/  ISETP.LT.U32.AND P3, PT, R26.reuse, UR15, PT ;  /* 0x0000000f1a007c0c */ /* 0x040fe2000bf61070 */
[----:B------:R-:W-:Y:S01]  /*02c0*/  IMAD.X R9, RZ, RZ, R5, P2 ;  /* 0x000000ffff097224 */ /* 0x000fe200010e0605 */
[----:B------:R-:W-:Y:S02]  /*02d0*/  ISETP.LT.AND.EX P0, PT, R5, UR4, !P0, P1 ;  /* 0x0000000405007c0c */ /* 0x000fe4000c701310 */
[----:B------:R-:W-:Y:S02]  /*02e0*/  ISETP.GE.U32.AND P1, PT, R26, 0x10000, PT ;  /* 0x000100001a00780c */ /* 0x000fe40003f26070 */
[----:B------:R-:W-:Y:S02]  /*02f0*/  LEA R17, P4, R2, R8, 0x1 ;  /* 0x0000000802117211 */ /* 0x000fe400078808ff */
[----:B------:R-:W-:-:S02]  /*0300*/  ISETP.GE.U32.AND.EX P1, PT, R9, RZ, PT, P1 ;  /* 0x000000ff0900720c */ /* 0x000fc40003f26110 */
[----:B------:R-:W-:Y:S01]  /*0310*/  ISETP.GE.U32.AND P2, PT, R17, 0x10000, PT ;  /* 0x000100001100780c */ /* 0x000fe20003f46070 */
[--C-:B------:R-:W-:Y:S01]  /*0320*/  IMAD.X R24, RZ, RZ, R5.reuse, P4 ;  /* 0x000000ffff187224 */ /* 0x100fe200020e0605 */
[----:B------:R-:W-:Y:S02]  /*0330*/  ISETP.LT.AND.EX P1, PT, R9, UR4, !P1, P3 ;  /* 0x0000000409007c0c */ /* 0x000fe4000cf21330 */
[----:B------:R-:W-:Y:S02]  /*0340*/  ISETP.LT.U32.AND P3, PT, R17, UR15, PT ;  /* 0x0000000f11007c0c */ /* 0x000fe4000bf61070 */
[C---:B------:R-:W-:Y:S02]  /*0350*/  @P0 LEA R12, P5, R8.reuse, UR8, 0x1 ;  /* 0x00000008080c0c11 */ /* 0x040fe4000f8a08ff */
[C---:B------:R-:W-:Y:S02]  /*0360*/  @P0 LEA R14, P4, R8.reuse, UR6, 0x1 ;  /* 0x00000006080e0c11 */ /* 0x040fe4000f8808ff */
[----:B------:R-:W-:-:S02]  /*0370*/  @P0 LEA.HI.X R13, R8, UR9, R5, 0x1, P5 ;  /* 0x00000009080d0c11 */ /* 0x000fc4000a8f0c05 */
[----:B------:R-:W-:Y:S02]  /*0380*/  ISETP.GE.U32.AND.EX P2, PT, R24, RZ, PT, P2 ;  /* 0x000000ff1800720c */ /* 0x000fe40003f46120 */
[----:B------:R-:W-:Y:S02]  /*0390*/  IADD3 R23, P5, R23, R8, RZ ;  /* 0x0000000817177210 */ /* 0x000fe40007fbe0ff */
[--C-:B------:R-:W-:Y:S02]  /*03a0*/  @P0 LEA.HI.X R15, R8, UR7, R5.reuse, 0x1, P4 ;  /* 0x00000007080f0c11 */ /* 0x100fe4000a0f0c05 */
[----:B------:R-:W-:Y:S01]  /*03b0*/  ISETP.LT.AND.EX P2, PT, R24, UR4, !P2, P3 ;  /* 0x0000000418007c0c */ /* 0x000fe2000d741330 */
[----:B------:R-:W-:Y:S01]  /*03c0*/  IMAD.X R10, RZ, RZ, R5, P5 ;  /* 0x000000ffff0a7224 */ /* 0x000fe200028e0605 */
[----:B------:R-:W-:Y:S01]  /*03d0*/  @P1 LEA R28, P4, R26, UR6, 0x1 ;  /* 0x000000061a1c1c11 */ /* 0x000fe2000f8808ff */
[----:B------:R0:W2:Y:S01]  /*03e0*/  @P0 LDG.E.U16 R19, [R14.64] ;  /* 0x0000000c0e130981 */ /* 0x0000a2000c1e1500 */
[----:B------:R-:W-:-:S02]  /*03f0*/  ISETP.GE.U32.AND P3, PT, R23, 0x10000, PT ;  /* 0x000100001700780c */ /* 0x000fc40003f66070 */
[----:B------:R-:W-:Y:S02]  /*0400*/  @P1 LEA.HI.X R29, R26, UR7, R9, 0x1, P4 ;  /* 0x000000071a1d1c11 */ /* 0x000fe4000a0f0c09 */
[----:B------:R-:W-:Y:S02]  /*0410*/  ISETP.LT.U32.AND P4, PT, R23, UR15, PT ;  /* 0x0000000f17007c0c */ /* 0x000fe4000bf81070 */
[C---:B------:R-:W-:Y:S02]  /*0420*/  ISETP.GE.U32.AND.EX P3, PT, R10.reuse, RZ, PT, P3 ;  /* 0x000000ff0a00720c */ /* 0x040fe40003f66130 */
[----:B------:R-:W-:Y:S02]  /*0430*/  PRMT R3, RZ, 0x7610, R3 ;  /* 0x00007610ff037816 */ /* 0x000fe40000000003 */
[----:B------:R-:W-:Y:S02]  /*0440*/  ISETP.LT.AND.EX P3, PT, R10, UR4, !P3, P4 ;  /* 0x000000040a007c0c */ /* 0x000fe4000df61340 */
[----:B------:R-:W-:-:S02]  /*0450*/  @P2 LEA R20, P5, R17, UR6, 0x1 ;  /* 0x0000000611142c11 */ /* 0x000fc4000f8a08ff */
[----:B------:R-:W-:Y:S01]  /*0460*/  PRMT R4, RZ, 0x7610, R4 ;  /* 0x00007610ff047816 */ /* 0x000fe20000000004 */
[----:B------:R1:W3:Y:S01]  /*0470*/  @P0 LDG.E.U16 R3, [R12.64] ;  /* 0x0000000c0c030981 */ /* 0x0002e2000c1e1500 */
[----:B------:R-:W-:Y:S02]  /*0480*/  PRMT R18, RZ, 0x7610, R18 ;  /* 0x00007610ff127816 */ /* 0x000fe40000000012 */
[C---:B------:R-:W-:Y:S02]  /*0490*/  @P2 LEA.HI.X R21, R17.reuse, UR7, R24, 0x1, P5 ;  /* 0x0000000711152c11 */ /* 0x040fe4000a8f0c18 */
[----:B0-----:R-:W-:Y:S01]  /*04a0*/  @P1 LEA R14, P4, R26, UR8, 0x1 ;  /* 0x000000081a0e1c11 */ /* 0x001fe2000f8808ff */
[----:B------:R0:W4:Y:S01]  /*04b0*/  @P1 LDG.E.U16 R4, [R28.64] ;  /* 0x0000000c1c041981 */ /* 0x000122000c1e1500 */
[----:B-1----:R-:W-:-:S03]  /*04c0*/  @P2 LEA R12, P5, R17, UR8, 0x1 ;  /* 0x00000008110c2c11 */ /* 0x002fc6000f8a08ff */
[----:B------:R1:W5:Y:S01]  /*04d0*/  @P2 LDG.E.U16 R18, [R20.64] ;  /* 0x0000000c14122981 */ /* 0x000362000c1e1500 */
[----:B------:R-:W-:Y:S02]  /*04e0*/  @P1 LEA.HI.X R15, R26, UR9, R9, 0x1, P4 ;  /* 0x000000091a0f1c11 */ /* 0x000fe4000a0f0c09 */
[----:B------:R-:W-:Y:S02]  /*04f0*/  @P2 LEA.HI.X R13, R17, UR9, R24, 0x1, P5 ;  /* 0x00000009110d2c11 */ /* 0x000fe4000a8f0c18 */
[C---:B0-----:R-:W-:Y:S02]  /*0500*/  @P3 LEA R28, P4, R23.reuse, UR6, 0x1 ;  /* 0x00000006171c3c11 */ /* 0x041fe4000f8808ff */
[----:B------:R-:W-:Y:S02]  /*0510*/  PRMT R11, RZ, 0x7610, R11 ;  /* 0x00007610ff0b7816 */ /* 0x000fe4000000000b */
[----:B-1----:R-:W-:Y:S02]  /*0520*/  @P3 LEA R20, P5, R23, UR8, 0x1 ;  /* 0x0000000817143c11 */ /* 0x002fe4000f8a08ff */
[----:B------:R-:W-:-:S02]  /*0530*/  PRMT R22, RZ, 0x7610, R22 ;  /* 0x00007610ff167816 */ /* 0x000fc40000000016 */
[----:B------:R0:W5:Y:S01]  /*0540*/  @P1 LDG.E.U16 R11, [R14.64] ;  /* 0x0000000c0e0b1981 */ /* 0x000162000c1e1500 */
[----:B------:R-:W-:Y:S02]  /*0550*/  PRMT R25, RZ, 0x7610, R25 ;  /* 0x00007610ff197816 */ /* 0x000fe40000000019 */
[----:B------:R-:W-:Y:S02]  /*0560*/  PRMT R27, RZ, 0x7610, R27 ;  /* 0x00007610ff1b7816 */ /* 0x000fe4000000001b */
[C-C-:B------:R-:W-:Y:S01]  /*0570*/  @P3 LEA.HI.X R29, R23.reuse, UR7, R10.reuse, 0x1, P4 ;  /* 0x00000007171d3c11 */ /* 0x140fe2000a0f0c0a */
[----:B------:R1:W5:Y:S01]  /*0580*/  @P2 LDG.E.U16 R22, [R12.64] ;  /* 0x0000000c0c162981 */ /* 0x000362000c1e1500 */
[----:B------:R-:W-:-:S03]  /*0590*/  @P3 LEA.HI.X R21, R23, UR9, R10, 0x1, P5 ;  /* 0x0000000917153c11 */ /* 0x000fc6000a8f0c0a */
[----:B------:R2:W5:Y:S04]  /*05a0*/  @P3 LDG.E.U16 R25, [R28.64] ;  /* 0x0000000c1c193981 */ /* 0x000568000c1e1500 */
[----:B------:R2:W5:Y:S01]  /*05b0*/  @P3 LDG.E.U16 R27, [R20.64] ;  /* 0x0000000c141b3981 */ /* 0x000562000c1e1500 */
[----:B0-----:R-:W-:Y:S01]  /*05c0*/  IMAD.U32 R15, RZ, RZ, UR14 ;  /* 0x0000000eff0f7e24 */ /* 0x001fe2000f8e00ff */
[C---:B-1----:R-:W-:Y:S02]  /*05d0*/  @P0 LEA R12, P6, R8.reuse, UR10, 0x1 ;  /* 0x0000000a080c0c11 */ /* 0x042fe4000f8c08ff */
[----:B------:R-:W-:Y:S02]  /*05e0*/  @P2 LEA R16, P5, R17, UR10, 0x1 ;  /* 0x0000000a11102c11 */ /* 0x000fe4000f8a08ff */
[----:B------:R-:W-:-:S02]  /*05f0*/  @P0 LEA.HI.X R13, R8, UR11, R5, 0x1, P6 ;  /* 0x0000000b080d0c11 */ /* 0x000fc4000b0f0c05 */
[----:B------:R-:W-:Y:S01]  /*0600*/  FSETP.GEU.FTZ.AND P6, PT, |R15|, 0.5, PT ;  /* 0x3f0000000f00780b */ /* 0x000fe20003fde200 */
[----:B------:R-:W-:Y:S01]  /*0610*/  IMAD.U32 R8, RZ, RZ, UR14 ;  /* 0x0000000eff087e24 */ /* 0x000fe2000f8e00ff */
[----:B------:R-:W-:Y:S02]  /*0620*/  @P2 LEA.HI.X R17, R17, UR11, R24, 0x1, P5 ;  /* 0x0000000b11112c11 */ /* 0x000fe4000a8f0c18 */
[----:B------:R-:W-:Y:S01]  /*0630*/  @P1 LEA R14, P4, R26, UR10, 0x1 ;  /* 0x0000000a1a0e1c11 */ /* 0x000fe2000f8808ff */
[----:B------:R-:W-:-:S03]  /*0640*/  FADD.FTZ R8, -R8, 1 ;  /* 0x3f80000008087421 */ /* 0x000fc60000010100 */
[----:B------:R-:W-:Y:S02]  /*0650*/  @P1 LEA.HI.X R15, R26, UR11, R9, 0x1, P4 ;  /* 0x0000000b1a0f1c11 */ /* 0x000fe4000a0f0c09 */
[----:B--2---:R-:W-:Y:S02]  /*0660*/  PRMT R20, RZ, 0x5410, R19 ;  /* 0x00005410ff147816 */ /* 0x004fe40000000013 */
[----:B---3--:R-:W-:Y:S02]  /*0670*/  PRMT R5, RZ, 0x5410, R3 ;  /* 0x00005410ff057816 */ /* 0x008fe40000000003 */
[----:B----4-:R-:W-:-:S03]  /*0680*/  PRMT R4, RZ, 0x5410, R4 ;  /* 0x00005410ff047816 */ /* 0x010fc60000000004 */
[----:B------:R-:W-:Y:S01]  /*0690*/  FADD.FTZ R3, -R20, R5 ;  /* 0x0000000514037221 */ /* 0x000fe20000010100 */
[----:B-----5:R-:W-:-:S03]  /*06a0*/  PRMT R24, RZ, 0x5410, R18 ;  /* 0x00005410ff187816 */ /* 0x020fc60000000012 */
[C---:B------:R-:W-:Y:S02]  /*06b0*/  FFMA.FTZ R9, R3.reuse, UR14, R20 ;  /* 0x0000000e03097c23 */ /* 0x040fe40008010014 */
[----:B------:R-:W-:Y:S01]  /*06c0*/  @P6 FFMA.FTZ R9, R3, -R8, R5 ;  /* 0x8000000803096223 */ /* 0x000fe20000010005 */
[----:B------:R-:W-:Y:S02]  /*06d0*/  PRMT R21, RZ, 0x5410, R11 ;  /* 0x00005410ff157816 */ /* 0x000fe4000000000b */
[----:B------:R-:W-:-:S03]  /*06e0*/  PRMT R19, RZ, 0x5410, R22 ;  /* 0x00005410ff137816 */ /* 0x000fc60000000016 */
[----:B------:R-:W-:Y:S01]  /*06f0*/  FADD.FTZ R29, -R4, R21 ;  /* 0x00000015041d7221 */ /* 0x000fe20000010100 */
[----:B------:R-:W-:Y:S02]  /*0700*/  PRMT R25, RZ, 0x5410, R25 ;  /* 0x00005410ff197816 */ /* 0x000fe40000000019 */
[----:B------:R-:W-:Y:S01]  /*0710*/  PRMT R27, RZ, 0x5410, R27 ;  /* 0x00005410ff1b7816 */ /* 0x000fe2000000001b */
[----:B------:R-:W-:Y:S02]  /*0720*/  FADD.FTZ R18, -R24, R19 ;  /* 0x0000001318127221 */ /* 0x000fe40000010100 */
[----:B------:R-:W-:Y:S02]  /*0730*/  FFMA.FTZ R11, R29, UR14, R4 ;  /* 0x0000000e1d0b7c23 */ /* 0x000fe40008010004 */
[----:B------:R-:W-:Y:S02]  /*0740*/  FADD.FTZ R20, -R25, R27 ;  /* 0x0000001b19147221 */ /* 0x000fe40000010100 */
[----:B------:R-:W-:-:S02]  /*0750*/  @P6 FFMA.FTZ R11, -R8, R29, R21 ;  /* 0x0000001d080b6223 */ /* 0x000fc40000010115 */
[----:B------:R-:W-:Y:S02]  /*0760*/  FFMA.FTZ R24, R18, UR14, R24 ;  /* 0x0000000e12187c23 */ /* 0x000fe40008010018 */
[----:B------:R-:W-:Y:S02]  /*0770*/  @P6 FFMA.FTZ R24, -R8, R18, R19 ;  /* 0x0000001208186223 */ /* 0x000fe40000010113 */
[----:B------:R-:W-:Y:S01]  /*0780*/  FFMA.FTZ R25, R20, UR14, R25 ;  /* 0x0000000e14197c23 */ /* 0x000fe20008010019 */
[----:B------:R-:W-:Y:S01]  /*0790*/  @P3 LEA R4, P4, R23, UR10, 0x1 ;  /* 0x0000000a17043c11 */ /* 0x000fe2000f8808ff */
[----:B------:R-:W-:Y:S01]  /*07a0*/  @P6 FFMA.FTZ R25, -R8, R20, R27 ;  /* 0x0000001408196223 */ /* 0x000fe2000001011b */
[----:B------:R-:W-:Y:S01]  /*07b0*/  F2FP.BF16.PACK_AB R9, RZ, R9 ;  /* 0x00000009ff09723e */ /* 0x000fe200000010ff */
[----:B------:R-:W-:Y:S01]  /*07c0*/  IMAD.MOV.U32 R3, RZ, RZ, c[0x0][0x0] ;  /* 0x00000000ff037624 */ /* 0x000fe200078e00ff */
[----:B------:R-:W-:Y:S02]  /*07d0*/  F2FP.BF16.PACK_AB R11, RZ, R11 ;  /* 0x0000000bff0b723e */ /* 0x000fe400000010ff */
[----:B------:R-:W-:Y:S01]  /*07e0*/  F2FP.BF16.PACK_AB R24, RZ, R24 ;  /* 0x00000018ff18723e */ /* 0x000fe200000010ff */
[----:B------:R-:W-:Y:S01]  /*07f0*/  IMAD.WIDE.U32 R6, R3, 0x4, R6 ;  /* 0x0000000403067825 */ /* 0x000fe200078e0006 */
[----:B------:R-:W-:-:S02]  /*0800*/  @P3 LEA.HI.X R5, R23, UR11, R10, 0x1, P4 ;  /* 0x0000000b17053c11 */ /* 0x000fc4000a0f0c0a */
[----:B------:R-:W-:Y:S01]  /*0810*/  F2FP.BF16.PACK_AB R25, RZ, R25 ;  /* 0x00000019ff19723e */ /* 0x000fe200000010ff */
[----:B------:R0:W-:Y:S01]  /*0820*/  @P0 STG.E.U16 [R12.64], R9 ;  /* 0x000000090c000986 */ /* 0x0001e2000c10150c */
[----:B------:R-:W-:-:S03]  /*0830*/  ISETP.GE.U32.AND P0, PT, R6, 0x10000, PT ;  /* 0x000100000600780c */ /* 0x000fc60003f06070 */
[----:B------:R0:W-:Y:S01]  /*0840*/  @P1 STG.E.U16 [R14.64], R11 ;  /* 0x0000000b0e001986 */ /* 0x0001e2000c10150c */
[----:B------:R-:W-:-:S03]  /*0850*/  ISETP.LT.U32.AND P1, PT, R6, UR15, PT ;  /* 0x0000000f06007c0c */ /* 0x000fc6000bf21070 */
[----:B------:R0:W-:Y:S04]  /*0860*/  @P2 STG.E.U16 [R16.64], R24 ;  /* 0x0000001810002986 */ /* 0x0001e8000c10150c */
[----:B------:R0:W-:Y:S01]  /*0870*/  @P3 STG.E.U16 [R4.64], R25 ;  /* 0x0000001904003986 */ /* 0x0001e2000c10150c */
[C---:B------:R-:W-:Y:S02]  /*0880*/  ISETP.GE.U32.AND.EX P0, PT, R7.reuse, RZ, PT, P0 ;  /* 0x000000ff0700720c */ /* 0x040fe40003f06100 */
[----:B------:R-:W-:-:S13]  /*0890*/  ISETP.LT.AND.EX P1, PT, R7, UR4, PT, P1 ;  /* 0x0000000407007c0c */ /* 0x000fda000bf21310 */
[----:B0-----:R-:W-:Y:S05]  /*08a0*/  @!P0 BRA P1, `(.L_x_49) ;  /* 0xfffff98000008947 */ /* 0x001fea000083ffff */
[----:B------:R-:W-:Y:S05]  /*08b0*/  EXIT ;  /* 0x000000000000794d */ /* 0x000fea0003800000 */
.L_x_48:
[----:B------:R-:W0:Y:S02]  /*08c0*/  S2R R3, SR_TID.X ;  /* 0x0000000000037919 */ /* 0x000e240000002100 */
[----:B0-----:R-:W-:-:S05]  /*08d0*/  IMAD.WIDE.U32 R4, R3, 0x4, RZ ;  /* 0x0000000403047825 */ /* 0x001fca00078e00ff */
[----:B------:R-:W-:-:S04]  /*08e0*/  ISETP.GE.U32.AND P0, PT, R4, UR15, PT ;  /* 0x0000000f04007c0c */ /* 0x000fc8000bf06070 */
[----:B------:R-:W-:-:S04]  /*08f0*/  ISETP.GE.AND.EX P0, PT, R5, UR4, PT, P0 ;  /* 0x0000000405007c0c */ /* 0x000fc8000bf06300 */
[----:B------:R-:W-:-:S13]  /*0900*/  ISETP.GT.U32.OR P0, PT, R3, 0x3fff, P0 ;  /* 0x00003fff0300780c */ /* 0x000fda0000704470 */
[----:B------:R-:W-:Y:S05]  /*0910*/  @P0 EXIT ;  /* 0x000000000000094d */ /* 0x000fea0003800000 */
[----:B------:R-:W-:Y:S02]  /*0920*/  IMAD.U32 R2, RZ, RZ, UR14 ;  /* 0x0000000eff027e24 */ /* 0x000fe4000f8e00ff */
[----:B------:R-:W-:Y:S02]  /*0930*/  IMAD.MOV.U32 R0, RZ, RZ, RZ ;  /* 0x000000ffff007224 */ /* 0x000fe400078e00ff */
[----:B------:R-:W-:Y:S02]  /*0940*/  FADD.FTZ R2, -R2, 1 ;  /* 0x3f80000002027421 */ /* 0x000fe40000010100 */
.L_x_50:
[C---:B------:R-:W-:Y:S01]  /*0950*/  IMAD.SHL.U32 R6, R3.reuse, 0x8, RZ ;  /* 0x0000000803067824 */ /* 0x040fe200078e00ff */
[----:B------:R-:W-:-:S04]  /*0960*/  SHF.L.U64.HI R16, R3, 0x3, R0 ;  /* 0x0000000303107819 */ /* 0x000fc80000010200 */
[C---:B------:R-:W-:Y:S02]  /*0970*/  IADD3 R4, P1, R6.reuse, UR8, RZ ;  /* 0x0000000806047c10 */ /* 0x040fe4000ff3e0ff */
[----:B------:R-:W-:Y:S02]  /*0980*/  IADD3 R8, P0, R6, UR6, RZ ;  /* 0x0000000606087c10 */ /* 0x000fe4000ff1e0ff */
[C---:B------:R-:W-:Y:S02]  /*0990*/  IADD3.X R5, R16.reuse, UR9, RZ, P1, !PT ;  /* 0x0000000910057c10 */ /* 0x040fe40008ffe4ff */
[----:B------:R-:W-:-:S04]  /*09a0*/  IADD3.X R9, R16, UR7, RZ, P0, !PT ;  /* 0x0000000710097c10 */ /* 0x000fc800087fe4ff */
[----:B------:R-:W2:Y:S04]  /*09b0*/  LDG.E.64 R4, [R4.64] ;  /* 0x0000000c04047981 */ /* 0x000ea8000c1e1b00 */
[----:B------:R2:W3:Y:S01]  /*09c0*/  LDG.E.64 R10, [R8.64] ;  /* 0x0000000c080a7981 */ /* 0x0004e2000c1e1b00 */
[----:B------:R-:W-:-:S05]  /*09d0*/  IMAD.U32 R7, RZ, RZ, UR14 ;  /* 0x0000000eff077e24 */ /* 0x000fca000f8e00ff */
[----:B------:R-:W-:Y:S02]  /*09e0*/  FSETP.GEU.FTZ.AND P0, PT, |R7|, 0.5, PT ;  /* 0x3f0000000700780b */ /* 0x000fe40003f1e200 */
[--C-:B--2---:R-:W-:Y:S02]  /*09f0*/  PRMT R8, RZ, 0x5410, R4.reuse ;  /* 0x00005410ff087816 */ /* 0x104fe40000000004 */
[----:B------:R-:W-:Y:S02]  /*0a00*/  PRMT R4, RZ, 0x7610, R4 ;  /* 0x00007610ff047816 */ /* 0x000fe40000000004 */
[--C-:B---3--:R-:W-:Y:S02]  /*0a10*/  PRMT R7, RZ, 0x5410, R10.reuse ;  /* 0x00005410ff077816 */ /* 0x108fe4000000000a */
[----:B------:R-:W-:Y:S02]  /*0a20*/  PRMT R9, RZ, 0x7610, R10 ;  /* 0x00007610ff097816 */ /* 0x000fe4000000000a */
[----:B------:R-:W-:-:S02]  /*0a30*/  PRMT R12, RZ, 0x5410, R11 ;  /* 0x00005410ff0c7816 */ /* 0x000fc4000000000b */
[----:B------:R-:W-:Y:S02]  /*0a40*/  PRMT R14, RZ, 0x7610, R11 ;  /* 0x00007610ff0e7816 */ /* 0x000fe4000000000b */
[--C-:B------:R-:W-:Y:S02]  /*0a50*/  PRMT R13, RZ, 0x5410, R5.reuse ;  /* 0x00005410ff0d7816 */ /* 0x100fe40000000005 */
[----:B------:R-:W-:Y:S01]  /*0a60*/  PRMT R17, RZ, 0x7610, R5 ;  /* 0x00007610ff117816 */ /* 0x000fe20000000005 */
[----:B------:R-:W-:Y:S02]  /*0a70*/  FADD.FTZ R5, -R7, R8 ;  /* 0x0000000807057221 */ /* 0x000fe40000010100 */
[----:B------:R-:W-:Y:S02]  /*0a80*/  FADD.FTZ R11, -R9, R4 ;  /* 0x00000004090b7221 */ /* 0x000fe40000010100 */
[----:B------:R-:W-:Y:S02]  /*0a90*/  FADD.FTZ R15, -R12, R13 ;  /* 0x0000000d0c0f7221 */ /* 0x000fe40000010100 */
[----:B------:R-:W-:-:S02]  /*0aa0*/  FADD.FTZ R19, -R14, R17 ;  /* 0x000000110e137221 */ /* 0x000fc40000010100 */
[----:B------:R-:W-:Y:S02]  /*0ab0*/  FFMA.FTZ R7, R5, UR14, R7 ;  /* 0x0000000e05077c23 */ /* 0x000fe40008010007 */
[----:B------:R-:W-:Y:S02]  /*0ac0*/  FFMA.FTZ R10, R11, UR14, R9 ;  /* 0x0000000e0b0a7c23 */ /* 0x000fe40008010009 */
[----:B------:R-:W-:Y:S02]  /*0ad0*/  FFMA.FTZ R12, R15, UR14, R12 ;  /* 0x0000000e0f0c7c23 */ /* 0x000fe4000801000c */
[----:B------:R-:W-:Y:S02]  /*0ae0*/  FFMA.FTZ R9, R19, UR14, R14 ;  /* 0x0000000e13097c23 */ /* 0x000fe4000801000e */
[C---:B------:R-:W-:Y:S02]  /*0af0*/  @P0 FFMA.FTZ R7, -R2.reuse, R5, R8 ;  /* 0x0000000502070223 */ /* 0x040fe40000010108 */
[----:B------:R-:W-:-:S02]  /*0b00*/  @P0 FFMA.FTZ R10, -R2, R11, R4 ;  /* 0x0000000b020a0223 */ /* 0x000fc40000010104 */
[C---:B------:R-:W-:Y:S02]  /*0b10*/  @P0 FFMA.FTZ R12, -R2.reuse, R15, R13 ;  /* 0x0000000f020c0223 */ /* 0x040fe4000001010d */
[----:B------:R-:W-:Y:S01]  /*0b20*/  @P0 FFMA.FTZ R9, -R2, R19, R17 ;  /* 0x0000001302090223 */ /* 0x000fe20000010111 */
[----:B------:R-:W-:Y:S02]  /*0b30*/  IADD3 R6, P0, R6, UR10, RZ ;  /* 0x0000000a06067c10 */ /* 0x000fe4000ff1e0ff */
[----:B------:R-:W-:Y:S02]  /*0b40*/  F2FP.BF16.PACK_AB R8, R10, R7 ;  /* 0x000000070a08723e */ /* 0x000fe400000010ff */
[----:B------:R-:W-:Y:S02]  /*0b50*/  IADD3.X R7, R16, UR11, RZ, P0, !PT ;  /* 0x0000000b10077c10 */ /* 0x000fe400087fe4ff */
[----:B------:R-:W-:Y:S02]  /*0b60*/  IADD3 R3, P0, R3, c[0x0][0x0], RZ ;  /* 0x0000000003037a10 */ /* 0x000fe40007f1e0ff */
[----:B------:R-:W-:-:S03]  /*0b70*/  F2FP.BF16.PACK_AB R9, R9, R12 ;  /* 0x0000000c0909723e */ /* 0x000fc600000010ff */
[C---:B------:R-:W-:Y:S02]  /*0b80*/  IMAD.SHL.U32 R4, R3.reuse, 0x4, RZ ;  /* 0x0000000403047824 */ /* 0x040fe400078e00ff */
[----:B------:R-:W-:Y:S01]  /*0b90*/  IMAD.X R0, RZ, RZ, R0, P0 ;  /* 0x000000ffff007224 */ /* 0x000fe200000e0600 */
[----:B------:R0:W-:Y:S01]  /*0ba0*/  STG.E.64 [R6.64], R8 ;  /* 0x0000000806007986 */ /* 0x0001e2000c101b0c */
[C---:B------:R-:W-:Y:S02]  /*0bb0*/  ISETP.LT.U32.AND P1, PT, R3.reuse, 0x4000, PT ;  /* 0x000040000300780c */ /* 0x040fe40003f21070 */
[----:B------:R-:W-:Y:S02]  /*0bc0*/  ISETP.GE.U32.AND P0, PT, R4, UR15, PT ;  /* 0x0000000f04007c0c */ /* 0x000fe4000bf06070 */
[----:B------:R-:W-:Y:S02]  /*0bd0*/  SHF.L.U64.HI R4, R3, 0x2, R0 ;  /* 0x0000000203047819 */ /* 0x000fe40000010200 */
[----:B------:R-:W-:-:S02]  /*0be0*/  ISETP.LT.U32.AND.EX P1, PT, R0, RZ, PT, P1 ;  /* 0x000000ff0000720c */ /* 0x000fc40003f21110 */
[----:B------:R-:W-:-:S13]  /*0bf0*/  ISETP.GE.AND.EX P0, PT, R4, UR4, PT, P0 ;  /* 0x0000000404007c0c */ /* 0x000fda000bf06300 */
[----:B0-----:R-:W-:Y:S05]  /*0c00*/  @!P0 BRA P1, `(.L_x_50) ;  /* 0xfffffd4000008947 */ /* 0x001fea000083ffff */
[----:B------:R-:W-:Y:S05]  /*0c10*/  EXIT ;  /* 0x000000000000794d */ /* 0x000fea0003800000 */
.L_x_51:
        /* <DEDUP_REMOVED lines=14> */
.L_x_230:


//--------------------- .text._ZN2at6native52_GLOBAL__N__ff984223_19_ForeachTernaryOp_cu_5285c63625multi_tensor_apply_kernelINS1_28TensorListScalarListMetadataIfLi3EEENS1_26TernaryOpScalarListFunctorIN3c104HalfELi3ELi2ELi2EEEJNS0_11LerpFunctorIfEEEEEvT_T0_DpT1_ --------------------------
	.section	.text._ZN2at6native52_GLOBAL__N__ff984223_19_ForeachTernaryOp_cu_5285c63625multi_tensor_apply_kernelINS1_28TensorListScalarListMetadataIfLi3EEENS1_26TernaryOpScalarListFunctorIN3c104HalfELi3ELi2ELi2EEEJNS0_11LerpFunctorIfEEEEEvT_T0_DpT1_,"ax",@progbits
	.sectioninfo	@"SHI_REGISTERS=32"
	.align	128
.text._ZN2at6native52_GLOBAL__N__ff984223_19_ForeachTernaryOp_cu_5285c63625multi_tensor_apply_kernelINS1_28TensorListScalarListMetadataIfLi3EEENS1_26TernaryOpScalarListFunctorIN3c104HalfELi3ELi2ELi2EEEJNS0_11LerpFunctorIfEEEEEvT_T0_DpT1_:
        .type           _ZN2at6native52_GLOBAL__N__ff984223_19_ForeachTernaryOp_cu_5285c63625multi_tensor_apply_kernelINS1_28TensorListScalarListMetadataIfLi3EEENS1_26TernaryOpScalarListFunctorIN3c104HalfELi3ELi2ELi2EEEJNS0_11LerpFunctorIfEEEEEvT_T0_DpT1_,@function
        .size           _ZN2at6native52_GLOBAL__N__ff984223_19_ForeachTernaryOp_cu_5285c63625multi_tensor_apply_kernelINS1_28TensorListScalarListMetadataIfLi3EEENS1_26TernaryOpScalarListFunctorIN3c104HalfELi3ELi2ELi2EEEJNS0_11LerpFunctorIfEEEEEvT_T0_DpT1_,(.L_x_231 - _ZN2at6native52_GLOBAL__N__ff984223_19_ForeachTernaryOp_cu_5285c63625multi_tensor_apply_kernelINS1_28TensorListScalarListMetadataIfLi3EEENS1_26TernaryOpScalarListFunctorIN3c104HalfELi3ELi2ELi2EEEJNS0_11LerpFunctorIfEEEEEvT_T0_DpT1_)
        .other          _ZN2at6native52_GLOBAL__N__ff984223_19_ForeachTernaryOp_cu_5285c63625multi_tensor_apply_kernelINS1_28TensorListScalarListMetadataIfLi3EEENS1_26TernaryOpScalarListFunctorIN3c104HalfELi3ELi2ELi2EEEJNS0_11LerpFunctorIfEEEEEvT_T0_DpT1_,@"STO_CUDA_ENTRY STV_DEFAULT"
_ZN2at6native52_GLOBAL__N__ff984223_19_ForeachTernaryOp_cu_5285c63625multi_tensor_apply_kernelINS1_28TensorListScalarListMetadataIfLi3EEENS1_26TernaryOpScalarListFunctorIN3c104HalfELi3ELi2ELi2EEEJNS0_11LerpFunctorIfEEEEEvT_T0_DpT1_:
        /* <DEDUP_REMOVED lines=35> */
.L_x_53:
        /* <DEDUP_REMOVED lines=8> */
[----:B------:R-:W-:Y:S01]  /*02b0*/  LEA R24, P4, R2, R8, 0x1 ;  /* 0x0000000802187211 */ /* 0x000fe200078808ff */
[--C-:B------:R-:W-:Y:S01]  /*02c0*/  IMAD.X R5, RZ, RZ, R3.reuse, P2 ;  /* 0x000000ffff057224 */ /* 0x100fe200010e0603 */
[----:B------:R-:W-:Y:S02]  /*02d0*/  ISETP.LT.AND.EX P0, PT, R3, UR4, !P0, P1 ;  /* 0x0000000403007c0c */ /* 0x000fe4000c701310 */
[C---:B------:R-:W-:Y:S01]  /*02e0*/  ISETP.GE.U32.AND P1, PT, R26.reuse, 0x10000, PT ;  /* 0x000100001a00780c */ /* 0x040fe20003f26070 */
[----:B------:R-:W-:Y:S01]  /*02f0*/  IMAD.X R11, RZ, RZ, R3, P4 ;  /* 0x000000ffff0b7224 */ /* 0x000fe200020e0603 */
[----:B------:R-:W-:Y:S02]  /*0300*/  ISETP.LT.U32.AND P3, PT, R26, UR15, PT ;  /* 0x0000000f1a007c0c */ /* 0x000fe4000bf61070 */
[----:B------:R-:W-:-:S02]  /*0310*/  ISETP.GE.U32.AND.EX P1, PT, R5, RZ, PT, P1 ;  /* 0x000000ff0500720c */ /* 0x000fc40003f26110 */
[C---:B------:R-:W-:Y:S02]  /*0320*/  ISETP.GE.U32.AND P2, PT, R24.reuse, 0x10000, PT ;  /* 0x000100001800780c */ /* 0x040fe40003f46070 */
[----:B------:R-:W-:Y:S02]  /*0330*/  ISETP.LT.AND.EX P1, PT, R5, UR4, !P1, P3 ;  /* 0x0000000405007c0c */ /* 0x000fe4000cf21330 */
[----:B------:R-:W-:Y:S02]  /*0340*/  ISETP.LT.U32.AND P3, PT, R24, UR15, PT ;  /* 0x0000000f18007c0c */ /* 0x000fe4000bf61070 */
[C---:B------:R-:W-:Y:S02]  /*0350*/  @P0 LEA R12, P5, R8.reuse, UR8, 0x1 ;  /* 0x00000008080c0c11 */ /* 0x040fe4000f8a08ff */
[----:B------:R-:W-:Y:S02]  /*0360*/  ISETP.GE.U32.AND.EX P2, PT, R11, RZ, PT, P2 ;  /* 0x000000ff0b00720c */ /* 0x000fe40003f46120 */
[----:B------:R-:W-:-:S02]  /*0370*/  @P0 LEA.HI.X R13, R8, UR9, R3, 0x1, P5 ;  /* 0x00000009080d0c11 */ /* 0x000fc4000a8f0c03 */
[C---:B------:R-:W-:Y:S02]  /*0380*/  @P0 LEA R16, P4, R8.reuse, UR6, 0x1 ;  /* 0x0000000608100c11 */ /* 0x040fe4000f8808ff */
[----:B------:R-:W-:Y:S01]  /*0390*/  IADD3 R18, P5, R9, R8, RZ ;  /* 0x0000000809127210 */ /* 0x000fe20007fbe0ff */
[----:B------:R0:W2:Y:S01]  /*03a0*/  @P0 LDG.E.U16 R10, [R12.64] ;  /* 0x0000000c0c0a0981 */ /* 0x0000a2000c1e1500 */
[----:B------:R-:W-:Y:S02]  /*03b0*/  ISETP.LT.AND.EX P2, PT, R11, UR4, !P2, P3 ;  /* 0x000000040b007c0c */ /* 0x000fe4000d741330 */
[--C-:B------:R-:W-:Y:S01]  /*03c0*/  @P0 LEA.HI.X R17, R8, UR7, R3.reuse, 0x1, P4 ;  /* 0x0000000708110c11 */ /* 0x100fe2000a0f0c03 */
[----:B------:R-:W-:Y:S01]  /*03d0*/  IMAD.X R9, RZ, RZ, R3, P5 ;  /* 0x000000ffff097224 */ /* 0x000fe200028e0603 */
[----:B------:R-:W-:Y:S02]  /*03e0*/  @P1 LEA R14, P4, R26, UR6, 0x1 ;  /* 0x000000061a0e1c11 */ /* 0x000fe4000f8808ff */
[----:B------:R-:W-:-:S02]  /*03f0*/  ISETP.GE.U32.AND P3, PT, R18, 0x10000, PT ;  /* 0x000100001200780c */ /* 0x000fc40003f66070 */
[----:B------:R-:W-:Y:S02]  /*0400*/  @P1 LEA.HI.X R15, R26, UR7, R5, 0x1, P4 ;  /* 0x000000071a0f1c11 */ /* 0x000fe4000a0f0c05 */
[----:B------:R-:W-:Y:S02]  /*0410*/  ISETP.LT.U32.AND P4, PT, R18, UR15, PT ;  /* 0x0000000f12007c0c */ /* 0x000fe4000bf81070 */
[C---:B------:R-:W-:Y:S02]  /*0420*/  ISETP.GE.U32.AND.EX P3, PT, R9.reuse, RZ, PT, P3 ;  /* 0x000000ff0900720c */ /* 0x040fe40003f66130 */
[C---:B------:R-:W-:Y:S02]  /*0430*/  @P2 LEA R22, P5, R24.reuse, UR6, 0x1 ;  /* 0x0000000618162c11 */ /* 0x040fe4000f8a08ff */
[----:B------:R-:W-:Y:S02]  /*0440*/  ISETP.LT.AND.EX P3, PT, R9, UR4, !P3, P4 ;  /* 0x0000000409007c0c */ /* 0x000fe4000df61340 */
[----:B------:R-:W-:-:S02]  /*0450*/  @P2 LEA.HI.X R23, R24, UR7, R11, 0x1, P5 ;  /* 0x0000000718172c11 */ /* 0x000fc4000a8f0c0b */
[----:B------:R-:W-:Y:S02]  /*0460*/  PRMT R19, RZ, 0x7610, R19 ;  /* 0x00007610ff137816 */ /* 0x000fe40000000013 */
[----:B------:R-:W-:Y:S02]  /*0470*/  PRMT R4, RZ, 0x7610, R4 ;  /* 0x00007610ff047816 */ /* 0x000fe40000000004 */
[----:B0-----:R-:W-:Y:S02]  /*0480*/  @P2 LEA R12, P5, R24, UR8, 0x1 ;  /* 0x00000008180c2c11 */ /* 0x001fe4000f8a08ff */
[----:B------:R-:W-:Y:S01]  /*0490*/  @P1 LEA R20, P4, R26, UR8, 0x1 ;  /* 0x000000081a141c11 */ /* 0x000fe2000f8808ff */
[----:B------:R0:W3:Y:S01]  /*04a0*/  @P0 LDG.E.U16 R19, [R16.64] ;  /* 0x0000000c10130981 */ /* 0x0000e2000c1e1500 */
[----:B------:R-:W-:Y:S02]  /*04b0*/  PRMT R28, RZ, 0x7610, R28 ;  /* 0x00007610ff1c7816 */ /* 0x000fe4000000001c */
[----:B------:R-:W-:Y:S01]  /*04c0*/  @P2 LEA.HI.X R13, R24, UR9, R11, 0x1, P5 ;  /* 0x00000009180d2c11 */ /* 0x000fe2000a8f0c0b */
[----:B------:R1:W4:Y:S01]  /*04d0*/  @P1 LDG.E.U16 R4, [R14.64] ;  /* 0x0000000c0e041981 */ /* 0x000322000c1e1500 */
[----:B------:R-:W-:-:S02]  /*04e0*/  @P1 LEA.HI.X R21, R26, UR9, R5, 0x1, P4 ;  /* 0x000000091a151c11 */ /* 0x000fc4000a0f0c05 */
[----:B------:R-:W-:Y:S01]  /*04f0*/  PRMT R27, RZ, 0x7610, R27 ;  /* 0x00007610ff1b7816 */ /* 0x000fe2000000001b */
[----:B------:R5:W4:Y:S01]  /*0500*/  @P2 LDG.E.U16 R28, [R12.64] ;  /* 0x0000000c0c1c2981 */ /* 0x000b22000c1e1500 */
[C---:B0-----:R-:W-:Y:S02]  /*0510*/  @P3 LEA R16, P5, R18.reuse, UR8, 0x1 ;  /* 0x0000000812103c11 */ /* 0x041fe4000f8a08ff */
[----:B------:R-:W-:Y:S02]  /*0520*/  PRMT R25, RZ, 0x7610, R25 ;  /* 0x00007610ff197816 */ /* 0x000fe40000000019 */
[----:B------:R0:W4:Y:S01]  /*0530*/  @P1 LDG.E.U16 R27, [R20.64] ;  /* 0x0000000c141b1981 */ /* 0x000122000c1e1500 */
[C---:B-1----:R-:W-:Y:S02]  /*0540*/  @P3 LEA R14, P4, R18.reuse, UR6, 0x1 ;  /* 0x00000006120e3c11 */ /* 0x042fe4000f8808ff */
[----:B------:R-:W-:Y:S02]  /*0550*/  PRMT R29, RZ, 0x7610, R29 ;  /* 0x00007610ff1d7816 */ /* 0x000fe4000000001d */
[----:B-----5:R-:W-:Y:S01]  /*0560*/  PRMT R12, RZ, 0x7610, R12 ;  /* 0x00007610ff0c7816 */ /* 0x020fe2000000000c */
[----:B------:R1:W5:Y:S01]  /*0570*/  @P2 LDG.E.U16 R25, [R22.64] ;  /* 0x0000000c16192981 */ /* 0x000362000c1e1500 */
[----:B------:R-:W-:-:S02]  /*0580*/  @P3 LEA.HI.X R15, R18, UR7, R9, 0x1, P4 ;  /* 0x00000007120f3c11 */ /* 0x000fc4000a0f0c09 */
[----:B------:R-:W-:-:S03]  /*0590*/  @P3 LEA.HI.X R17, R18, UR9, R9, 0x1, P5 ;  /* 0x0000000912113c11 */ /* 0x000fc6000a8f0c09 */
[----:B------:R2:W5:Y:S04]  /*05a0*/  @P3 LDG.E.U16 R29, [R14.64] ;  /* 0x0000000c0e1d3981 */ /* 0x000568000c1e1500 */
[----:B------:R-:W5:Y:S01]  /*05b0*/  @P3 LDG.E.U16 R12, [R16.64] ;  /* 0x0000000c100c3981 */ /* 0x000f62000c1e1500 */
[----:B-1----:R-:W-:Y:S01]  /*05c0*/  IMAD.U32 R23, RZ, RZ, UR14 ;  /* 0x0000000eff177e24 */ /* 0x002fe2000f8e00ff */
[----:B0-----:R-:W-:-:S04]  /*05d0*/  @P0 LEA R20, P5, R8, UR10, 0x1 ;  /* 0x0000000a08140c11 */ /* 0x001fc8000f8a08ff */
[----:B------:R-:W-:Y:S02]  /*05e0*/  FSETP.GEU.FTZ.AND P4, PT, |R23|, 0.5, PT ;  /* 0x3f0000001700780b */ /* 0x000fe40003f9e200 */
[----:B------:R-:W-:Y:S01]  /*05f0*/  @P0 LEA.HI.X R21, R8, UR11, R3, 0x1, P5 ;  /* 0x0000000b08150c11 */ /* 0x000fe2000a8f0c03 */
[----:B------:R-:W-:Y:S01]  /*0600*/  IMAD.U32 R13, RZ, RZ, UR14 ;  /* 0x0000000eff0d7e24 */ /* 0x000fe2000f8e00ff */
[----:B------:R-:W-:-:S03]  /*0610*/  @P1 LEA R22, P6, R26, UR10, 0x1 ;  /* 0x0000000a1a161c11 */ /* 0x000fc6000f8c08ff */
[----:B------:R-:W-:Y:S01]  /*0620*/  FADD.FTZ R3, -R13, 1 ;  /* 0x3f8000000d037421 */ /* 0x000fe20000010100 */
[----:B------:R-:W-:Y:S01]  /*0630*/  @P1 LEA.HI.X R23, R26, UR11, R5, 0x1, P6 ;  /* 0x0000000b1a171c11 */ /* 0x000fe2000b0f0c05 */
[----:B--2---:R-:W-:Y:S01]  /*0640*/  HADD2.F32 R8, -RZ, R10.H0_H0 ;  /* 0x2000000aff087230 */ /* 0x004fe20000004100 */
[----:B------:R-:W-:-:S04]  /*0650*/  @P2 LEA R10, P5, R24, UR10, 0x1 ;  /* 0x0000000a180a2c11 */ /* 0x000fc8000f8a08ff */
[----:B------:R-:W-:Y:S01]  /*0660*/  @P2 LEA.HI.X R11, R24, UR11, R11, 0x1, P5 ;  /* 0x0000000b180b2c11 */ /* 0x000fe2000a8f0c0b */
[----:B---3--:R-:W-:Y:S02]  /*0670*/  HADD2.F32 R19, -RZ, R19.H0_H0 ;  /* 0x20000013ff137230 */ /* 0x008fe40000004100 */
[----:B----4-:R-:W-:-:S03]  /*0680*/  HADD2.F32 R4, -RZ, R4.H0_H0 ;  /* 0x20000004ff047230 */ /* 0x010fc60000004100 */
[----:B------:R-:W-:Y:S01]  /*0690*/  FADD.FTZ R14, -R19, R8 ;  /* 0x00000008130e7221 */ /* 0x000fe20000010100 */
[----:B------:R-:W-:Y:S02]  /*06a0*/  HADD2.F32 R28, -RZ, R28.H0_H0 ;  /* 0x2000001cff1c7230 */ /* 0x000fe40000004100 */
[----:B------:R-:W-:Y:S01]  /*06b0*/  HADD2.F32 R27, -RZ, R27.H0_H0 ;  /* 0x2000001bff1b7230 */ /* 0x000fe20000004100 */
[----:B------:R-:W-:Y:S01]  /*06c0*/  FFMA.FTZ R19, R14, UR14, R19 ;  /* 0x0000000e0e137c23 */ /* 0x000fe20008010013 */
[----:B-----5:R-:W-:-:S03]  /*06d0*/  HADD2.F32 R25, -RZ, R25.H0_H0 ;  /* 0x20000019ff197230 */ /* 0x020fc60000004100 */
[----:B------:R-:W-:Y:S01]  /*06e0*/  FADD.FTZ R26, -R4, R27 ;  /* 0x0000001b041a7221 */ /* 0x000fe20000010100 */
[----:B------:R-:W-:Y:S02]  /*06f0*/  HADD2.F32 R29, -RZ, R29.H0_H0 ;  /* 0x2000001dff1d7230 */ /* 0x000fe40000004100 */
[----:B------:R-:W-:Y:S01]  /*0700*/  HADD2.F32 R12, -RZ, R12.H0_H0 ;  /* 0x2000000cff0c7230 */ /* 0x000fe20000004100 */
[----:B------:R-:W-:Y:S02]  /*0710*/  FADD.FTZ R16, -R25, R28 ;  /* 0x0000001c19107221 */ /* 0x000fe40000010100 */
[----:B------:R-:W-:Y:S02]  /*0720*/  @P4 FFMA.FTZ R19, R14, -R3, R8 ;  /* 0x800000030e134223 */ /* 0x000fe40000010008 */
[----:B------:R-:W-:Y:S02]  /*0730*/  FADD.FTZ R8, -R29, R12 ;  /* 0x0000000c1d087221 */ /* 0x000fe40000010100 */
[----:B------:R-:W-:-:S02]  /*0740*/  FFMA.FTZ R13, R26, UR14, R4 ;  /* 0x0000000e1a0d7c23 */ /* 0x000fc40008010004 */
[----:B------:R-:W-:Y:S02]  /*0750*/  FFMA.FTZ R25, R16, UR14, R25 ;  /* 0x0000000e10197c23 */ /* 0x000fe40008010019 */
[C---:B------:R-:W-:Y:S02]  /*0760*/  @P4 FFMA.FTZ R13, -R3.reuse, R26, R27 ;  /* 0x0000001a030d4223 */ /* 0x040fe4000001011b */
[C---:B------:R-:W-:Y:S02]  /*0770*/  @P4 FFMA.FTZ R25, -R3.reuse, R16, R28 ;  /* 0x0000001003194223 */ /* 0x040fe4000001011c */
[----:B------:R-:W-:Y:S01]  /*0780*/  FFMA.FTZ R29, R8, UR14, R29 ;  /* 0x0000000e081d7c23 */ /* 0x000fe2000801001d */
[----:B------:R-:W-:Y:S01]  /*0790*/  @P3 LEA R4, P5, R18, UR10, 0x1 ;  /* 0x0000000a12043c11 */ /* 0x000fe2000f8a08ff */
[----:B------:R-:W-:Y:S01]  /*07a0*/  @P4 FFMA.FTZ R29, -R3, R8, R12 ;  /* 0x00000008031d4223 */ /* 0x000fe2000001010c */
[----:B------:R-:W-:Y:S01]  /*07b0*/  F2FP.PACK_AB R19, RZ, R19 ;  /* 0x00000013ff13723e */ /* 0x000fe200000000ff */
[----:B------:R-:W-:Y:S01]  /*07c0*/  IMAD.MOV.U32 R3, RZ, RZ, c[0x0][0x0] ;  /* 0x00000000ff037624 */ /* 0x000fe200078e00ff */
[----:B------:R-:W-:-:S02]  /*07d0*/  F2FP.PACK_AB R13, RZ, R13 ;  /* 0x0000000dff0d723e */ /* 0x000fc400000000ff */
[----:B------:R-:W-:Y:S01]  /*07e0*/  F2FP.PACK_AB R25, RZ, R25 ;  /* 0x00000019ff19723e */ /* 0x000fe200000000ff */
[----:B------:R-:W-:Y:S01]  /*07f0*/  IMAD.WIDE.U32 R6, R3, 0x4, R6 ;  /* 0x0000000403067825 */ /* 0x000fe200078e0006 */
[----:B------:R-:W-:Y:S02]  /*0800*/  @P3 LEA.HI.X R5, R18, UR11, R9, 0x1, P5 ;  /* 0x0000000b12053c11 */ /* 0x000fe4000a8f0c09 */
[----:B------:R-:W-:Y:S01]  /*0810*/  F2FP.PACK_AB R29, RZ, R29 ;  /* 0x0000001dff1d723e */ /* 0x000fe200000000ff */
        /* <DEDUP_REMOVED lines=10> */
.L_x_52:
        /* <DEDUP_REMOVED lines=9> */
.L_x_54:
[C---:B------:R-:W-:Y:S01]  /*0950*/  IMAD.SHL.U32 R6, R3.reuse, 0x8, RZ ;  /* 0x0000000803067824 */ /* 0x040fe200078e00ff */
[----:B------:R-:W-:-:S04]  /*0960*/  SHF.L.U64.HI R18, R3, 0x3, R0 ;  /* 0x0000000303127819 */ /* 0x000fc80000010200 */
[C---:B------:R-:W-:Y:S02]  /*0970*/  IADD3 R8, P0, R6.reuse, UR6, RZ ;  /* 0x0000000606087c10 */ /* 0x040fe4000ff1e0ff */
[----:B------:R-:W-:Y:S02]  /*0980*/  IADD3 R4, P1, R6, UR8, RZ ;  /* 0x0000000806047c10 */ /* 0x000fe4000ff3e0ff */
[C---:B------:R-:W-:Y:S02]  /*0990*/  IADD3.X R9, R18.reuse, UR7, RZ, P0, !PT ;  /* 0x0000000712097c10 */ /* 0x040fe400087fe4ff */
[----:B------:R-:W-:-:S04]  /*09a0*/  IADD3.X R5, R18, UR9, RZ, P1, !PT ;  /* 0x0000000912057c10 */ /* 0x000fc80008ffe4ff */
[----:B------:R-:W2:Y:S04]  /*09b0*/  LDG.E.64 R8, [R8.64] ;  /* 0x0000000c08087981 */ /* 0x000ea8000c1e1b00 */
[----:B------:R-:W3:Y:S01]  /*09c0*/  LDG.E.64 R4, [R4.64] ;  /* 0x0000000c04047981 */ /* 0x000ee2000c1e1b00 */
[----:B------:R-:W-:-:S05]  /*09d0*/  IMAD.U32 R7, RZ, RZ, UR14 ;  /* 0x0000000eff077e24 */ /* 0x000fca000f8e00ff */
[----:B------:R-:W-:Y:S01]  /*09e0*/  FSETP.GEU.FTZ.AND P0, PT, |R7|, 0.5, PT ;  /* 0x3f0000000700780b */ /* 0x000fe20003f1e200 */
[--C-:B--2---:R-:W-:Y:S02]  /*09f0*/  HADD2.F32 R7, -RZ, R8.reuse.H0_H0 ;  /* 0x20000008ff077230 */ /* 0x104fe40000004100 */
[----:B------:R-:W-:Y:S02]  /*0a00*/  HADD2.F32 R11, -RZ, R8.H1_H1 ;  /* 0x30000008ff0b7230 */ /* 0x000fe40000004100 */
[--C-:B---3--:R-:W-:Y:S02]  /*0a10*/  HADD2.F32 R10, -RZ, R4.reuse.H0_H0 ;  /* 0x20000004ff0a7230 */ /* 0x108fe40000004100 */
[----:B------:R-:W-:Y:S02]  /*0a20*/  HADD2.F32 R12, -RZ, R4.H1_H1 ;  /* 0x30000004ff0c7230 */ /* 0x000fe40000004100 */
[--C-:B------:R-:W-:Y:S02]  /*0a30*/  HADD2.F32 R13, -RZ, R9.reuse.H0_H0 ;  /* 0x20000009ff0d7230 */ /* 0x100fe40000004100 */
[----:B------:R-:W-:Y:S01]  /*0a40*/  HADD2.F32 R16, -RZ, R9.H1_H1 ;  /* 0x30000009ff107230 */ /* 0x000fe20000004100 */
[----:B------:R-:W-:Y:S01]  /*0a50*/  FADD.FTZ R9, -R11, R12 ;  /* 0x0000000c0b097221 */ /* 0x000fe20000010100 */
[----:B------:R-:W-:-:S02]  /*0a60*/  HADD2.F32 R14, -RZ, R5.H0_H0 ;  /* 0x20000005ff0e7230 */ /* 0x000fc40000004100 */
[----:B------:R-:W-:Y:S01]  /*0a70*/  HADD2.F32 R17, -RZ, R5.H1_H1 ;  /* 0x30000005ff117230 */ /* 0x000fe20000004100 */
[----:B------:R-:W-:Y:S02]  /*0a80*/  FADD.FTZ R5, -R7, R10 ;  /* 0x0000000a07057221 */ /* 0x000fe40000010100 */
[----:B------:R-:W-:Y:S02]  /*0a90*/  FADD.FTZ R15, -R13, R14 ;  /* 0x0000000e0d0f7221 */ /* 0x000fe40000010100 */
[----:B------:R-:W-:Y:S02]  /*0aa0*/  FADD.FTZ R19, -R16, R17 ;  /* 0x0000001110137221 */ /* 0x000fe40000010100 */
[----:B------:R-:W-:Y:S02]  /*0ab0*/  FFMA.FTZ R7, R5, UR14, R7 ;  /* 0x0000000e05077c23 */ /* 0x000fe40008010007 */
[----:B------:R-:W-:Y:S02]  /*0ac0*/  FFMA.FTZ R4, R9, UR14, R11 ;  /* 0x0000000e09047c23 */ /* 0x000fe4000801000b */
[----:B------:R-:W-:-:S02]  /*0ad0*/  FFMA.FTZ R13, R15, UR14, R13 ;  /* 0x0000000e0f0d7c23 */ /* 0x000fc4000801000d */
[----:B------:R-:W-:Y:S02]  /*0ae0*/  FFMA.FTZ R16, R19, UR14, R16 ;  /* 0x0000000e13107c23 */ /* 0x000fe40008010010 */
[C---:B------:R-:W-:Y:S02]  /*0af0*/  @P0 FFMA.FTZ R7, -R2.reuse, R5, R10 ;  /* 0x0000000502070223 */ /* 0x040fe4000001010a */
[C---:B------:R-:W-:Y:S02]  /*0b00*/  @P0 FFMA.FTZ R4, -R2.reuse, R9, R12 ;  /* 0x0000000902040223 */ /* 0x040fe4000001010c */
[C---:B------:R-:W-:Y:S02]  /*0b10*/  @P0 FFMA.FTZ R13, -R2.reuse, R15, R14 ;  /* 0x0000000f020d0223 */ /* 0x040fe4000001010e */
[----:B------:R-:W-:Y:S01]  /*0b20*/  @P0 FFMA.FTZ R16, -R2, R19, R17 ;  /* 0x0000001302100223 */ /* 0x000fe20000010111 */
[----:B------:R-:W-:Y:S02]  /*0b30*/  IADD3 R6, P0, R6, UR10, RZ ;  /* 0x0000000a06067c10 */ /* 0x000fe4000ff1e0ff */
[----:B------:R-:W-:-:S02]  /*0b40*/  F2FP.PACK_AB R4, R4, R7 ;  /* 0x000000070404723e */ /* 0x000fc400000000ff */
[----:B------:R-:W-:Y:S02]  /*0b50*/  IADD3.X R7, R18, UR11, RZ, P0, !PT ;  /* 0x0000000b12077c10 */ /* 0x000fe400087fe4ff */
[----:B------:R-:W-:Y:S02]  /*0b60*/  IADD3 R3, P0, R3, c[0x0][0x0], RZ ;  /* 0x0000000003037a10 */ /* 0x000fe40007f1e0ff */
[----:B------:R-:W-:Y:S02]  /*0b70*/  F2FP.PACK_AB R5, R16, R13 ;  /* 0x0000000d1005723e */ /* 0x000fe400000000ff */
[C---:B------:R-:W-:Y:S01]  /*0b80*/  ISETP.LT.U32.AND P1, PT, R3.reuse, 0x4000, PT ;  /* 0x000040000300780c */ /* 0x040fe20003f21070 */
[----:B------:R-:W-:Y:S02]  /*0b90*/  IMAD.SHL.U32 R8, R3, 0x4, RZ ;  /* 0x0000000403087824 */ /* 0x000fe400078e00ff */
[----:B------:R-:W-:Y:S01]  /*0ba0*/  IMAD.X R0, RZ, RZ, R0, P0 ;  /* 0x000000ffff007224 */ /* 0x000fe200000e0600 */
[----:B------:R0:W-:Y:S02]  /*0bb0*/  STG.E.64 [R6.64], R4 ;  /* 0x0000000406007986 */ /* 0x0001e4000c101b0c */
[----:B------:R-:W-:-:S02]  /*0bc0*/  ISETP.GE.U32.AND P0, PT, R8, UR15, PT ;  /* 0x0000000f08007c0c */ /* 0x000fc4000bf06070 */
[----:B------:R-:W-:Y:S02]  /*0bd0*/  SHF.L.U64.HI R8, R3, 0x2, R0 ;  /* 0x0000000203087819 */ /* 0x000fe40000010200 */
[----:B------:R-:W-:Y:S02]  /*0be0*/  ISETP.LT.U32.AND.EX P1, PT, R0, RZ, PT, P1 ;  /* 0x000000ff0000720c */ /* 0x000fe40003f21110 */
[----:B------:R-:W-:-:S13]  /*0bf0*/  ISETP.GE.AND.EX P0, PT, R8, UR4, PT, P0 ;  /* 0x0000000408007c0c */ /* 0x000fda000bf06300 */
[----:B0-----:R-:W-:Y:S05]  /*0c00*/  @!P0 BRA P1, `(.L_x_54) ;  /* 0xfffffd4000008947 */ /* 0x001fea000083ffff */
[----:B------:R-:W-:Y:S05]  /*0c10*/  EXIT ;  /* 0x000000000000794d */ /* 0x000fea0003800000 */
.L_x_55:
        /* <DEDUP_REMOVED lines=14> */
.L_x_231:


//--------------------- .text._ZN2at6native52_GLOBAL__N__ff984223_19_ForeachTernaryOp_cu_5285c63625multi_tensor_apply_kernelINS1_28TensorListScalarListMetadataIN3c107complexIfEELi3EEENS1_26TernaryOpScalarListFunctorIS6_Li3ELi2ELi2EEEJNS0_11LerpFunctorIS6_EEEEEvT_T0_DpT1_ --------------------------
	.section	.text._ZN2at6native52_GLOBAL__N__ff984223_19_ForeachTernaryOp_cu_5285c63625multi_tensor_apply_kernelINS1_28TensorListScalarListMetadataIN3c107complexIfEELi3EEENS1_26TernaryOpScalarListFunctorIS6_Li3ELi2ELi2EEEJNS0_11LerpFunctorIS6_EEEEEvT_T0_DpT1_,"ax",@progbits
	.sectioninfo	@"SHI_REGISTERS=32"
	.align	128
.text._ZN2at6native52_GLOBAL__N__ff984223_19_ForeachTernaryOp_cu_5285c63625multi_tensor_apply_kernelINS1_28TensorListScalarListMetadataIN3c107complexIfEELi3EEENS1_26TernaryOpScalarListFunctorIS6_Li3ELi2ELi2EEEJNS0_11LerpFunctorIS6_EEEEEvT_T0_DpT1_:
        .type           _ZN2at6native52_GLOBAL__N__ff984223_19_ForeachTernaryOp_cu_5285c63625multi_tensor_apply_kernelINS1_28TensorListScalarListMetadataIN3c107complexIfEELi3EEENS1_26TernaryOpScalarListFunctorIS6_Li3ELi2ELi2EEEJNS0_11LerpFunctorIS6_EEEEEvT_T0_DpT1_,@function
        .size           _ZN2at6native52_GLOBAL__N__ff984223_19_ForeachTernaryOp_cu_5285c63625multi_tensor_apply_kernelINS1_28TensorListScalarListMetadataIN3c107complexIfEELi3EEENS1_26TernaryOpScalarListFunctorIS6_Li3ELi2ELi2EEEJNS0_11LerpFunctorIS6_EEEEEvT_T0_DpT1_,(.L_x_232 - _ZN2at6native52_GLOBAL__N__ff984223_19_ForeachTernaryOp_cu_5285c63625multi_tensor_apply_kernelINS1_28TensorListScalarListMetadataIN3c107complexIfEELi3EEENS1_26TernaryOpScalarListFunctorIS6_Li3ELi2ELi2EEEJNS0_11LerpFunctorIS6_EEEEEvT_T0_DpT1_)
        .other          _ZN2at6native52_GLOBAL__N__ff984223_19_ForeachTernaryOp_cu_5285c63625multi_tensor_apply_kernelINS1_28TensorListScalarListMetadataIN3c107complexIfEELi3EEENS1_26TernaryOpScalarListFunctorIS6_Li3ELi2ELi2EEEJNS0_11LerpFunctorIS6_EEEEEvT_T0_DpT1_,@"STO_CUDA_ENTRY STV_DEFAULT"
_ZN2at6native52_GLOBAL__N__ff984223_19_ForeachTernaryOp_cu_5285c63625multi_tensor_apply_kernelINS1_28TensorListScalarListMetadataIN3c107complexIfEELi3EEENS1_26TernaryOpScalarListFunctorIS6_Li3ELi2ELi2EEEJNS0_11LerpFunctorIS6_EEEEEvT_T0_DpT1_:
        /* <DEDUP_REMOVED lines=19> */
[----:B------:R-:W-:Y:S02]  /*0130*/  ULOP3.LUT UR4, UR18, 0x3, URZ, 0xc0, !UPT ;  /* 0x0000000312047892 */ /* 0x000fe4000f8ec03f */
[----:B------:R-:W-:Y:S02]  /*0140*/  ULDC.64 UR14, c[0x0][UR14+0x760] ;  /* 0x0001d8000e0e7abb */ /* 0x000fe40008000a00 */
[----:B------:R-:W-:-:S02]  /*0150*/  ULOP3.LUT UP0, URZ, UR4, 0x1f, UR12, 0xf8, !UPT ;  /* 0x0000001f043f7892 */ /* 0x000fc4000f80f80c */
[----:B------:R-:W-:Y:S02]  /*0160*/  UIADD3.X UR12, ~UR5, UR13, URZ, UP1, !UPT ;  /* 0x0000000d050c7290 */ /* 0x000fe40008ffe53f */
        /* <DEDUP_REMOVED lines=16> */
.L_x_63:
        /* <DEDUP_REMOVED lines=84> */
.L_x_57:
        /* <DEDUP_REMOVED lines=9> */
.L_x_58:
        /* <DEDUP_REMOVED lines=10> */
.L_x_59:
        /* <DEDUP_REMOVED lines=9> */
.L_x_60:
        /* <DEDUP_REMOVED lines=10> */
.L_x_61:
        /* <DEDUP_REMOVED lines=9> */
.L_x_62:
        /* <DEDUP_REMOVED lines=24> */
.L_x_56:
        /* <DEDUP_REMOVED lines=10> */
[C---:B------:R-:W-:Y:S02]  /*0cc0*/  FFMA.FTZ R0, R3.reuse, UR14, R0 ;  /* 0x0000000e03007c23 */ /* 0x040fe40008010000 */
[----:B------:R-:W-:-:S03]  /*0cd0*/  FADD.FTZ R3, -R3, 1 ;  /* 0x3f80000003037421 */ /* 0x000fc60000010100 */
[----:B------:R-:W-:Y:S01]  /*0ce0*/  FSETP.GEU.FTZ.AND P2, PT, R0, 0.25, PT ;  /* 0x3e8000000000780b */ /* 0x000fe20003f5e000 */
[----:B------:R-:W-:-:S08]  /*0cf0*/  HFMA2.MMA R0, -RZ, RZ, 0, 0 ;  /* 0x00000000ff007435 */ /* 0x000fd000000001ff */
.L_x_70:
        /* <DEDUP_REMOVED lines=11> */
[----:B0-----:R-:W-:Y:S02]  /*0db0*/  FADD.FTZ R27, -R17, R13 ;  /* 0x0000000d111b7221 */ /* 0x001fe40000010100 */
[----:B------:R-:W-:Y:S02]  /*0dc0*/  @!P2 FMUL.FTZ R22, R24, UR15 ;  /* 0x0000000f1816ac20 */ /* 0x000fe40008410000 */
[C---:B-1----:R-:W-:Y:S02]  /*0dd0*/  @!P2 FMUL.FTZ R29, R27.reuse, UR15 ;  /* 0x0000000f1b1dac20 */ /* 0x042fe40008410000 */
        /* <DEDUP_REMOVED lines=13> */
[----:B------:R-:W-:Y:S02]  /*0eb0*/  FMUL.FTZ R12, R27, UR15 ;  /* 0x0000000f1b0c7c20 */ /* 0x000fe40008410000 */
[C---:B------:R-:W-:Y:S02]  /*0ec0*/  FMUL.FTZ R14, R25.reuse, UR15 ;  /* 0x0000000f190e7c20 */ /* 0x040fe40008410000 */
[----:B------:R-:W-:Y:S02]  /*0ed0*/  FFMA.FTZ R13, R25, UR14, -R12 ;  /* 0x0000000e190d7c23 */ /* 0x000fe4000801080c */
[----:B------:R-:W-:-:S02]  /*0ee0*/  FFMA.FTZ R14, R27, UR14, R14 ;  /* 0x0000000e1b0e7c23 */ /* 0x000fc4000801000e */
[----:B------:R-:W-:Y:S02]  /*0ef0*/  FADD.FTZ R18, R18, R13 ;  /* 0x0000000d12127221 */ /* 0x000fe40000010000 */
[----:B------:R-:W-:Y:S01]  /*0f00*/  FADD.FTZ R19, R19, R14 ;  /* 0x0000000e13137221 */ /* 0x000fe20000010000 */
[----:B------:R-:W-:Y:S05]  /*0f10*/  BRA `(.L_x_65) ;  /* 0x0000006000007947 */ /* 0x000fea0003800000 */
.L_x_64:
[CC--:B------:R-:W-:Y:S02]  /*0f20*/  FMUL.FTZ R12, R2.reuse, R27.reuse ;  /* 0x0000001b020c7220 */ /* 0x0c0fe40000410000 */
[C---:B------:R-:W-:Y:S02]  /*0f30*/  FMUL.FTZ R19, R3.reuse, R27 ;  /* 0x0000001b03137220 */ /* 0x040fe40000410000 */
[-C--:B------:R-:W-:Y:S02]  /*0f40*/  FFMA.FTZ R13, R3, R25.reuse, -R12 ;  /* 0x00000019030d7223 */ /* 0x080fe4000001080c */
[----:B------:R-:W-:Y:S02]  /*0f50*/  FFMA.FTZ R12, R2, R25, R19 ;  /* 0x00000019020c7223 */ /* 0x000fe40000010013 */
[----:B------:R-:W-:-:S02]  /*0f60*/  FADD.FTZ R18, R14, -R13 ;  /* 0x8000000d0e127221 */ /* 0x000fc40000010000 */
[----:B------:R-:W-:Y:S02]  /*0f70*/  FADD.FTZ R19, R15, -R12 ;  /* 0x8000000c0f137221 */ /* 0x000fe40000010000 */
.L_x_65:
        /* <DEDUP_REMOVED lines=10> */
.L_x_66:
[CC--:B------:R-:W-:Y:S02]  /*1020*/  FMUL.FTZ R8, R2.reuse, R13.reuse ;  /* 0x0000000d02087220 */ /* 0x0c0fe40000410000 */
[C---:B------:R-:W-:Y:S02]  /*1030*/  FMUL.FTZ R13, R3.reuse, R13 ;  /* 0x0000000d030d7220 */ /* 0x040fe40000410000 */
[-C--:B------:R-:W-:Y:S02]  /*1040*/  FFMA.FTZ R9, R3, R15.reuse, -R8 ;  /* 0x0000000f03097223 */ /* 0x080fe40000010808 */
[----:B------:R-:W-:Y:S02]  /*1050*/  FFMA.FTZ R8, R2, R15, R13 ;  /* 0x0000000f02087223 */ /* 0x000fe4000001000d */
[----:B------:R-:W-:Y:S02]  /*1060*/  FADD.FTZ R4, R4, -R9 ;  /* 0x8000000904047221 */ /* 0x000fe40000010000 */
[----:B------:R-:W-:-:S02]  /*1070*/  FADD.FTZ R5, R5, -R8 ;  /* 0x8000000805057221 */ /* 0x000fc40000010000 */
.L_x_67:
        /* <DEDUP_REMOVED lines=10> */
.L_x_68:
[-C--:B------:R-:W-:Y:S02]  /*1120*/  FMUL.FTZ R8, R2, R9.reuse ;  /* 0x0000000902087220 */ /* 0x080fe40000410000 */
[C---:B------:R-:W-:Y:S02]  /*1130*/  FMUL.FTZ R11, R3.reuse, R9 ;  /* 0x00000009030b7220 */ /* 0x040fe40000410000 */
[----:B------:R-:W-:-:S02]  /*1140*/  FFMA.FTZ R9, R3, R13, -R8 ;  /* 0x0000000d03097223 */ /* 0x000fc40000010808 */
[----:B------:R-:W-:Y:S02]  /*1150*/  FFMA.FTZ R8, R2, R13, R11 ;  /* 0x0000000d02087223 */ /* 0x000fe4000001000b */
[----:B------:R-:W-:Y:S02]  /*1160*/  FADD.FTZ R6, R6, -R9 ;  /* 0x8000000906067221 */ /* 0x000fe40000010000 */
[----:B------:R-:W-:Y:S02]  /*1170*/  FADD.FTZ R7, R7, -R8 ;  /* 0x8000000807077221 */ /* 0x000fe40000010000 */
.L_x_69:
[----:B------:R-:W-:-:S04]  /*1180*/  IADD3 R20, P0, R20, UR10, RZ ;  /* 0x0000000a14147c10 */ /* 0x000fc8000ff1e0ff */
[----:B------:R-:W-:Y:S02]  /*1190*/  IADD3.X R21, R21, UR11, RZ, P0, !PT ;  /* 0x0000000b15157c10 */ /* 0x000fe400087fe4ff */
[----:B------:R-:W-:-:S03]  /*11a0*/  IADD3 R23, P0, R23, c[0x0][0x0], RZ ;  /* 0x0000000017177a10 */ /* 0x000fc60007f1e0ff */
[----:B------:R0:W-:Y:S01]  /*11b0*/  STG.E.128 [R20.64], R16 ;  /* 0x0000001014007986 */ /* 0x0001e2000c101d10 */
[C---:B------:R-:W-:Y:S02]  /*11c0*/  SHF.L.U32 R8, R23.reuse, 0x2, RZ ;  /* 0x0000000217087819 */ /* 0x040fe400000006ff */
[----:B------:R-:W-:Y:S01]  /*11d0*/  IADD3.X R0, RZ, R0, RZ, P0, !PT ;  /* 0x00000000ff007210 */ /* 0x000fe200007fe4ff */
[----:B------:R0:W-:Y:S01]  /*11e0*/  STG.E.128 [R20.64+0x10], R4 ;  /* 0x0000100414007986 */ /* 0x0001e2000c101d10 */
[----:B------:R-:W-:Y:S02]  /*11f0*/  ISETP.GE.U32.AND P0, PT, R8, UR18, PT ;  /* 0x0000001208007c0c */ /* 0x000fe4000bf06070 */
[C---:B------:R-:W-:Y:S02]  /*1200*/  SHF.L.U64.HI R8, R23.reuse, 0x2, R0 ;  /* 0x0000000217087819 */ /* 0x040fe40000010200 */
[----:B------:R-:W-:Y:S02]  /*1210*/  ISETP.LT.U32.AND P1, PT, R23, 0x4000, PT ;  /* 0x000040001700780c */ /* 0x000fe40003f21070 */
[----:B------:R-:W-:-:S02]  /*1220*/  ISETP.GE.AND.EX P0, PT, R8, UR12, PT, P0 ;  /* 0x0000000c08007c0c */ /* 0x000fc4000bf06300 */
[----:B------:R-:W-:-:S13]  /*1230*/  ISETP.LT.U32.AND.EX P1, PT, R0, RZ, PT, P1 ;  /* 0x000000ff0000720c */ /* 0x000fda0003f21110 */
[----:B0-----:R-:W-:Y:S05]  /*1240*/  @!P0 BRA P1, `(.L_x_70) ;  /* 0xfffffab000008947 */ /* 0x001fea000083ffff */
[----:B------:R-:W-:Y:S05]  /*1250*/  EXIT ;  /* 0x000000000000794d */ /* 0x000fea0003800000 */
.L_x_71:
        /* <DEDUP_REMOVED lines=10> */
.L_x_232:


//--------------------- .text._ZN2at6native52_GLOBAL__N__ff984223_19_ForeachTernaryOp_cu_5285c63625multi_tensor_apply_kernelINS1_28TensorListScalarListMetadataIN3c107complexIdEELi3EEENS1_26TernaryOpScalarListFunctorIS6_Li3ELi2ELi2EEEJNS0_11LerpFunctorIS6_EEEEEvT_T0_DpT1_ --------------------------
	.section	.text._ZN2at6native52_GLOBAL__N__ff984223_19_ForeachTernaryOp_cu_5285c63625multi_tensor_apply_kernelINS1_28TensorListScalarListMetadataIN3c107complexIdEELi3EEENS1_26TernaryOpScalarListFunctorIS6_Li3ELi2ELi2EEEJNS0_11LerpFunctorIS6_EEEEEvT_T0_DpT1_,"ax",@progbits
	.sectioninfo	@"SHI_REGISTERS=60"
	.align	128
.text._ZN2at6native52_GLOBAL__N__ff984223_19_ForeachTernaryOp_cu_5285c63625multi_tensor_apply_kernelINS1_28TensorListScalarListMetadataIN3c107complexIdEELi3EEENS1_26TernaryOpScalarListFunctorIS6_Li3ELi2ELi2EEEJNS0_11LerpFunctorIS6_EEEEEvT_T0_DpT1_:
        .type           _ZN2at6native52_GLOBAL__N__ff984223_19_ForeachTernaryOp_cu_5285c63625multi_tensor_apply_kernelINS1_28TensorListScalarListMetadataIN3c107complexIdEELi3EEENS1_26TernaryOpScalarListFunctorIS6_Li3ELi2ELi2EEEJNS0_11LerpFunctorIS6_EEEEEvT_T0_DpT1_,@function
        .size           _ZN2at6native52_GLOBAL__N__ff984223_19_ForeachTernaryOp_cu_5285c63625multi_tensor_apply_kernelINS1_28TensorListScalarListMetadataIN3c107complexIdEELi3EEENS1_26TernaryOpScalarListFunctorIS6_Li3ELi2ELi2EEEJNS0_11LerpFunctorIS6_EEEEEvT_T0_DpT1_,(.L_x_233 - _ZN2at6native52_GLOBAL__N__ff984223_19_ForeachTernaryOp_cu_5285c63625multi_tensor_apply_kernelINS1_28TensorListScalarListMetadataIN3c107complexIdEELi3EEENS1_26TernaryOpScalarListFunctorIS6_Li3ELi2ELi2EEEJNS0_11LerpFunctorIS6_EEEEEvT_T0_DpT1_)
        .other          _ZN2at6native52_GLOBAL__N__ff984223_19_ForeachTernaryOp_cu_5285c63625multi_tensor_apply_kernelINS1_28TensorListScalarListMetadataIN3c107complexIdEELi3EEENS1_26TernaryOpScalarListFunctorIS6_Li3ELi2ELi2EEEJNS0_11LerpFunctorIS6_EEEEEvT_T0_DpT1_,@"STO_CUDA_ENTRY STV_DEFAULT"
_ZN2at6native52_GLOBAL__N__ff984223_19_ForeachTernaryOp_cu_5285c63625multi_tensor_apply_kernelINS1_28TensorListScalarListMetadataIN3c107complexIdEELi3EEENS1_26TernaryOpScalarListFunctorIS6_Li3ELi2ELi2EEEJNS0_11LerpFunctorIS6_EEEEEvT_T0_DpT1_:
        /* <DEDUP_REMOVED lines=21> */
[----:B------:R-:W-:Y:S02]  /*0150*/  UMOV UR12, 0x10 ;  /* 0x00000010000c7882 */ /* 0x000fe40000000000 */
[----:B------:R-:W-:Y:S02]  /*0160*/  ULOP3.LUT UP0, URZ, URZ, URZ, URZ, 0xfc, UP0 ;  /* 0x0000003f3f3f7292 */ /* 0x000fe4000800fc3f */
[----:B------:R-:W-:Y:S02]  /*0170*/  ULDC UR4, c[0x2][0x8] ;  /* 0x0080020000047ab9 */ /* 0x000fe40000000800 */
[----:B------:R-:W-:Y:S02]  /*0180*/  UIMAD UR12, UR14, UR12, UR4 ;  /* 0x0000000c0e0c72a4 */ /* 0x000fe4000f8e0204 */
[----:B------:R-:W-:Y:S01]  /*0190*/  PLOP3.LUT P0, PT, PT, PT, UP0, 0x80, 0x0 ;  /* 0x000000000000781c */ /* 0x000fe20003f0f008 */
[----:B------:R-:W-:-:S09]  /*01a0*/  UIADD3.X UR14, ~UR5, UR13, URZ, UP1, !UPT ;  /* 0x0000000d050e7290 */ /* 0x000fd20008ffe53f */
[----:B------:R-:W-:Y:S02]  /*01b0*/  ULDC.64 UR16, c[0x0][UR12+0x160] ;  /* 0x000058000c107abb */ /* 0x000fe40008000a00 */
[----:B------:R-:W-:Y:S01]  /*01c0*/  ULDC.64 UR12, c[0x0][UR12+0x168] ;  /* 0x00005a000c0c7abb */ /* 0x000fe20008000a00 */
        /* <DEDUP_REMOVED lines=15> */
.L_x_79:
        /* <DEDUP_REMOVED lines=94> */
.L_x_73:
        /* <DEDUP_REMOVED lines=10> */
.L_x_74:
        /* <DEDUP_REMOVED lines=10> */
.L_x_75:
        /* <DEDUP_REMOVED lines=10> */
.L_x_76:
        /* <DEDUP_REMOVED lines=10> */
.L_x_77:
        /* <DEDUP_REMOVED lines=10> */
.L_x_78:
        /* <DEDUP_REMOVED lines=24> */
.L_x_72:
        /* <DEDUP_REMOVED lines=18> */
.L_x_86:
[C---:B------:R-:W-:Y:S01]  /*0e60*/  IMAD.SHL.U32 R42, R0.reuse, 0x40, RZ ;  /* 0x00000040002a7824 */ /* 0x040fe200078e00ff */
[----:B0-----:R-:W-:-:S04]  /*0e70*/  SHF.L.U64.HI R4, R0, 0x6, R39 ;  /* 0x0000000600047819 */ /* 0x001fc80000010227 */
        /* <DEDUP_REMOVED lines=36> */
.L_x_80:
[----:B01234-:R-:W0:-:S04]  /*10c0*/  DMUL R24, R2, R30 ;  /* 0x0000001e02187228 */ /* 0x01fe080000000000 */
[----:B------:R-:W1:-:S04]  /*10d0*/  DMUL R26, R36, R30 ;  /* 0x0000001e241a7228 */ /* 0x000e480000000000 */
[----:B0-----:R-:W0:-:S04]  /*10e0*/  DFMA R24, R36, R28, -R24 ;  /* 0x0000001c2418722b */ /* 0x001e080000000818 */
[----:B-1----:R-:W1:-:S04]  /*10f0*/  DFMA R26, R2, R28, R26 ;  /* 0x0000001c021a722b */ /* 0x002e48000000001a */
[----:B0-----:R0:W2:-:S04]  /*1100*/  DADD R20, R20, -R24 ;  /* 0x0000000014147229 */ /* 0x0010880000000818 */
[----:B-1----:R0:W1:-:S04]  /*1110*/  DADD R22, R22, -R26 ;  /* 0x0000000016167229 */ /* 0x002048000000081a */
.L_x_81:
        /* <DEDUP_REMOVED lines=10> */
.L_x_82:
[----:B0-23--:R-:W0:-:S04]  /*11c0*/  DMUL R12, R2, R26 ;  /* 0x0000001a020c7228 */ /* 0x00de080000000000 */
[----:B------:R-:W2:-:S04]  /*11d0*/  DMUL R14, R36, R26 ;  /* 0x0000001a240e7228 */ /* 0x000e880000000000 */
[----:B0-----:R-:W0:-:S04]  /*11e0*/  DFMA R12, R36, R24, -R12 ;  /* 0x00000018240c722b */ /* 0x001e08000000080c */
[----:B--2---:R-:W2:-:S04]  /*11f0*/  DFMA R14, R2, R24, R14 ;  /* 0x00000018020e722b */ /* 0x004e88000000000e */
[----:B0-----:R0:W3:-:S04]  /*1200*/  DADD R12, R16, -R12 ;  /* 0x00000000100c7229 */ /* 0x0010c8000000080c */
[----:B--2---:R0:W2:-:S04]  /*1210*/  DADD R14, R18, -R14 ;  /* 0x00000000120e7229 */ /* 0x004088000000080e */
.L_x_83:
        /* <DEDUP_REMOVED lines=10> */
.L_x_84:
[----:B0--34-:R-:W0:-:S04]  /*12c0*/  DMUL R8, R2, R18 ;  /* 0x0000001202087228 */ /* 0x019e080000000000 */
[----:B------:R-:W3:-:S04]  /*12d0*/  DMUL R10, R36, R18 ;  /* 0x00000012240a7228 */ /* 0x000ec80000000000 */
[----:B0-----:R-:W0:-:S04]  /*12e0*/  DFMA R8, R36, R16, -R8 ;  /* 0x000000102408722b */ /* 0x001e080000000808 */
[----:B---3--:R-:W3:-:S04]  /*12f0*/  DFMA R10, R2, R16, R10 ;  /* 0x00000010020a722b */ /* 0x008ec8000000000a */
[----:B0-----:R0:W4:-:S04]  /*1300*/  DADD R8, R4, -R8 ;  /* 0x0000000004087229 */ /* 0x0011080000000808 */
[----:B---3--:R0:W3:-:S04]  /*1310*/  DADD R10, R6, -R10 ;  /* 0x00000000060a7229 */ /* 0x0080c8000000080a */
.L_x_85:
[----:B0---4-:R-:W-:-:S04]  /*1320*/  LEA R4, P0, R0, UR10, 0x6 ;  /* 0x0000000a00047c11 */ /* 0x011fc8000f8030ff */
[C---:B------:R-:W-:Y:S02]  /*1330*/  LEA.HI.X R5, R0.reuse, UR11, R39, 0x6, P0 ;  /* 0x0000000b00057c11 */ /* 0x040fe400080f3427 */
[----:B------:R-:W-:-:S03]  /*1340*/  IADD3 R0, P0, R0, c[0x0][0x0], RZ ;  /* 0x0000000000007a10 */ /* 0x000fc60007f1e0ff */
[----:B------:R0:W-:Y:S01]  /*1350*/  STG.E.128 [R4.64], R32 ;  /* 0x0000002004007986 */ /* 0x0001e2000c101d12 */
[C---:B------:R-:W-:Y:S01]  /*1360*/  ISETP.LT.U32.AND P1, PT, R0.reuse, 0x4000, PT ;  /* 0x000040000000780c */ /* 0x040fe20003f21070 */
[----:B------:R-:W-:Y:S02]  /*1370*/  IMAD.SHL.U32 R6, R0, 0x4, RZ ;  /* 0x0000000400067824 */ /* 0x000fe400078e00ff */
[----:B------:R-:W-:Y:S01]  /*1380*/  IMAD.X R39, RZ, RZ, R39, P0 ;  /* 0x000000ffff277224 */ /* 0x000fe200000e0627 */
[----:B-1----:R0:W-:Y:S02]  /*1390*/  STG.E.128 [R4.64+0x10], R20 ;  /* 0x0000101404007986 */ /* 0x0021e4000c101d12 */
[----:B------:R-:W-:Y:S02]  /*13a0*/  ISETP.GE.U32.AND P0, PT, R6, UR20, PT ;  /* 0x0000001406007c0c */ /* 0x000fe4000bf06070 */
[----:B--2---:R0:W-:Y:S01]  /*13b0*/  STG.E.128 [R4.64+0x20], R12 ;  /* 0x0000200c04007986 */ /* 0x0041e2000c101d12 */
[----:B------:R-:W-:-:S02]  /*13c0*/  SHF.L.U64.HI R6, R0, 0x2, R39 ;  /* 0x0000000200067819 */ /* 0x000fc40000010227 */
[----:B------:R-:W-:Y:S01]  /*13d0*/  ISETP.LT.U32.AND.EX P1, PT, R39, RZ, PT, P1 ;  /* 0x000000ff2700720c */ /* 0x000fe20003f21110 */
[----:B---3--:R0:W-:Y:S01]  /*13e0*/  STG.E.128 [R4.64+0x30], R8 ;  /* 0x0000300804007986 */ /* 0x0081e2000c101d12 */
[----:B------:R-:W-:-:S13]  /*13f0*/  ISETP.GE.AND.EX P0, PT, R6, UR14, PT, P0 ;  /* 0x0000000e06007c0c */ /* 0x000fda000bf06300 */
[----:B------:R-:W-:Y:S05]  /*1400*/  @!P0 BRA P1, `(.L_x_86) ;  /* 0xfffffa5000008947 */ /* 0x000fea000083ffff */
[----:B------:R-:W-:Y:S05]  /*1410*/  EXIT ;  /* 0x000000000000794d */ /* 0x000fea0003800000 */
.L_x_87:
        /* <DEDUP_REMOVED lines=14> */
.L_x_233:


//--------------------- .text._ZN2at6native52_GLOBAL__N__ff984223_19_ForeachTernaryOp_cu_5285c63625multi_tensor_apply_kernelINS1_28TensorListScalarListMetadataIfLi3EEENS1_26TernaryOpScalarListFunctorIfLi3ELi2ELi2EEEJNS0_11LerpFunctorIfEEEEEvT_T0_DpT1_ --------------------------
	.section	.text._ZN2at6native52_GLOBAL__N__ff984223_19_ForeachTernaryOp_cu_5285c63625multi_tensor_apply_kernelINS1_28TensorListScalarListMetadataIfLi3EEENS1_26TernaryOpScalarListFunctorIfLi3ELi2ELi2EEEJNS0_11LerpFunctorIfEEEEEvT_T0_DpT1_,"ax",@progbits
	.sectioninfo	@"SHI_REGISTERS=32"
	.align	128
.text._ZN2at6native52_GLOBAL__N__ff984223_19_ForeachTernaryOp_cu_5285c63625multi_tensor_apply_kernelINS1_28TensorListScalarListMetadataIfLi3EEENS1_26TernaryOpScalarListFunctorIfLi3ELi2ELi2EEEJNS0_11LerpFunctorIfEEEEEvT_T0_DpT1_:
        .type           _ZN2at6native52_GLOBAL__N__ff984223_19_ForeachTernaryOp_cu_5285c63625multi_tensor_apply_kernelINS1_28TensorListScalarListMetadataIfLi3EEENS1_26TernaryOpScalarListFunctorIfLi3ELi2ELi2EEEJNS0_11LerpFunctorIfEEEEEvT_T0_DpT1_,@function
        .size           _ZN2at6native52_GLOBAL__N__ff984223_19_ForeachTernaryOp_cu_5285c63625multi_tensor_apply_kernelINS1_28TensorListScalarListMetadataIfLi3EEENS1_26TernaryOpScalarListFunctorIfLi3ELi2ELi2EEEJNS0_11LerpFunctorIfEEEEEvT_T0_DpT1_,(.L_x_234 - _ZN2at6native52_GLOBAL__N__ff984223_19_ForeachTernaryOp_cu_5285c63625multi_tensor_apply_kernelINS1_28TensorListScalarListMetadataIfLi3EEENS1_26TernaryOpScalarListFunctorIfLi3ELi2ELi2EEEJNS0_11LerpFunctorIfEEEEEvT_T0_DpT1_)
        .other          _ZN2at6native52_GLOBAL__N__ff984223_19_ForeachTernaryOp_cu_5285c63625multi_tensor_apply_kernelINS1_28TensorListScalarListMetadataIfLi3EEENS1_26TernaryOpScalarListFunctorIfLi3ELi2ELi2EEEJNS0_11LerpFunctorIfEEEEEvT_T0_DpT1_,@"STO_CUDA_ENTRY STV_DEFAULT"
_ZN2at6native52_GLOBAL__N__ff984223_19_ForeachTernaryOp_cu_5285c63625multi_tensor_apply_kernelINS1_28TensorListScalarListMetadataIfLi3EEENS1_26TernaryOpScalarListFunctorIfLi3ELi2ELi2EEEJNS0_11LerpFunctorIfEEEEEvT_T0_DpT1_:
        /* <DEDUP_REMOVED lines=35> */
.L_x_89:
[----:B0-----:R-:W-:Y:S01]  /*0230*/  IADD3 R20, P1, R0, R6, RZ ;  /* 0x0000000600147210 */ /* 0x001fe20007f3e0ff */
[----:B------:R-:W-:-:S03]  /*0240*/  CS2R R10, SRZ ;  /* 0x00000000000a7805 */ /* 0x000fc6000001ff00 */
[C---:B------:R-:W-:Y:S01]  /*0250*/  ISETP.GE.U32.AND P0, PT, R20.reuse, 0x10000, PT ;  /* 0x000100001400780c */ /* 0x040fe20003f06070 */
[----:B------:R-:W-:Y:S01]  /*0260*/  IMAD.X R19, RZ, RZ, R7, P1 ;  /* 0x000000ffff137224 */ /* 0x000fe200008e0607 */
[C---:B------:R-:W-:Y:S02]  /*0270*/  ISETP.LT.U32.AND P1, PT, R20.reuse, UR15, PT ;  /* 0x0000000f14007c0c */ /* 0x040fe4000bf21070 */
[----:B------:R-:W-:Y:S02]  /*0280*/  IADD3 R9, P2, R20, c[0x0][0x0], RZ ;  /* 0x0000000014097a10 */ /* 0x000fe40007f5e0ff */
[C---:B------:R-:W-:Y:S02]  /*0290*/  ISETP.GE.U32.AND.EX P0, PT, R19.reuse, RZ, PT, P0 ;  /* 0x000000ff1300720c */ /* 0x040fe40003f06100 */
[----:B------:R-:W-:Y:S01]  /*02a0*/  LEA R26, P3, R2, R20, 0x1 ;  /* 0x00000014021a7211 */ /* 0x000fe200078608ff */
[----:B------:R-:W-:Y:S01]  /*02b0*/  IMAD.X R22, RZ, RZ, R19, P2 ;  /* 0x000000ffff167224 */ /* 0x000fe200010e0613 */
[----:B------:R-:W-:-:S02]  /*02c0*/  ISETP.LT.AND.EX P0, PT, R19, UR4, !P0, P1 ;  /* 0x0000000413007c0c */ /* 0x000fc4000c701310 */
[C---:B------:R-:W-:Y:S02]  /*02d0*/  ISETP.GE.U32.AND P1, PT, R9.reuse, 0x10000, PT ;  /* 0x000100000900780c */ /* 0x040fe40003f26070 */
[----:B------:R-:W-:Y:S02]  /*02e0*/  ISETP.LT.U32.AND P2, PT, R9, UR15, PT ;  /* 0x0000000f09007c0c */ /* 0x000fe4000bf41070 */
[----:B------:R-:W-:Y:S01]  /*02f0*/  ISETP.GE.U32.AND.EX P1, PT, R22, RZ, PT, P1 ;  /* 0x000000ff1600720c */ /* 0x000fe20003f26110 */
[----:B------:R-:W-:Y:S02]  /*0300*/  IMAD.X R21, RZ, RZ, R19, P3 ;  /* 0x000000ffff157224 */ /* 0x000fe400018e0613 */
[----:B------:R-:W-:Y:S01]  /*0310*/  IMAD R3, R2, 0x3, RZ ;  /* 0x0000000302037824 */ /* 0x000fe200078e02ff */
[----:B------:R-:W-:Y:S02]  /*0320*/  ISETP.LT.AND.EX P1, PT, R22, UR4, !P1, P2 ;  /* 0x0000000416007c0c */ /* 0x000fe4000cf21320 */
[----:B------:R-:W-:-:S02]  /*0330*/  ISETP.GE.U32.AND P2, PT, R26, 0x10000, PT ;  /* 0x000100001a00780c */ /* 0x000fc40003f46070 */
[----:B------:R-:W-:-:S04]  /*0340*/  @P0 LEA R4, P4, R20, UR6, 0x2 ;  /* 0x0000000614040c11 */ /* 0x000fc8000f8810ff */
[C-C-:B------:R-:W-:Y:S02]  /*0350*/  @P0 LEA.HI.X R5, R20.reuse, UR7, R19.reuse, 0x2, P4 ;  /* 0x0000000714050c11 */ /* 0x140fe4000a0f1413 */
[----:B------:R-:W-:Y:S02]  /*0360*/  @P0 LEA R12, P4, R20, UR8, 0x2 ;  /* 0x00000008140c0c11 */ /* 0x000fe4000f8810ff */
[----:B------:R-:W-:Y:S01]  /*0370*/  ISETP.LT.U32.AND P3, PT, R26, UR15, PT ;  /* 0x0000000f1a007c0c */ /* 0x000fe2000bf61070 */
[----:B------:R0:W2:Y:S01]  /*0380*/  @P0 LDG.E R10, [R4.64] ;  /* 0x0000000c040a0981 */ /* 0x0000a2000c1e1900 */
[----:B------:R-:W-:Y:S01]  /*0390*/  @P0 LEA.HI.X R13, R20, UR9, R19, 0x2, P4 ;  /* 0x00000009140d0c11 */ /* 0x000fe2000a0f1413 */
[----:B------:R-:W-:Y:S01]  /*03a0*/  IMAD.MOV.U32 R23, RZ, RZ, RZ ;  /* 0x000000ffff177224 */ /* 0x000fe200078e00ff */
[----:B------:R-:W-:Y:S02]  /*03b0*/  ISETP.GE.U32.AND.EX P2, PT, R21, RZ, PT, P2 ;  /* 0x000000ff1500720c */ /* 0x000fe40003f46120 */
[----:B------:R-:W-:-:S02]  /*03c0*/  IADD3 R8, P4, R3, R20, RZ ;  /* 0x0000001403087210 */ /* 0x000fc40007f9e0ff */
[----:B------:R-:W-:Y:S01]  /*03d0*/  ISETP.LT.AND.EX P2, PT, R21, UR4, !P2, P3 ;  /* 0x0000000415007c0c */ /* 0x000fe2000d741330 */
[----:B------:R1:W2:Y:S01]  /*03e0*/  @P0 LDG.E R23, [R12.64] ;  /* 0x0000000c0c170981 */ /* 0x0002a2000c1e1900 */
[C---:B------:R-:W-:Y:S01]  /*03f0*/  ISETP.GE.U32.AND P3, PT, R8.reuse, 0x10000, PT ;  /* 0x000100000800780c */ /* 0x040fe20003f66070 */
[----:B0-----:R-:W-:Y:S01]  /*0400*/  IMAD.X R5, RZ, RZ, R19, P4 ;  /* 0x000000ffff057224 */ /* 0x001fe200020e0613 */
[----:B------:R-:W-:Y:S02]  /*0410*/  ISETP.LT.U32.AND P4, PT, R8, UR15, PT ;  /* 0x0000000f08007c0c */ /* 0x000fe4000bf81070 */
[----:B------:R-:W-:Y:S02]  /*0420*/  @P1 LEA R16, P5, R9, UR6, 0x2 ;  /* 0x0000000609101c11 */ /* 0x000fe4000f8a10ff */
[----:B------:R-:W-:Y:S02]  /*0430*/  ISETP.GE.U32.AND.EX P3, PT, R5, RZ, PT, P3 ;  /* 0x000000ff0500720c */ /* 0x000fe40003f66130 */
[----:B------:R-:W-:-:S02]  /*0440*/  @P1 LEA.HI.X R17, R9, UR7, R22, 0x2, P5 ;  /* 0x0000000709111c11 */ /* 0x000fc4000a8f1416 */
[----:B------:R-:W-:Y:S02]  /*0450*/  ISETP.LT.AND.EX P3, PT, R5, UR4, !P3, P4 ;  /* 0x0000000405007c0c */ /* 0x000fe4000df61340 */
[C---:B------:R-:W-:Y:S02]  /*0460*/  @P1 LEA R28, P5, R9.reuse, UR8, 0x2 ;  /* 0x00000008091c1c11 */ /* 0x040fe4000f8a10ff */
[C---:B------:R-:W-:Y:S01]  /*0470*/  @P2 LEA R14, P4, R26.reuse, UR6, 0x2 ;  /* 0x000000061a0e2c11 */ /* 0x040fe2000f8810ff */
[----:B------:R-:W-:Y:S01]  /*0480*/  IMAD.MOV.U32 R3, RZ, RZ, RZ ;  /* 0x000000ffff037224 */ /* 0x000fe200078e00ff */
[----:B------:R-:W-:Y:S02]  /*0490*/  @P1 LEA.HI.X R29, R9, UR9, R22, 0x2, P5 ;  /* 0x00000009091d1c11 */ /* 0x000fe4000a8f1416 */
[C---:B------:R-:W-:Y:S01]  /*04a0*/  @P2 LEA.HI.X R15, R26.reuse, UR7, R21, 0x2, P4 ;  /* 0x000000071a0f2c11 */ /* 0x040fe2000a0f1415 */
[----:B------:R-:W-:Y:S01]  /*04b0*/  CS2R R24, SRZ ;  /* 0x0000000000187805 */ /* 0x000fe2000001ff00 */
[----:B-1----:R-:W-:Y:S01]  /*04c0*/  @P2 LEA R12, P5, R26, UR8, 0x2 ;  /* 0x000000081a0c2c11 */ /* 0x002fe2000f8a10ff */
[----:B------:R0:W3:Y:S01]  /*04d0*/  @P1 LDG.E R3, [R16.64] ;  /* 0x0000000c10031981 */ /* 0x0000e2000c1e1900 */
[----:B------:R-:W-:-:S02]  /*04e0*/  IMAD.MOV.U32 R4, RZ, RZ, RZ ;  /* 0x000000ffff047224 */ /* 0x000fc400078e00ff */
[----:B------:R-:W-:Y:S01]  /*04f0*/  @P2 LEA.HI.X R13, R26, UR9, R21, 0x2, P5 ;  /* 0x000000091a0d2c11 */ /* 0x000fe2000a8f1415 */
[----:B------:R1:W4:Y:S04]  /*0500*/  @P2 LDG.E R11, [R14.64] ;  /* 0x0000000c0e0b2981 */ /* 0x000328000c1e1900 */
[----:B------:R5:W3:Y:S01]  /*0510*/  @P1 LDG.E R24, [R28.64] ;  /* 0x0000000c1c181981 */ /* 0x000ae2000c1e1900 */
[----:B0-----:R-:W-:-:S03]  /*0520*/  @P3 LEA R16, P5, R8, UR8, 0x2 ;  /* 0x0000000808103c11 */ /* 0x001fc6000f8a10ff */
[----:B------:R0:W4:Y:S01]  /*0530*/  @P2 LDG.E R4, [R12.64] ;  /* 0x0000000c0c042981 */ /* 0x000122000c1e1900 */
[C---:B-1----:R-:W-:Y:S02]  /*0540*/  @P3 LEA R14, P4, R8.reuse, UR6, 0x2 ;  /* 0x00000006080e3c11 */ /* 0x042fe4000f8810ff */
[C-C-:B------:R-:W-:Y:S01]  /*0550*/  @P3 LEA.HI.X R17, R8.reuse, UR9, R5.reuse, 0x2, P5 ;  /* 0x0000000908113c11 */ /* 0x140fe2000a8f1405 */
[----:B-----5:R-:W-:Y:S01]  /*0560*/  IMAD.MOV.U32 R28, RZ, RZ, RZ ;  /* 0x000000ffff1c7224 */ /* 0x020fe200078e00ff */
[----:B------:R-:W-:-:S05]  /*0570*/  @P3 LEA.HI.X R15, R8, UR7, R5, 0x2, P4 ;  /* 0x00000007080f3c11 */ /* 0x000fca000a0f1405 */
[----:B------:R1:W5:Y:S04]  /*0580*/  @P3 LDG.E R25, [R14.64] ;  /* 0x0000000c0e193981 */ /* 0x000368000c1e1900 */
[----:B------:R4:W5:Y:S01]  /*0590*/  @P3 LDG.E R28, [R16.64] ;  /* 0x0000000c101c3981 */ /* 0x000962000c1e1900 */
[----:B------:R-:W-:-:S05]  /*05a0*/  IMAD.U32 R18, RZ, RZ, UR14 ;  /* 0x0000000eff127e24 */ /* 0x000fca000f8e00ff */
[----:B------:R-:W-:Y:S02]  /*05b0*/  FSETP.GEU.FTZ.AND P4, PT, |R18|, 0.5, PT ;  /* 0x3f0000001200780b */ /* 0x000fe40003f9e200 */
[----:B------:R-:W-:Y:S01]  /*05c0*/  @P0 LEA R18, P5, R20, UR10, 0x2 ;  /* 0x0000000a14120c11 */ /* 0x000fe2000f8a10ff */
[----:B------:R-:W-:-:S03]  /*05d0*/  IMAD.U32 R27, RZ, RZ, UR14 ;  /* 0x0000000eff1b7e24 */ /* 0x000fc6000f8e00ff */
[----:B------:R-:W-:Y:S02]  /*05e0*/  @P0 LEA.HI.X R19, R20, UR11, R19, 0x2, P5 ;  /* 0x0000000b14130c11 */ /* 0x000fe4000a8f1413 */
[----:B0-----:R-:W-:Y:S01]  /*05f0*/  @P1 LEA R12, P5, R9, UR10, 0x2 ;  /* 0x0000000a090c1c11 */ /* 0x001fe2000f8a10ff */
[----:B------:R-:W-:-:S03]  /*0600*/  FADD.FTZ R27, -R27, 1 ;  /* 0x3f8000001b1b7421 */ /* 0x000fc60000010100 */
[----:B------:R-:W-:Y:S02]  /*0610*/  @P1 LEA.HI.X R13, R9, UR11, R22, 0x2, P5 ;  /* 0x0000000b090d1c11 */ /* 0x000fe4000a8f1416 */
[----:B------:R-:W-:-:S04]  /*0620*/  @P2 LEA R20, P6, R26, UR10, 0x2 ;  /* 0x0000000a1a142c11 */ /* 0x000fc8000f8c10ff */
[----:B------:R-:W-:Y:S01]  /*0630*/  @P2 LEA.HI.X R21, R26, UR11, R21, 0x2, P6 ;  /* 0x0000000b1a152c11 */ /* 0x000fe2000b0f1415 */
[----:B--2---:R-:W-:-:S04]  /*0640*/  FADD.FTZ R29, -R10, R23 ;  /* 0x000000170a1d7221 */ /* 0x004fc80000010100 */
[C---:B-1----:R-:W-:Y:S01]  /*0650*/  FFMA.FTZ R15, R29.reuse, UR14, R10 ;  /* 0x0000000e1d0f7c23 */ /* 0x042fe2000801000a */
[----:B------:R-:W-:Y:S01]  /*0660*/  @P3 LEA R10, P5, R8, UR10, 0x2 ;  /* 0x0000000a080a3c11 */ /* 0x000fe2000f8a10ff */
[----:B------:R-:W-:-:S05]  /*0670*/  @P4 FFMA.FTZ R15, R29, -R27, R23 ;  /* 0x8000001b1d0f4223 */ /* 0x000fca0000010017 */
[----:B------:R0:W-:Y:S01]  /*0680*/  @P0 STG.E [R18.64], R15 ;  /* 0x0000000f12000986 */ /* 0x0001e2000c10190c */
[----:B---3--:R-:W-:Y:S02]  /*0690*/  FADD.FTZ R14, -R3, R24 ;  /* 0x00000018030e7221 */ /* 0x008fe40000010100 */
[----:B----4-:R-:W-:Y:S02]  /*06a0*/  FADD.FTZ R16, -R11, R4 ;  /* 0x000000040b107221 */ /* 0x010fe40000010100 */
[----:B------:R-:W-:Y:S02]  /*06b0*/  FFMA.FTZ R3, R14, UR14, R3 ;  /* 0x0000000e0e037c23 */ /* 0x000fe40008010003 */
[----:B------:R-:W-:Y:S01]  /*06c0*/  FFMA.FTZ R9, R16, UR14, R11 ;  /* 0x0000000e10097c23 */ /* 0x000fe2000801000b */
[----:B------:R-:W-:Y:S01]  /*06d0*/  @P3 LEA.HI.X R11, R8, UR11, R5, 0x2, P5 ;  /* 0x0000000b080b3c11 */ /* 0x000fe2000a8f1405 */
[----:B------:R-:W-:Y:S02]  /*06e0*/  IMAD.MOV.U32 R5, RZ, RZ, c[0x0][0x0] ;  /* 0x00000000ff057624 */ /* 0x000fe400078e00ff */
[----:B------:R-:W-:-:S02]  /*06f0*/  @P4 FFMA.FTZ R3, -R27, R14, R24 ;  /* 0x0000000e1b034223 */ /* 0x000fc40000010118 */
[----:B------:R-:W-:Y:S02]  /*0700*/  @P4 FFMA.FTZ R9, -R27, R16, R4 ;  /* 0x000000101b094223 */ /* 0x000fe40000010104 */
[----:B-----5:R-:W-:Y:S02]  /*0710*/  FADD.FTZ R22, -R25, R28 ;  /* 0x0000001c19167221 */ /* 0x020fe40000010100 */
[----:B------:R-:W-:-:S04]  /*0720*/  IMAD.WIDE.U32 R6, R5, 0x4, R6 ;  /* 0x0000000405067825 */ /* 0x000fc800078e0006 */
[----:B------:R-:W-:Y:S02]  /*0730*/  FFMA.FTZ R25, R22, UR14, R25 ;  /* 0x0000000e16197c23 */ /* 0x000fe40008010019 */
[----:B------:R-:W-:Y:S01]  /*0740*/  @P4 FFMA.FTZ R25, -R27, R22, R28 ;  /* 0x000000161b194223 */ /* 0x000fe2000001011c */
[----:B------:R0:W-:Y:S01]  /*0750*/  @P1 STG.E [R12.64], R3 ;  /* 0x000000030c001986 */ /* 0x0001e2000c10190c */
[----:B------:R-:W-:-:S03]  /*0760*/  ISETP.GE.U32.AND P0, PT, R6, 0x10000, PT ;  /* 0x000100000600780c */ /* 0x000fc60003f06070 */
[----:B------:R0:W-:Y:S01]  /*0770*/  @P2 STG.E [R20.64], R9 ;  /* 0x0000000914002986 */ /* 0x0001e2000c10190c */
[----:B------:R-:W-:-:S03]  /*0780*/  ISETP.LT.U32.AND P1, PT, R6, UR15, PT ;  /* 0x0000000f06007c0c */ /* 0x000fc6000bf21070 */
[----:B------:R0:W-:Y:S01]  /*0790*/  @P3 STG.E [R10.64], R25 ;  /* 0x000000190a003986 */ /* 0x0001e2000c10190c */
[C---:B------:R-:W-:Y:S02]  /*07a0*/  ISETP.GE.U32.AND.EX P0, PT, R7.reuse, RZ, PT, P0 ;  /* 0x000000ff0700720c */ /* 0x040fe40003f06100 */
[----:B------:R-:W-:-:S13]  /*07b0*/  ISETP.LT.AND.EX P1, PT, R7, UR4, PT, P1 ;  /* 0x0000000407007c0c */ /* 0x000fda000bf21310 */
[----:B0-----:R-:W-:Y:S05]  /*07c0*/  @!P0 BRA P1, `(.L_x_89) ;  /* 0xfffffa6000008947 */ /* 0x001fea000083ffff */
[----:B------:R-:W-:Y:S05]  /*07d0*/  EXIT ;  /* 0x000000000000794d */ /* 0x000fea0003800000 */
.L_x_88:
[----:B------:R-:W0:Y:S02]  /*07e0*/  S2R R3, SR_TID.X ;  /* 0x0000000000037919 */ /* 0x000e240000002100 */
[----:B0-----:R-:W-:-:S05]  /*07f0*/  IMAD.WIDE.U32 R4, R3, 0x4, RZ ;  /* 0x0000000403047825 */ /* 0x001fca00078e00ff */
[----:B------:R-:W-:-:S04]  /*0800*/  ISETP.GE.U32.AND P0, PT, R4, UR15, PT ;  /* 0x0000000f04007c0c */ /* 0x000fc8000bf06070 */
[----:B------:R-:W-:-:S04]  /*0810*/  ISETP.GE.AND.EX P0, PT, R5, UR4, PT, P0 ;  /* 0x0000000405007c0c */ /* 0x000fc8000bf06300 */
[----:B------:R-:W-:-:S13]  /*0820*/  ISETP.GT.U32.OR P0, PT, R3, 0x3fff, P0 ;  /* 0x00003fff0300780c */ /* 0x000fda0000704470 */
[----:B------:R-:W-:Y:S05]  /*0830*/  @P0 EXIT ;  /* 0x000000000000094d */ /* 0x000fea0003800000 */
[----:B------:R-:W-:Y:S02]  /*0840*/  IMAD.U32 R0, RZ, RZ, UR14 ;  /* 0x0000000eff007e24 */ /* 0x000fe4000f8e00ff */
[----:B------:R-:W-:-:S03]  /*0850*/  IMAD.U32 R18, RZ, RZ, UR14 ;  /* 0x0000000eff127e24 */ /* 0x000fc6000f8e00ff */
[----:B------:R-:W-:Y:S01]  /*0860*/  FSETP.GEU.FTZ.AND P2, PT, |R0|, 0.5, PT ;  /* 0x3f0000000000780b */ /* 0x000fe20003f5e200 */
[----:B------:R-:W-:Y:S02]  /*0870*/  IMAD.MOV.U32 R0, RZ, RZ, RZ ;  /* 0x000000ffff007224 */ /* 0x000fe400078e00ff */
[----:B------:R-:W-:Y:S02]  /*0880*/  FADD.FTZ R18, -R18, 1 ;  /* 0x3f80000012127421 */ /* 0x000fe40000010100 */
.L_x_90:
[C---:B------:R-:W-:Y:S01]  /*0890*/  IMAD.SHL.U32 R14, R3.reuse, 0x10, RZ ;  /* 0x00000010030e7824 */ /* 0x040fe200078e00ff */
[----:B------:R-:W-:-:S04]  /*08a0*/  SHF.L.U64.HI R19, R3, 0x4, R0 ;  /* 0x0000000403137819 */ /* 0x000fc80000010200 */
[C---:B------:R-:W-:Y:S02]  /*08b0*/  IADD3 R4, P1, R14.reuse, UR8, RZ ;  /* 0x000000080e047c10 */ /* 0x040fe4000ff3e0ff */
[----:B------:R-:W-:Y:S02]  /*08c0*/  IADD3 R12, P0, R14, UR6, RZ ;  /* 0x000000060e0c7c10 */ /* 0x000fe4000ff1e0ff */
[C---:B------:R-:W-:Y:S02]  /*08d0*/  IADD3.X R5, R19.reuse, UR9, RZ, P1, !PT ;  /* 0x0000000913057c10 */ /* 0x040fe40008ffe4ff */
[----:B------:R-:W-:-:S04]  /*08e0*/  IADD3.X R13, R19, UR7, RZ, P0, !PT ;  /* 0x00000007130d7c10 */ /* 0x000fc800087fe4ff */
[----:B------:R-:W2:Y:S04]  /*08f0*/  LDG.E.128 R4, [R4.64] ;  /* 0x0000000c04047981 */ /* 0x000ea8000c1e1d00 */
[----:B------:R-:W2:Y:S01]  /*0900*/  LDG.E.128 R8, [R12.64] ;  /* 0x0000000c0c087981 */ /* 0x000ea2000c1e1d00 */
[----:B------:R-:W-:Y:S01]  /*0910*/  IADD3 R14, P0, R14, UR10, RZ ;  /* 0x0000000a0e0e7c10 */ /* 0x000fe2000ff1e0ff */
[----:B--2---:R-:W-:Y:S02]  /*0920*/  FADD.FTZ R15, -R8, R4 ;  /* 0x00000004080f7221 */ /* 0x004fe40000010100 */
[----:B------:R-:W-:Y:S02]  /*0930*/  FADD.FTZ R2, -R9, R5 ;  /* 0x0000000509027221 */ /* 0x000fe40000010100 */
[----:B------:R-:W-:-:S02]  /*0940*/  FFMA.FTZ R8, R15, UR14, R8 ;  /* 0x0000000e0f087c23 */ /* 0x000fc40008010008 */
[----:B------:R-:W-:Y:S01]  /*0950*/  @P2 FFMA.FTZ R8, -R18, R15, R4 ;  /* 0x0000000f12082223 */ /* 0x000fe20000010104 */
[----:B------:R-:W-:Y:S01]  /*0960*/  IADD3.X R15, R19, UR11, RZ, P0, !PT ;  /* 0x0000000b130f7c10 */ /* 0x000fe200087fe4ff */
[----:B------:R-:W-:Y:S01]  /*0970*/  FADD.FTZ R17, -R10, R6 ;  /* 0x000000060a117221 */ /* 0x000fe20000010100 */
[----:B------:R-:W-:Y:S01]  /*0980*/  IADD3 R3, P0, R3, c[0x0][0x0], RZ ;  /* 0x0000000003037a10 */ /* 0x000fe20007f1e0ff */
[----:B------:R-:W-:Y:S02]  /*0990*/  FADD.FTZ R16, -R11, R7 ;  /* 0x000000070b107221 */ /* 0x000fe40000010100 */
[----:B------:R-:W-:Y:S02]  /*09a0*/  FFMA.FTZ R9, R2, UR14, R9 ;  /* 0x0000000e02097c23 */ /* 0x000fe40008010009 */
[----:B------:R-:W-:Y:S02]  /*09b0*/  FFMA.FTZ R10, R17, UR14, R10 ;  /* 0x0000000e110a7c23 */ /* 0x000fe4000801000a */
[----:B------:R-:W-:-:S02]  /*09c0*/  FFMA.FTZ R11, R16, UR14, R11 ;  /* 0x0000000e100b7c23 */ /* 0x000fc4000801000b */
[C---:B------:R-:W-:Y:S02]  /*09d0*/  @P2 FFMA.FTZ R9, -R18.reuse, R2, R5 ;  /* 0x0000000212092223 */ /* 0x040fe40000010105 */
[C---:B------:R-:W-:Y:S02]  /*09e0*/  @P2 FFMA.FTZ R10, -R18.reuse, R17, R6 ;  /* 0x00000011120a2223 */ /* 0x040fe40000010106 */
[----:B------:R-:W-:Y:S02]  /*09f0*/  @P2 FFMA.FTZ R11, -R18, R16, R7 ;  /* 0x00000010120b2223 */ /* 0x000fe40000010107 */
[C---:B------:R-:W-:Y:S02]  /*0a00*/  IMAD.SHL.U32 R2, R3.reuse, 0x4, RZ ;  /* 0x0000000403027824 */ /* 0x040fe400078e00ff */
[----:B------:R-:W-:Y:S01]  /*0a10*/  IMAD.X R0, RZ, RZ, R0, P0 ;  /* 0x000000ffff007224 */ /* 0x000fe200000e0600 */
[----:B------:R0:W-:Y:S01]  /*0a20*/  STG.E.128 [R14.64], R8 ;  /* 0x000000080e007986 */ /* 0x0001e2000c101d0c */
[----:B------:R-:W-:-:S02]  /*0a30*/  ISETP.LT.U32.AND P1, PT, R3, 0x4000, PT ;  /* 0x000040000300780c */ /* 0x000fc40003f21070 */
[----:B------:R-:W-:Y:S02]  /*0a40*/  ISETP.GE.U32.AND P0, PT, R2, UR15, PT ;  /* 0x0000000f02007c0c */ /* 0x000fe4000bf06070 */
[----:B------:R-:W-:Y:S02]  /*0a50*/  SHF.L.U64.HI R2, R3, 0x2, R0 ;  /* 0x0000000203027819 */ /* 0x000fe40000010200 */
[----:B------:R-:W-:Y:S02]  /*0a60*/  ISETP.LT.U32.AND.EX P1, PT, R0, RZ, PT, P1 ;  /* 0x000000ff0000720c */ /* 0x000fe40003f21110 */
[----:B------:R-:W-:-:S13]  /*0a70*/  ISETP.GE.AND.EX P0, PT, R2, UR4, PT, P0 ;  /* 0x0000000402007c0c */ /* 0x000fda000bf06300 */
[----:B0-----:R-:W-:Y:S05]  /*0a80*/  @!P0 BRA P1, `(.L_x_90) ;  /* 0xfffffe0000008947 */ /* 0x001fea000083ffff */
[----:B------:R-:W-:Y:S05]  /*0a90*/  EXIT ;  /* 0x000000000000794d */ /* 0x000fea0003800000 */
.L_x_91:
        /* <DEDUP_REMOVED lines=14> */
.L_x_234:


//--------------------- .text._ZN2at6native52_GLOBAL__N__ff984223_19_ForeachTernaryOp_cu_5285c63625multi_tensor_apply_kernelINS1_28TensorListScalarListMetadataIdLi3EEENS1_26TernaryOpScalarListFunctorIdLi3ELi2ELi2EEEJNS0_11LerpFunctorIdEEEEEvT_T0_DpT1_ --------------------------
	.section	.text._ZN2at6native52_GLOBAL__N__ff984223_19_ForeachTernaryOp_cu_5285c63625multi_tensor_apply_kernelINS1_28TensorListScalarListMetadataIdLi3EEENS1_26TernaryOpScalarListFunctorIdLi3ELi2ELi2EEEJNS0_11LerpFunctorIdEEEEEvT_T0_DpT1_,"ax",@progbits
	.sectioninfo	@"SHI_REGISTERS=32"
	.align	128
.text._ZN2at6native52_GLOBAL__N__ff984223_19_ForeachTernaryOp_cu_5285c63625multi_tensor_apply_kernelINS1_28TensorListScalarListMetadataIdLi3EEENS1_26TernaryOpScalarListFunctorIdLi3ELi2ELi2EEEJNS0_11LerpFunctorIdEEEEEvT_T0_DpT1_:
        .type           _ZN2at6native52_GLOBAL__N__ff984223_19_ForeachTernaryOp_cu_5285c63625multi_tensor_apply_kernelINS1_28TensorListScalarListMetadataIdLi3EEENS1_26TernaryOpScalarListFunctorIdLi3ELi2ELi2EEEJNS0_11LerpFunctorIdEEEEEvT_T0_DpT1_,@function
        .size           _ZN2at6native52_GLOBAL__N__ff984223_19_ForeachTernaryOp_cu_5285c63625multi_tensor_apply_kernelINS1_28TensorListScalarListMetadataIdLi3EEENS1_26TernaryOpScalarListFunctorIdLi3ELi2ELi2EEEJNS0_11LerpFunctorIdEEEEEvT_T0_DpT1_,(.L_x_235 - _ZN2at6native52_GLOBAL__N__ff984223_19_ForeachTernaryOp_cu_5285c63625multi_tensor_apply_kernelINS1_28TensorListScalarListMetadataIdLi3EEENS1_26TernaryOpScalarListFunctorIdLi3ELi2ELi2EEEJNS0_11LerpFunctorIdEEEEEvT_T0_DpT1_)
        .other          _ZN2at6native52_GLOBAL__N__ff984223_19_ForeachTernaryOp_cu_5285c63625multi_tensor_apply_kernelINS1_28TensorListScalarListMetadataIdLi3EEENS1_26TernaryOpScalarListFunctorIdLi3ELi2ELi2EEEJNS0_11LerpFunctorIdEEEEEvT_T0_DpT1_,@"STO_CUDA_ENTRY STV_DEFAULT"
_ZN2at6native52_GLOBAL__N__ff984223_19_ForeachTernaryOp_cu_5285c63625multi_tensor_apply_kernelINS1_28TensorListScalarListMetadataIdLi3EEENS1_26TernaryOpScalarListFunctorIdLi3ELi2ELi2EEEJNS0_11LerpFunctorIdEEEEEvT_T0_DpT1_:
        /* <DEDUP_REMOVED lines=20> */
[----:B------:R-:W-:Y:S02]  /*0140*/  UIADD3.X UR15, ~UR5, UR13, URZ, UP1, !UPT ;  /* 0x0000000d050f7290 */ /* 0x000fe40008ffe53f */
[----:B------:R-:W-:-:S03]  /*0150*/  ULOP3.LUT UP0, URZ, UR4, 0x1f, UR12, 0xf8, !UPT ;  /* 0x0000001f043f7892 */ /* 0x000fc6000f80f80c */
[----:B------:R-:W-:Y:S02]  /*0160*/  ULDC.64 UR12, c[0x0][UR14+0x760] ;  /* 0x0001d8000e0c7abb */ /* 0x000fe40008000a00 */
        /* <DEDUP_REMOVED lines=11> */
.L_x_93:
[----:B0-----:R-:W-:Y:S01]  /*0220*/  IADD3 R6, P1, R0, UR4, RZ ;  /* 0x0000000400067c10 */ /* 0x001fe2000ff3e0ff */
[----:B------:R-:W-:Y:S01]  /*0230*/  CS2R R14, SRZ ;  /* 0x00000000000e7805 */ /* 0x000fe2000001ff00 */
[----:B------:R-:W-:Y:S02]  /*0240*/  CS2R R10, SRZ ;  /* 0x00000000000a7805 */ /* 0x000fe4000001ff00 */
[C---:B------:R-:W-:Y:S01]  /*0250*/  ISETP.GE.U32.AND P0, PT, R6.reuse, 0x10000, PT ;  /* 0x000100000600780c */ /* 0x040fe20003f06070 */
[----:B------:R-:W-:Y:S01]  /*0260*/  IMAD.X R3, RZ, RZ, UR5, P1 ;  /* 0x00000005ff037e24 */ /* 0x000fe200088e06ff */
[----:B------:R-:W-:-:S02]  /*0270*/  IADD3 R23, P2, R6, c[0x0][0x0], RZ ;  /* 0x0000000006177a10 */ /* 0x000fc40007f5e0ff */
[----:B------:R-:W-:Y:S02]  /*0280*/  ISETP.LT.U32.AND P1, PT, R6, UR18, PT ;  /* 0x0000001206007c0c */ /* 0x000fe4000bf21070 */
[----:B------:R-:W-:Y:S01]  /*0290*/  ISETP.GE.U32.AND.EX P0, PT, R3, RZ, PT, P0 ;  /* 0x000000ff0300720c */ /* 0x000fe20003f06100 */
[----:B------:R-:W-:Y:S01]  /*02a0*/  IMAD.X R26, RZ, RZ, R3, P2 ;  /* 0x000000ffff1a7224 */ /* 0x000fe200010e0603 */
[----:B------:R-:W-:Y:S02]  /*02b0*/  ISETP.LT.U32.AND P2, PT, R23, UR18, PT ;  /* 0x0000001217007c0c */ /* 0x000fe4000bf41070 */
[----:B------:R-:W-:Y:S02]  /*02c0*/  ISETP.LT.AND.EX P0, PT, R3, UR15, !P0, P1 ;  /* 0x0000000f03007c0c */ /* 0x000fe4000c701310 */
[----:B------:R-:W-:-:S04]  /*02d0*/  ISETP.GE.U32.AND P1, PT, R23, 0x10000, PT ;  /* 0x000100001700780c */ /* 0x000fc80003f26070 */
[----:B------:R-:W-:-:S04]  /*02e0*/  ISETP.GE.U32.AND.EX P1, PT, R26, RZ, PT, P1 ;  /* 0x000000ff1a00720c */ /* 0x000fc80003f26110 */
[----:B------:R-:W-:-:S03]  /*02f0*/  ISETP.LT.AND.EX P1, PT, R26, UR15, !P1, P2 ;  /* 0x0000000f1a007c0c */ /* 0x000fc6000cf21320 */
[C---:B------:R-:W-:Y:S02]  /*0300*/  @P0 LEA R8, P2, R6.reuse, UR6, 0x3 ;  /* 0x0000000606080c11 */ /* 0x040fe4000f8418ff */
[C---:B------:R-:W-:Y:S02]  /*0310*/  @P0 LEA R12, P3, R6.reuse, UR8, 0x3 ;  /* 0x00000008060c0c11 */ /* 0x040fe4000f8618ff */
[C-C-:B------:R-:W-:Y:S02]  /*0320*/  @P0 LEA.HI.X R9, R6.reuse, UR7, R3.reuse, 0x3, P2 ;  /* 0x0000000706090c11 */ /* 0x140fe400090f1c03 */
[----:B------:R-:W-:Y:S01]  /*0330*/  @P0 LEA.HI.X R13, R6, UR9, R3, 0x3, P3 ;  /* 0x00000009060d0c11 */ /* 0x000fe200098f1c03 */
[----:B------:R-:W-:Y:S02]  /*0340*/  CS2R R20, SRZ ;  /* 0x0000000000147805 */ /* 0x000fe4000001ff00 */
[----:B------:R0:W2:Y:S01]  /*0350*/  @P0 LDG.E.64 R14, [R8.64] ;  /* 0x00000010080e0981 */ /* 0x0000a2000c1e1b00 */
[----:B------:R-:W-:-:S02]  /*0360*/  @P1 LEA R18, P2, R23, UR6, 0x3 ;  /* 0x0000000617121c11 */ /* 0x000fc4000f8418ff */
[C---:B------:R-:W-:Y:S01]  /*0370*/  @P1 LEA R16, P3, R23.reuse, UR8, 0x3 ;  /* 0x0000000817101c11 */ /* 0x040fe2000f8618ff */
[----:B------:R1:W2:Y:S01]  /*0380*/  @P0 LDG.E.64 R10, [R12.64] ;  /* 0x000000100c0a0981 */ /* 0x0002a2000c1e1b00 */
[----:B------:R-:W-:Y:S01]  /*0390*/  CS2R R24, SRZ ;  /* 0x0000000000187805 */ /* 0x000fe2000001ff00 */
[C-C-:B------:R-:W-:Y:S02]  /*03a0*/  @P1 LEA.HI.X R19, R23.reuse, UR7, R26.reuse, 0x3, P2 ;  /* 0x0000000717131c11 */ /* 0x140fe400090f1c1a */
[----:B------:R-:W-:Y:S02]  /*03b0*/  @P1 LEA.HI.X R17, R23, UR9, R26, 0x3, P3 ;  /* 0x0000000917111c11 */ /* 0x000fe400098f1c1a */
[----:B------:R-:W-:Y:S01]  /*03c0*/  LEA R5, P4, R2, R6, 0x1 ;  /* 0x0000000602057211 */ /* 0x000fe200078808ff */
[----:B------:R3:W4:Y:S03]  /*03d0*/  @P1 LDG.E.64 R20, [R18.64] ;  /* 0x0000001012141981 */ /* 0x000726000c1e1b00 */
[C---:B------:R-:W-:Y:S01]  /*03e0*/  ISETP.GE.U32.AND P2, PT, R5.reuse, 0x10000, PT ;  /* 0x000100000500780c */ /* 0x040fe20003f46070 */
[----:B------:R5:W4:Y:S01]  /*03f0*/  @P1 LDG.E.64 R24, [R16.64] ;  /* 0x0000001010181981 */ /* 0x000b22000c1e1b00 */
[----:B------:R-:W-:Y:S01]  /*0400*/  IMAD.X R4, RZ, RZ, R3, P4 ;  /* 0x000000ffff047224 */ /* 0x000fe200020e0603 */
[----:B------:R-:W-:-:S04]  /*0410*/  ISETP.LT.U32.AND P3, PT, R5, UR18, PT ;  /* 0x0000001205007c0c */ /* 0x000fc8000bf61070 */
[----:B------:R-:W-:-:S04]  /*0420*/  ISETP.GE.U32.AND.EX P2, PT, R4, RZ, PT, P2 ;  /* 0x000000ff0400720c */ /* 0x000fc80003f46120 */
[----:B------:R-:W-:Y:S01]  /*0430*/  ISETP.LT.AND.EX P2, PT, R4, UR15, !P2, P3 ;  /* 0x0000000f04007c0c */ /* 0x000fe2000d741330 */
[----:B-----5:R-:W-:Y:S01]  /*0440*/  CS2R R16, SRZ ;  /* 0x0000000000107805 */ /* 0x020fe2000001ff00 */
[----:B-1----:R-:W-:-:S11]  /*0450*/  CS2R R12, SRZ ;  /* 0x00000000000c7805 */ /* 0x002fd6000001ff00 */
[C---:B0-----:R-:W-:Y:S02]  /*0460*/  @P2 LEA R8, P3, R5.reuse, UR6, 0x3 ;  /* 0x0000000605082c11 */ /* 0x041fe4000f8618ff */
[C---:B------:R-:W-:Y:S02]  /*0470*/  @P2 LEA R28, P4, R5.reuse, UR8, 0x3 ;  /* 0x00000008051c2c11 */ /* 0x040fe4000f8818ff */
[C-C-:B------:R-:W-:Y:S02]  /*0480*/  @P2 LEA.HI.X R9, R5.reuse, UR7, R4.reuse, 0x3, P3 ;  /* 0x0000000705092c11 */ /* 0x140fe400098f1c04 */
[----:B------:R-:W-:-:S03]  /*0490*/  @P2 LEA.HI.X R29, R5, UR9, R4, 0x3, P4 ;  /* 0x00000009051d2c11 */ /* 0x000fc6000a0f1c04 */
[----:B------:R2:W5:Y:S04]  /*04a0*/  @P2 LDG.E.64 R16, [R8.64] ;  /* 0x0000001008102981 */ /* 0x000568000c1e1b00 */
[----:B------:R-:W5:Y:S01]  /*04b0*/  @P2 LDG.E.64 R12, [R28.64] ;  /* 0x000000101c0c2981 */ /* 0x000f62000c1e1b00 */
[----:B---3--:R-:W-:Y:S02]  /*04c0*/  IMAD.U32 R18, RZ, RZ, UR12 ;  /* 0x0000000cff127e24 */ /* 0x008fe4000f8e00ff */
[----:B------:R-:W-:-:S06]  /*04d0*/  IMAD.U32 R19, RZ, RZ, UR13 ;  /* 0x0000000dff137e24 */ /* 0x000fcc000f8e00ff */
[----:B------:R-:W-:Y:S01]  /*04e0*/  DADD R18, -R18, 1 ;  /* 0x3ff0000012127429 */ /* 0x000fe20000000100 */
[----:B------:R-:W-:-:S05]  /*04f0*/  IMAD R7, R2, 0x3, RZ ;  /* 0x0000000302077824 */ /* 0x000fca00078e02ff */
[----:B------:R-:W-:-:S04]  /*0500*/  IADD3 R7, P5, R7, R6, RZ ;  /* 0x0000000607077210 */ /* 0x000fc80007fbe0ff */
[----:B------:R-:W-:Y:S01]  /*0510*/  ISETP.GE.U32.AND P3, PT, R7, 0x10000, PT ;  /* 0x000100000700780c */ /* 0x000fe20003f66070 */
[----:B--2---:R-:W0:-:S06]  /*0520*/  DADD R8, -R14, R10 ;  /* 0x000000000e087229 */ /* 0x004e0c000000010a */
[----:B0-----:R-:W-:-:S04]  /*0530*/  DFMA R14, R8, UR12, R14 ;  /* 0x0000000c080e7c2b */ /* 0x001fc8000800000e */
[----:B------:R-:W-:-:S04]  /*0540*/  DFMA R8, R8, -R18, R10 ;  /* 0x800000120808722b */ /* 0x000fc8000000000a */
[----:B----4-:R-:W0:-:S06]  /*0550*/  DADD R10, -R20, R24 ;  /* 0x00000000140a7229 */ /* 0x010e0c0000000118 */
[----:B0-----:R-:W-:-:S04]  /*0560*/  DFMA R20, R10, UR12, R20 ;  /* 0x0000000c0a147c2b */ /* 0x001fc80008000014 */
[----:B------:R0:W-:Y:S02]  /*0570*/  DFMA R10, -R18, R10, R24 ;  /* 0x0000000a120a722b */ /* 0x0001e40000000118 */
[----:B0-----:R-:W-:Y:S02]  /*0580*/  IMAD.U32 R24, RZ, RZ, UR12 ;  /* 0x0000000cff187e24 */ /* 0x001fe4000f8e00ff */
[----:B------:R-:W-:-:S06]  /*0590*/  IMAD.U32 R25, RZ, RZ, UR13 ;  /* 0x0000000dff197e24 */ /* 0x000fcc000f8e00ff */
[----:B------:R0:W1:Y:S02]  /*05a0*/  DSETP.GEU.AND P4, PT, |R24|, 0.5, PT ;  /* 0x3fe000001800742a */ /* 0x0000640003f8e200 */
[----:B0-----:R-:W-:Y:S01]  /*05b0*/  IMAD.X R24, RZ, RZ, R3, P5 ;  /* 0x000000ffff187224 */ /* 0x001fe200028e0603 */
[----:B------:R-:W-:-:S04]  /*05c0*/  ISETP.LT.U32.AND P5, PT, R7, UR18, PT ;  /* 0x0000001207007c0c */ /* 0x000fc8000bfa1070 */
[----:B------:R-:W-:-:S04]  /*05d0*/  ISETP.GE.U32.AND.EX P3, PT, R24, RZ, PT, P3 ;  /* 0x000000ff1800720c */ /* 0x000fc80003f66130 */
[----:B------:R-:W-:Y:S02]  /*05e0*/  ISETP.LT.AND.EX P3, PT, R24, UR15, !P3, P5 ;  /* 0x0000000f18007c0c */ /* 0x000fe4000df61350 */
[----:B-1----:R-:W-:Y:S02]  /*05f0*/  FSEL R8, R8, R14, P4 ;  /* 0x0000000e08087208 */ /* 0x002fe40002000000 */
[----:B------:R-:W-:Y:S01]  /*0600*/  FSEL R9, R9, R15, P4 ;  /* 0x0000000f09097208 */ /* 0x000fe20002000000 */
[----:B-----5:R-:W0:-:S06]  /*0610*/  DADD R14, -R16, R12 ;  /* 0x00000000100e7229 */ /* 0x020e0c000000010c */
[----:B0-----:R-:W-:Y:S02]  /*0620*/  DFMA R16, R14, UR12, R16 ;  /* 0x0000000c0e107c2b */ /* 0x001fe40008000010 */
[C---:B------:R-:W-:Y:S02]  /*0630*/  @P3 LEA R28, P5, R7.reuse, UR6, 0x3 ;  /* 0x00000006071c3c11 */ /* 0x040fe4000f8a18ff */
[----:B------:R0:W1:Y:S02]  /*0640*/  DFMA R14, -R18, R14, R12 ;  /* 0x0000000e120e722b */ /* 0x000064000000010c */
[----:B0-----:R-:W-:Y:S01]  /*0650*/  CS2R R12, SRZ ;  /* 0x00000000000c7805 */ /* 0x001fe2000001ff00 */
[----:B------:R-:W-:Y:S02]  /*0660*/  @P3 LEA.HI.X R29, R7, UR7, R24, 0x3, P5 ;  /* 0x00000007071d3c11 */ /* 0x000fe4000a8f1c18 */
[----:B------:R-:W-:-:S03]  /*0670*/  FSEL R10, R10, R20, P4 ;  /* 0x000000140a0a7208 */ /* 0x000fc60002000000 */
[----:B------:R0:W2:Y:S01]  /*0680*/  @P3 LDG.E.64 R12, [R28.64] ;  /* 0x000000101c0c3981 */ /* 0x0000a2000c1e1b00 */
[----:B------:R-:W-:Y:S02]  /*0690*/  FSEL R11, R11, R21, P4 ;  /* 0x000000150b0b7208 */ /* 0x000fe40002000000 */
[----:B------:R-:W-:Y:S01]  /*06a0*/  CS2R R20, SRZ ;  /* 0x0000000000147805 */ /* 0x000fe2000001ff00 */
[----:B0-----:R-:W-:-:S04]  /*06b0*/  @P3 LEA R28, P5, R7, UR8, 0x3 ;  /* 0x00000008071c3c11 */ /* 0x001fc8000f8a18ff */
[----:B------:R-:W-:-:S05]  /*06c0*/  @P3 LEA.HI.X R29, R7, UR9, R24, 0x3, P5 ;  /* 0x00000009071d3c11 */ /* 0x000fca000a8f1c18 */
[----:B------:R-:W2:Y:S01]  /*06d0*/  @P3 LDG.E.64 R20, [R28.64] ;  /* 0x000000101c143981 */ /* 0x000ea2000c1e1b00 */
[----:B-1----:R-:W-:Y:S02]  /*06e0*/  FSEL R14, R14, R16, P4 ;  /* 0x000000100e0e7208 */ /* 0x002fe40002000000 */
[----:B------:R-:W-:Y:S02]  /*06f0*/  FSEL R15, R15, R17, P4 ;  /* 0x000000110f0f7208 */ /* 0x000fe40002000000 */
[C---:B------:R-:W-:Y:S01]  /*0700*/  @P1 LEA R22, P6, R23.reuse, UR10, 0x3 ;  /* 0x0000000a17161c11 */ /* 0x040fe2000f8c18ff */
[----:B------:R-:W-:Y:S02]  /*0710*/  ULDC UR14, c[0x0][0x0] ;  /* 0x00000000000e7ab9 */ /* 0x000fe40000000800 */
[----:B------:R-:W-:Y:S01]  /*0720*/  UIMAD.WIDE.U32 UR4, UR14, 0x4, UR4 ;  /* 0x000000040e0478a5 */ /* 0x000fe2000f8e0004 */
[----:B------:R-:W-:-:S03]  /*0730*/  @P1 LEA.HI.X R23, R23, UR11, R26, 0x3, P6 ;  /* 0x0000000b17171c11 */ /* 0x000fc6000b0f1c1a */
[----:B------:R-:W-:Y:S02]  /*0740*/  UISETP.LT.U32.AND UP1, UPT, UR4, UR18, UPT ;  /* 0x000000120400728c */ /* 0x000fe4000bf21070 */
[----:B------:R-:W-:-:S04]  /*0750*/  UISETP.GE.U32.AND UP0, UPT, UR4, 0x10000, UPT ;  /* 0x000100000400788c */ /* 0x000fc8000bf06070 */
[----:B------:R-:W-:Y:S01]  /*0760*/  UISETP.GE.U32.AND.EX UP0, UPT, UR5, URZ, UPT, UP0 ;  /* 0x0000003f0500728c */ /* 0x000fe2000bf06100 */
[----:B--2---:R-:W0:-:S06]  /*0770*/  DADD R16, -R12, R20 ;  /* 0x000000000c107229 */ /* 0x004e0c0000000114 */
[----:B0-----:R0:W-:Y:S02]  /*0780*/  DFMA R18, -R18, R16, R20 ;  /* 0x000000101212722b */ /* 0x0011e40000000114 */
[C---:B0-----:R-:W-:Y:S02]  /*0790*/  @P0 LEA R20, P5, R6.reuse, UR10, 0x3 ;  /* 0x0000000a06140c11 */ /* 0x041fe4000f8a18ff */
[----:B------:R0:W1:Y:S02]  /*07a0*/  DFMA R12, R16, UR12, R12 ;  /* 0x0000000c100c7c2b */ /* 0x000064000800000c */
[----:B------:R-:W-:Y:S02]  /*07b0*/  @P0 LEA.HI.X R21, R6, UR11, R3, 0x3, P5 ;  /* 0x0000000b06150c11 */ /* 0x000fe4000a8f1c03 */
[----:B0-----:R-:W-:Y:S02]  /*07c0*/  @P2 LEA R16, P5, R5, UR10, 0x3 ;  /* 0x0000000a05102c11 */ /* 0x001fe4000f8a18ff */
[----:B------:R-:W-:-:S02]  /*07d0*/  @P3 LEA R6, P6, R7, UR10, 0x3 ;  /* 0x0000000a07063c11 */ /* 0x000fc4000f8c18ff */
[----:B------:R-:W-:Y:S02]  /*07e0*/  @P2 LEA.HI.X R17, R5, UR11, R4, 0x3, P5 ;  /* 0x0000000b05112c11 */ /* 0x000fe4000a8f1c04 */
[----:B------:R-:W-:Y:S02]  /*07f0*/  @P3 LEA.HI.X R7, R7, UR11, R24, 0x3, P6 ;  /* 0x0000000b07073c11 */ /* 0x000fe4000b0f1c18 */
[----:B-1----:R-:W-:Y:S02]  /*0800*/  FSEL R4, R18, R12, P4 ;  /* 0x0000000c12047208 */ /* 0x002fe40002000000 */
[----:B------:R-:W-:Y:S01]  /*0810*/  FSEL R5, R19, R13, P4 ;  /* 0x0000000d13057208 */ /* 0x000fe20002000000 */
[----:B------:R0:W-:Y:S01]  /*0820*/  @P0 STG.E.64 [R20.64], R8 ;  /* 0x0000000814000986 */ /* 0x0001e2000c101b10 */
[----:B------:R-:W-:-:S03]  /*0830*/  IMAD.U32 R13, RZ, RZ, UR5 ;  /* 0x00000005ff0d7e24 */ /* 0x000fc6000f8e00ff */
[----:B------:R0:W-:Y:S01]  /*0840*/  @P1 STG.E.64 [R22.64], R10 ;  /* 0x0000000a16001986 */ /* 0x0001e2000c101b10 */
[----:B------:R-:W-:-:S03]  /*0850*/  PLOP3.LUT P0, PT, PT, PT, UP1, 0x80, 0x0 ;  /* 0x000000000000781c */ /* 0x000fc60003f0f018 */
[----:B------:R0:W-:Y:S04]  /*0860*/  @P2 STG.E.64 [R16.64], R14 ;  /* 0x0000000e10002986 */ /* 0x0001e8000c101b10 */
[----:B------:R0:W-:Y:S01]  /*0870*/  @P3 STG.E.64 [R6.64], R4 ;  /* 0x0000000406003986 */ /* 0x0001e2000c101b10 */
[----:B------:R-:W-:Y:S02]  /*0880*/  ISETP.LT.AND.EX P0, PT, R13, UR15, PT, P0 ;  /* 0x0000000f0d007c0c */ /* 0x000fe4000bf01300 */
[----:B------:R-:W-:Y:S01]  /*0890*/  PLOP3.LUT P1, PT, PT, PT, UP0, 0x80, 0x0 ;  /* 0x000000000000781c */ /* 0x000fe20003f2f008 */
[----:B------:R-:W-:-:S12]  /*08a0*/  IMAD.U32 R12, RZ, RZ, UR4 ;  /* 0x00000004ff0c7e24 */ /* 0x000fd8000f8e00ff */
[----:B0-----:R-:W-:Y:S05]  /*08b0*/  @!P1 BRA P0, `(.L_x_93) ;  /* 0xfffff96000009947 */ /* 0x001fea000003ffff */
[----:B------:R-:W-:Y:S05]  /*08c0*/  EXIT ;  /* 0x000000000000794d */ /* 0x000fea0003800000 */
.L_x_92:
        /* <DEDUP_REMOVED lines=13> */
.L_x_94:
        /* <DEDUP_REMOVED lines=10> */
[----:B---3--:R-:W0:-:S06]  /*0a40*/  DADD R20, -R6, R18 ;  /* 0x0000000006147229 */ /* 0x008e0c0000000112 */
[----:B0-----:R-:W-:-:S04]  /*0a50*/  DFMA R6, R20, UR12, R6 ;  /* 0x0000000c14067c2b */ /* 0x001fc80008000006 */
[----:B--2---:R-:W-:-:S04]  /*0a60*/  DFMA R18, -R2, R20, R18 ;  /* 0x000000140212722b */ /* 0x004fc80000000112 */
[----:B------:R-:W0:-:S06]  /*0a70*/  DADD R20, -R4, R16 ;  /* 0x0000000004147229 */ /* 0x000e0c0000000110 */
[----:B0-----:R-:W-:Y:S01]  /*0a80*/  DFMA R4, R20, UR12, R4 ;  /* 0x0000000c14047c2b */ /* 0x001fe20008000004 */
[----:B------:R-:W-:Y:S02]  /*0a90*/  FSEL R6, R18, R6, P2 ;  /* 0x0000000612067208 */ /* 0x000fe40001000000 */
[----:B------:R-:W-:Y:S01]  /*0aa0*/  FSEL R7, R19, R7, P2 ;  /* 0x0000000713077208 */ /* 0x000fe20001000000 */
[----:B------:R-:W-:-:S04]  /*0ab0*/  DFMA R16, -R2, R20, R16 ;  /* 0x000000140210722b */ /* 0x000fc80000000110 */
[----:B----4-:R-:W0:-:S06]  /*0ac0*/  DADD R20, -R12, R8 ;  /* 0x000000000c147229 */ /* 0x010e0c0000000108 */
[----:B0-----:R-:W-:Y:S01]  /*0ad0*/  DFMA R12, R20, UR12, R12 ;  /* 0x0000000c140c7c2b */ /* 0x001fe2000800000c */
[----:B------:R-:W-:Y:S02]  /*0ae0*/  FSEL R4, R16, R4, P2 ;  /* 0x0000000410047208 */ /* 0x000fe40001000000 */
[----:B------:R-:W-:Y:S01]  /*0af0*/  FSEL R5, R17, R5, P2 ;  /* 0x0000000511057208 */ /* 0x000fe20001000000 */
[----:B------:R-:W-:-:S04]  /*0b00*/  DFMA R8, -R2, R20, R8 ;  /* 0x000000140208722b */ /* 0x000fc80000000108 */
[----:B------:R-:W0:-:S06]  /*0b10*/  DADD R20, -R14, R10 ;  /* 0x000000000e147229 */ /* 0x000e0c000000010a */
[----:B0-----:R-:W-:Y:S01]  /*0b20*/  DFMA R14, R20, UR12, R14 ;  /* 0x0000000c140e7c2b */ /* 0x001fe2000800000e */
[----:B------:R-:W-:-:S03]  /*0b30*/  FSEL R9, R9, R13, P2 ;  /* 0x0000000d09097208 */ /* 0x000fc60001000000 */
[----:B------:R0:W1:Y:S02]  /*0b40*/  DFMA R20, -R2, R20, R10 ;  /* 0x000000140214722b */ /* 0x000064000000010a */
[----:B0-----:R-:W-:Y:S02]  /*0b50*/  IADD3 R10, P0, R0, UR10, RZ ;  /* 0x0000000a000a7c10 */ /* 0x001fe4000ff1e0ff */
[----:B------:R-:W-:Y:S02]  /*0b60*/  FSEL R0, R8, R12, P2 ;  /* 0x0000000c08007208 */ /* 0x000fe40001000000 */
[----:B------:R-:W-:Y:S02]  /*0b70*/  IADD3.X R11, R24, UR11, RZ, P0, !PT ;  /* 0x0000000b180b7c10 */ /* 0x000fe400087fe4ff */
[----:B------:R-:W-:Y:S02]  /*0b80*/  IADD3 R23, P0, R23, c[0x0][0x0], RZ ;  /* 0x0000000017177a10 */ /* 0x000fe40007f1e0ff */
[----:B-1----:R-:W-:Y:S01]  /*0b90*/  FSEL R8, R20, R14, P2 ;  /* 0x0000000e14087208 */ /* 0x002fe20001000000 */
[----:B------:R0:W-:Y:S01]  /*0ba0*/  STG.E.128 [R10.64], R4 ;  /* 0x000000040a007986 */ /* 0x0001e2000c101d10 */
[----:B------:R-:W-:Y:S01]  /*0bb0*/  FSEL R15, R21, R15, P2 ;  /* 0x0000000f150f7208 */ /* 0x000fe20001000000 */
[----:B------:R-:W-:Y:S01]  /*0bc0*/  IMAD.X R22, RZ, RZ, R22, P0 ;  /* 0x000000ffff167224 */ /* 0x000fe200000e0616 */
[----:B------:R-:W-:-:S04]  /*0bd0*/  ISETP.LT.U32.AND P1, PT, R23, 0x4000, PT ;  /* 0x000040001700780c */ /* 0x000fc80003f21070 */
[----:B------:R-:W-:Y:S01]  /*0be0*/  ISETP.LT.U32.AND.EX P1, PT, R22, RZ, PT, P1 ;  /* 0x000000ff1600720c */ /* 0x000fe20003f21110 */
[----:B0-----:R-:W-:Y:S02]  /*0bf0*/  IMAD.MOV.U32 R4, RZ, RZ, R0 ;  /* 0x000000ffff047224 */ /* 0x001fe400078e0000 */
[----:B------:R-:W-:Y:S02]  /*0c00*/  IMAD.MOV.U32 R5, RZ, RZ, R9 ;  /* 0x000000ffff057224 */ /* 0x000fe400078e0009 */
[----:B------:R-:W-:Y:S02]  /*0c10*/  IMAD.MOV.U32 R6, RZ, RZ, R8 ;  /* 0x000000ffff067224 */ /* 0x000fe400078e0008 */
        /* <DEDUP_REMOVED lines=8> */
.L_x_95:
        /* <DEDUP_REMOVED lines=14> */
.L_x_235:


//--------------------- .text._ZN2at6native52_GLOBAL__N__ff984223_19_ForeachTernaryOp_cu_5285c63625multi_tensor_apply_kernelINS1_18TensorListMetadataILi2EEENS1_22TernaryOpScalarFunctorIN3c108BFloat16ELi2ELi2ELi0EEEJNS0_11LerpFunctorIfEEfEEEvT_T0_DpT1_ --------------------------
	.section	.text._ZN2at6native52_GLOBAL__N__ff984223_19_ForeachTernaryOp_cu_5285c63625multi_tensor_apply_kernelINS1_18TensorListMetadataILi2EEENS1_22TernaryOpScalarFunctorIN3c108BFloat16ELi2ELi2ELi0EEEJNS0_11LerpFunctorIfEEfEEEvT_T0_DpT1_,"ax",@progbits
	.sectioninfo	@"SHI_REGISTERS=32"
	.align	128
.text._ZN2at6native52_GLOBAL__N__ff984223_19_ForeachTernaryOp_cu_5285c63625multi_tensor_apply_kernelINS1_18TensorListMetadataILi2EEENS1_22TernaryOpScalarFunctorIN3c108BFloat16ELi2ELi2ELi0EEEJNS0_11LerpFunctorIfEEfEEEvT_T0_DpT1_:
        .type           _ZN2at6native52_GLOBAL__N__ff984223_19_ForeachTernaryOp_cu_5285c63625multi_tensor_apply_kernelINS1_18TensorListMetadataILi2EEENS1_22TernaryOpScalarFunctorIN3c108BFloat16ELi2ELi2ELi0EEEJNS0_11LerpFunctorIfEEfEEEvT_T0_DpT1_,@function
        .size           _ZN2at6native52_GLOBAL__N__ff984223_19_ForeachTernaryOp_cu_5285c63625multi_tensor_apply_kernelINS1_18TensorListMetadataILi2EEENS1_22TernaryOpScalarFunctorIN3c108BFloat16ELi2ELi2ELi0EEEJNS0_11LerpFunctorIfEEfEEEvT_T0_DpT1_,(.L_x_236 - _ZN2at6native52_GLOBAL__N__ff984223_19_ForeachTernaryOp_cu_5285c63625multi_tensor_apply_kernelINS1_18TensorListMetadataILi2EEENS1_22TernaryOpScalarFunctorIN3c108BFloat16ELi2ELi2ELi0EEEJNS0_11LerpFunctorIfEEfEEEvT_T0_DpT1_)
        .other          _ZN2at6native52_GLOBAL__N__ff984223_19_ForeachTernaryOp_cu_5285c63625multi_tensor_apply_kernelINS1_18TensorListMetadataILi2EEENS1_22TernaryOpScalarFunctorIN3c108BFloat16ELi2ELi2ELi0EEEJNS0_11LerpFunctorIfEEfEEEvT_T0_DpT1_,@"STO_CUDA_ENTRY STV_DEFAULT"
_ZN2at6native52_GLOBAL__N__ff984223_19_ForeachTernaryOp_cu_5285c63625multi_tensor_apply_kernelINS1_18TensorListMetadataILi2EEENS1_22TernaryOpScalarFunctorIN3c108BFloat16ELi2ELi2ELi0EEEJNS0_11LerpFunctorIfEEfEEEvT_T0_DpT1_:
[----:B------:R-:W-:Y:S02]  /*0000*/  IMAD.MOV.U32 R1, RZ, RZ, c[0x0][0x28] ;  /* 0x00000a00ff017624 */ /* 0x000fe400078e00ff */
[----:B------:R-:W0:Y:S01]  /*0010*/  S2R R10, SR_CTAID.X ;  /* 0x00000000000a7919 */ /* 0x000e220000002500 */
[----:B------:R-:W-:Y:S01]  /*0020*/  IMAD.MOV.U32 R9, RZ, RZ, 0x4 ;  /* 0x00000004ff097424 */ /* 0x000fe200078e00ff */
[----:B------:R-:W-:Y:S01]  /*0030*/  ULDC.64 UR4, c[0x0][0x118] ;  /* 0x0000460000047ab9 */ /* 0x000fe20000000a00 */
[----:B0-----:R-:W0:Y:S02]  /*0040*/  LDC.U8 R0, c[0x0][R10+0x760] ;  /* 0x0001d8000a007b82 */ /* 0x001e240000000000 */
[----:B------:R-:W-:-:S06]  /*0050*/  IMAD R9, R10, R9, c[0x2][0x0] ;  /* 0x008000000a097624 */ /* 0x000fcc00078e0209 */
[----:B------:R-:W1:Y:S01]  /*0060*/  LDC R9, c[0x0][R9+0x160] ;  /* 0x0000580009097b82 */ /* 0x000e620000000800 */
[----:B0-----:R-:W-:-:S07]  /*0070*/  IMAD.SHL.U32 R8, R0, 0x8, RZ ;  /* 0x0000000800087824 */ /* 0x001fce00078e00ff */
[----:B------:R-:W0:Y:S01]  /*0080*/  LDC.64 R2, c[0x0][R8+0x160] ;  /* 0x0000580008027b82 */ /* 0x000e220000000a00 */
[----:B-1----:R-:W-:-:S07]  /*0090*/  IMAD.WIDE R16, R9, 0x10000, RZ ;  /* 0x0001000009107825 */ /* 0x002fce00078e02ff */
[----:B------:R-:W1:Y:S08]  /*00a0*/  LDC.64 R4, c[0x0][R8+0x360] ;  /* 0x0000d80008047b82 */ /* 0x000e700000000a00 */
[----:B------:R-:W2:Y:S01]  /*00b0*/  LDC.64 R6, c[0x0][R8+0x560] ;  /* 0x0001580008067b82 */ /* 0x000ea20000000a00 */
[----:B0-----:R-:W-:-:S04]  /*00c0*/  IMAD.WIDE R2, R9, 0x20000, R2 ;  /* 0x0002000009027825 */ /* 0x001fc800078e0202 */
[----:B-1----:R-:W-:-:S05]  /*00d0*/  IMAD.WIDE R4, R9, 0x20000, R4 ;  /* 0x0002000009047825 */ /* 0x002fca00078e0204 */
[----:B------:R-:W-:Y:S02]  /*00e0*/  LOP3.LUT R11, R4, 0x7, R2, 0xc8, !PT ;  /* 0x00000007040b7812 */ /* 0x000fe400078ec802 */
[----:B--2---:R-:W-:-:S04]  /*00f0*/  IADD3 R0, P1, -R16, R6, RZ ;  /* 0x0000000610007210 */ /* 0x004fc80007f3e1ff */
[----:B------:R-:W-:Y:S01]  /*0100*/  LOP3.LUT P0, RZ, R11, 0x3, R0, 0xf8, !PT ;  /* 0x000000030bff7812 */ /* 0x000fe2000780f800 */
[----:B------:R-:W-:-:S03]  /*0110*/  IMAD.X R16, R7, 0x1, ~R17, P1 ;  /* 0x0000000107107824 */ /* 0x000fc600008e0e11 */
[----:B------:R-:W-:-:S13]  /*0120*/  LOP3.LUT P0, RZ, RZ, RZ, RZ, 0xfc, P0 ;  /* 0x000000ffffff7212 */ /* 0x000fda000000fcff */
[----:B------:R-:W-:Y:S05]  /*0130*/  @!P0 BRA `(.L_x_96) ;  /* 0x000006f000008947 */ /* 0x000fea0003800000 */
[----:B------:R-:W-:-:S04]  /*0140*/  ISETP.GE.U32.AND P0, PT, R0, 0x1, PT ;  /* 0x000000010000780c */ /* 0x000fc80003f06070 */
[----:B------:R-:W-:-:S13]  /*0150*/  ISETP.GE.AND.EX P0, PT, R16, RZ, PT, P0 ;  /* 0x000000ff1000720c */ /* 0x000fda0003f06300 */
[----:B------:R-:W-:Y:S05]  /*0160*/  @!P0 EXIT ;  /* 0x000000000000894d */ /* 0x000fea0003800000 */
[----:B------:R-:W0:Y:S01]  /*0170*/  S2R R17, SR_TID.X ;  /* 0x0000000000117919 */ /* 0x000e220000002100 */
[----:B------:R-:W-:Y:S01]  /*0180*/  IMAD.MOV.U32 R18, RZ, RZ, c[0x0][0x0] ;  /* 0x00000000ff127624 */ /* 0x000fe200078e00ff */
[----:B------:R-:W-:-:S06]  /*0190*/  CS2R R20, SRZ ;  /* 0x0000000000147805 */ /* 0x000fcc000001ff00 */
.L_x_97:
[----:B0-----:R-:W-:Y:S02]  /*01a0*/  IADD3 R15, P1, R17, R20, RZ ;  /* 0x00000014110f7210 */ /* 0x001fe40007f3e0ff */
[----:B------:R-:W-:Y:S02]  /*01b0*/  PRMT R14, RZ, 0x7610, R14 ;  /* 0x00007610ff0e7816 */ /* 0x000fe4000000000e */
[C---:B------:R-:W-:Y:S01]  /*01c0*/  ISETP.GE.U32.AND P0, PT, R15.reuse, 0x10000, PT ;  /* 0x000100000f00780c */ /* 0x040fe20003f06070 */
[----:B------:R-:W-:Y:S01]  /*01d0*/  IMAD.X R9, RZ, RZ, R21, P1 ;  /* 0x000000ffff097224 */ /* 0x000fe200008e0615 */
[C---:B------:R-:W-:Y:S01]  /*01e0*/  ISETP.LT.U32.AND P1, PT, R15.reuse, R0, PT ;  /* 0x000000000f00720c */ /* 0x040fe20003f21070 */
[----:B------:R-:W-:Y:S01]  /*01f0*/  IMAD.SHL.U32 R7, R15, 0x2, RZ ;  /* 0x000000020f077824 */ /* 0x000fe200078e00ff */
[----:B------:R-:W-:-:S02]  /*0200*/  PRMT R12, RZ, 0x7610, R12 ;  /* 0x00007610ff0c7816 */ /* 0x000fc4000000000c */
[----:B------:R-:W-:Y:S02]  /*0210*/  ISETP.GE.U32.AND.EX P0, PT, R9, RZ, PT, P0 ;  /* 0x000000ff0900720c */ /* 0x000fe40003f06100 */
[----:B------:R-:W-:Y:S02]  /*0220*/  SHF.L.U64.HI R11, R15, 0x1, R9 ;  /* 0x000000010f0b7819 */ /* 0x000fe40000010209 */
[----:B------:R-:W-:Y:S02]  /*0230*/  ISETP.LT.AND.EX P0, PT, R9, R16, !P0, P1 ;  /* 0x000000100900720c */ /* 0x000fe40004701310 */
[----:B------:R-:W-:-:S11]  /*0240*/  IADD3 R6, P1, R2, R7, RZ ;  /* 0x0000000702067210 */ /* 0x000fd60007f3e0ff */
[----:B------:R-:W-:Y:S01]  /*0250*/  @P0 IADD3 R10, P2, R4, R7, RZ ;  /* 0x00000007040a0210 */ /* 0x000fe20007f5e0ff */
[----:B------:R-:W-:-:S04]  /*0260*/  IMAD.X R7, R3, 0x1, R11, P1 ;  /* 0x0000000103077824 */ /* 0x000fc800008e060b */
[----:B------:R-:W-:Y:S01]  /*0270*/  @P0 IMAD.X R11, R5, 0x1, R11, P2 ;  /* 0x00000001050b0824 */ /* 0x000fe200010e060b */
[----:B------:R-:W2:Y:S04]  /*0280*/  @P0 LDG.E.U16 R12, [R6.64] ;  /* 0x00000004060c0981 */ /* 0x000ea8000c1e1500 */
[----:B------:R0:W3:Y:S01]  /*0290*/  @P0 LDG.E.U16 R14, [R10.64] ;  /* 0x000000040a0e0981 */ /* 0x0000e2000c1e1500 */
[----:B------:R-:W-:Y:S01]  /*02a0*/  IADD3 R27, P2, R15, c[0x0][0x0], RZ ;  /* 0x000000000f1b7a10 */ /* 0x000fe20007f5e0ff */
[C---:B------:R-:W-:Y:S01]  /*02b0*/  IMAD R22, R18.reuse, 0x3, RZ ;  /* 0x0000000312167824 */ /* 0x040fe200078e02ff */
[----:B------:R-:W-:Y:S02]  /*02c0*/  LEA R25, P4, R18, R15, 0x1 ;  /* 0x0000000f12197211 */ /* 0x000fe400078808ff */
[C---:B------:R-:W-:Y:S01]  /*02d0*/  ISETP.GE.U32.AND P1, PT, R27.reuse, 0x10000, PT ;  /* 0x000100001b00780c */ /* 0x040fe20003f26070 */
[--C-:B------:R-:W-:Y:S01]  /*02e0*/  IMAD.X R8, RZ, RZ, R9.reuse, P2 ;  /* 0x000000ffff087224 */ /* 0x100fe200010e0609 */
[----:B------:R-:W-:Y:S01]  /*02f0*/  ISETP.LT.U32.AND P2, PT, R27, R0, PT ;  /* 0x000000001b00720c */ /* 0x000fe20003f41070 */
[----:B------:R-:W-:Y:S01]  /*0300*/  IMAD.X R13, RZ, RZ, R9, P4 ;  /* 0x000000ffff0d7224 */ /* 0x000fe200020e0609 */
[----:B------:R-:W-:Y:S01]  /*0310*/  ISETP.GE.U32.AND P3, PT, R25, 0x10000, PT ;  /* 0x000100001900780c */ /* 0x000fe20003f66070 */
[----:B------:R-:W-:Y:S01]  /*0320*/  IMAD.SHL.U32 R29, R27, 0x2, RZ ;  /* 0x000000021b1d7824 */ /* 0x000fe200078e00ff */
[----:B------:R-:W-:-:S02]  /*0330*/  ISETP.GE.U32.AND.EX P1, PT, R8, RZ, PT, P1 ;  /* 0x000000ff0800720c */ /* 0x000fc40003f26110 */
[----:B------:R-:W-:Y:S02]  /*0340*/  ISETP.LT.U32.AND P4, PT, R25, R0, PT ;  /* 0x000000001900720c */ /* 0x000fe40003f81070 */
[-C--:B------:R-:W-:Y:S02]  /*0350*/  ISETP.LT.AND.EX P1, PT, R8, R16.reuse, !P1, P2 ;  /* 0x000000100800720c */ /* 0x080fe40004f21320 */
[----:B------:R-:W-:Y:S02]  /*0360*/  ISETP.GE.U32.AND.EX P2, PT, R13, RZ, PT, P3 ;  /* 0x000000ff0d00720c */ /* 0x000fe40003f46130 */
[----:B------:R-:W-:Y:S02]  /*0370*/  SHF.L.U64.HI R27, R27, 0x1, R8 ;  /* 0x000000011b1b7819 */ /* 0x000fe40000010208 */
[----:B------:R-:W-:Y:S02]  /*0380*/  ISETP.LT.AND.EX P2, PT, R13, R16, !P2, P4 ;  /* 0x000000100d00720c */ /* 0x000fe40005741340 */
[----:B------:R-:W-:-:S02]  /*0390*/  IADD3 R15, P4, R22, R15, RZ ;  /* 0x0000000f160f7210 */ /* 0x000fc40007f9e0ff */
[C---:B------:R-:W-:Y:S01]  /*03a0*/  SHF.L.U64.HI R13, R25.reuse, 0x1, R13 ;  /* 0x00000001190d7819 */ /* 0x040fe2000001020d */
[----:B------:R-:W-:Y:S01]  /*03b0*/  IMAD.SHL.U32 R25, R25, 0x2, RZ ;  /* 0x0000000219197824 */ /* 0x000fe200078e00ff */
[----:B------:R-:W-:Y:S01]  /*03c0*/  PRMT R19, RZ, 0x7610, R19 ;  /* 0x00007610ff137816 */ /* 0x000fe20000000013 */
[----:B------:R-:W-:Y:S01]  /*03d0*/  IMAD.X R23, RZ, RZ, R9, P4 ;  /* 0x000000ffff177224 */ /* 0x000fe200020e0609 */
[----:B0-----:R-:W-:-:S05]  /*03e0*/  @P1 IADD3 R10, P3, R4, R29, RZ ;  /* 0x0000001d040a1210 */ /* 0x001fca0007f7e0ff */
[----:B------:R-:W-:Y:S01]  /*03f0*/  @P1 IMAD.X R11, R5, 0x1, R27, P3 ;  /* 0x00000001050b1824 */ /* 0x000fe200018e061b */
[C---:B------:R-:W-:Y:S02]  /*0400*/  ISETP.GE.U32.AND P3, PT, R15.reuse, 0x10000, PT ;  /* 0x000100000f00780c */ /* 0x040fe40003f66070 */
[----:B------:R-:W-:Y:S02]  /*0410*/  ISETP.LT.U32.AND P4, PT, R15, R0, PT ;  /* 0x000000000f00720c */ /* 0x000fe40003f81070 */
[C---:B------:R-:W-:Y:S01]  /*0420*/  ISETP.GE.U32.AND.EX P3, PT, R23.reuse, RZ, PT, P3 ;  /* 0x000000ff1700720c */ /* 0x040fe20003f66130 */
[----:B------:R-:W-:Y:S01]  /*0430*/  IMAD.MOV.U32 R24, RZ, RZ, c[0x0][0xdac] ;  /* 0x00036b00ff187624 */ /* 0x000fe200078e00ff */
[----:B------:R-:W-:Y:S01]  /*0440*/  @P2 IADD3 R8, P5, R4, R25, RZ ;  /* 0x0000001904082210 */ /* 0x000fe20007fbe0ff */
[----:B------:R0:W4:Y:S01]  /*0450*/  @P1 LDG.E.U16 R19, [R10.64] ;  /* 0x000000040a131981 */ /* 0x000122000c1e1500 */
[----:B------:R-:W-:Y:S02]  /*0460*/  ISETP.LT.AND.EX P3, PT, R23, R16, !P3, P4 ;  /* 0x000000101700720c */ /* 0x000fe40005f61340 */
[----:B------:R-:W-:Y:S01]  /*0470*/  PRMT R22, RZ, 0x7610, R22 ;  /* 0x00007610ff167816 */ /* 0x000fe20000000016 */
[----:B------:R-:W-:Y:S01]  /*0480*/  @P2 IMAD.X R9, R5, 0x1, R13, P5 ;  /* 0x0000000105092824 */ /* 0x000fe200028e060d */
[----:B------:R-:W-:Y:S01]  /*0490*/  FSETP.GEU.FTZ.AND P4, PT, |R24|, 0.5, PT ;  /* 0x3f0000001800780b */ /* 0x000fe20003f9e200 */
[----:B0-----:R-:W-:-:S03]  /*04a0*/  IMAD.SHL.U32 R11, R15, 0x2, RZ ;  /* 0x000000020f0b7824 */ /* 0x001fc600078e00ff */
[----:B------:R3:W5:Y:S01]  /*04b0*/  @P2 LDG.E.U16 R22, [R8.64] ;  /* 0x0000000408162981 */ /* 0x000762000c1e1500 */
[----:B------:R-:W-:Y:S01]  /*04c0*/  SHF.L.U64.HI R23, R15, 0x1, R23 ;  /* 0x000000010f177819 */ /* 0x000fe20000010217 */
[----:B------:R-:W-:Y:S01]  /*04d0*/  FADD.FTZ R24, -R24, 1 ;  /* 0x3f80000018187421 */ /* 0x000fe20000010100 */
[----:B------:R-:W-:Y:S02]  /*04e0*/  PRMT R28, RZ, 0x7610, R28 ;  /* 0x00007610ff1c7816 */ /* 0x000fe4000000001c */
[----:B--2---:R-:W-:Y:S02]  /*04f0*/  PRMT R12, RZ, 0x5410, R12 ;  /* 0x00005410ff0c7816 */ /* 0x004fe4000000000c */
[----:B---3--:R-:W-:Y:S02]  /*0500*/  PRMT R9, RZ, 0x5410, R14 ;  /* 0x00005410ff097816 */ /* 0x008fe4000000000e */
[----:B------:R-:W-:-:S03]  /*0510*/  @P3 IADD3 R14, P5, R4, R11, RZ ;  /* 0x0000000b040e3210 */ /* 0x000fc60007fbe0ff */
[----:B------:R-:W-:Y:S02]  /*0520*/  FADD.FTZ R10, -R12, R9 ;  /* 0x000000090c0a7221 */ /* 0x000fe40000010100 */
[----:B------:R-:W-:Y:S01]  /*0530*/  @P3 IMAD.X R15, R5, 0x1, R23, P5 ;  /* 0x00000001050f3824 */ /* 0x000fe200028e0617 */
[----:B------:R-:W-:Y:S01]  /*0540*/  IADD3 R8, P5, R2, R29, RZ ;  /* 0x0000001d02087210 */ /* 0x000fe20007fbe0ff */
[C---:B------:R-:W-:Y:S02]  /*0550*/  FFMA.FTZ R26, R10.reuse, c[0x0][0xdac], R12 ;  /* 0x00036b000a1a7a23 */ /* 0x040fe4000001000c */
[----:B------:R-:W-:Y:S01]  /*0560*/  @P4 FFMA.FTZ R26, R10, -R24, R9 ;  /* 0x800000180a1a4223 */ /* 0x000fe20000010009 */
[----:B------:R-:W2:Y:S01]  /*0570*/  @P3 LDG.E.U16 R28, [R14.64] ;  /* 0x000000040e1c3981 */ /* 0x000ea2000c1e1500 */
[----:B------:R-:W-:Y:S01]  /*0580*/  IMAD.X R9, R3, 0x1, R27, P5 ;  /* 0x0000000103097824 */ /* 0x000fe200028e061b */
[C---:B------:R-:W-:Y:S02]  /*0590*/  IADD3 R10, P5, R2.reuse, R25, RZ ;  /* 0x00000019020a7210 */ /* 0x040fe40007fbe0ff */
[----:B------:R-:W-:-:S02]  /*05a0*/  IADD3 R12, P6, R2, R11, RZ ;  /* 0x0000000b020c7210 */ /* 0x000fc40007fde0ff */
[----:B------:R-:W-:Y:S01]  /*05b0*/  PRMT R27, RZ, 0x7610, R27 ;  /* 0x00007610ff1b7816 */ /* 0x000fe2000000001b */
[C---:B------:R-:W-:Y:S01]  /*05c0*/  IMAD.X R11, R3.reuse, 0x1, R13, P5 ;  /* 0x00000001030b7824 */ /* 0x040fe200028e060d */
[----:B------:R-:W-:Y:S01]  /*05d0*/  PRMT R25, RZ, 0x7610, R25 ;  /* 0x00007610ff197816 */ /* 0x000fe20000000019 */
[--C-:B------:R-:W-:Y:S01]  /*05e0*/  IMAD.X R13, R3, 0x1, R23.reuse, P6 ;  /* 0x00000001030d7824 */ /* 0x100fe200030e0617 */
[----:B------:R-:W-:Y:S02]  /*05f0*/  PRMT R23, RZ, 0x7610, R23 ;  /* 0x00007610ff177816 */ /* 0x000fe40000000017 */
[----:B------:R-:W3:Y:S04]  /*0600*/  @P1 LDG.E.U16 R27, [R8.64] ;  /* 0x00000004081b1981 */ /* 0x000ee8000c1e1500 */
[----:B------:R-:W3:Y:S04]  /*0610*/  @P2 LDG.E.U16 R25, [R10.64] ;  /* 0x000000040a192981 */ /* 0x000ee8000c1e1500 */
[----:B------:R-:W3:Y:S01]  /*0620*/  @P3 LDG.E.U16 R23, [R12.64] ;  /* 0x000000040c173981 */ /* 0x000ee2000c1e1500 */
[----:B------:R-:W-:-:S04]  /*0630*/  F2FP.BF16.PACK_AB R26, RZ, R26 ;  /* 0x0000001aff1a723e */ /* 0x000fc800000010ff */
[----:B------:R-:W-:Y:S02]  /*0640*/  PRMT R29, R26, 0x7610, R29 ;  /* 0x000076101a1d7816 */ /* 0x000fe4000000001d */
[----:B----4-:R-:W-:-:S03]  /*0650*/  PRMT R19, RZ, 0x5410, R19 ;  /* 0x00005410ff137816 */ /* 0x010fc60000000013 */
[----:B------:R0:W-:Y:S01]  /*0660*/  @P0 STG.E.U16 [R6.64], R29 ;  /* 0x0000001d06000986 */ /* 0x0001e2000c101504 */
[----:B-----5:R-:W-:Y:S02]  /*0670*/  PRMT R22, RZ, 0x5410, R22 ;  /* 0x00005410ff167816 */ /* 0x020fe40000000016 */
[----:B--2---:R-:W-:Y:S02]  /*0680*/  PRMT R28, RZ, 0x5410, R28 ;  /* 0x00005410ff1c7816 */ /* 0x004fe4000000001c */
[----:B---3--:R-:W-:Y:S02]  /*0690*/  PRMT R27, RZ, 0x5410, R27 ;  /* 0x00005410ff1b7816 */ /* 0x008fe4000000001b */
[----:B------:R-:W-:-:S03]  /*06a0*/  PRMT R25, RZ, 0x5410, R25 ;  /* 0x00005410ff197816 */ /* 0x000fc60000000019 */
[----:B------:R-:W-:Y:S01]  /*06b0*/  FADD.FTZ R26, -R27, R19 ;  /* 0x000000131b1a7221 */ /* 0x000fe20000010100 */
[----:B------:R-:W-:Y:S01]  /*06c0*/  PRMT R23, RZ, 0x5410, R23 ;  /* 0x00005410ff177816 */ /* 0x000fe20000000017 */
[----:B------:R-:W-:Y:S02]  /*06d0*/  FADD.FTZ R15, -R25, R22 ;  /* 0x00000016190f7221 */ /* 0x000fe40000010100 */
[----:B------:R-:W-:Y:S02]  /*06e0*/  FFMA.FTZ R14, R26, c[0x0][0xdac], R27 ;  /* 0x00036b001a0e7a23 */ /* 0x000fe4000001001b */
[----:B0-----:R-:W-:Y:S02]  /*06f0*/  FADD.FTZ R7, -R23, R28 ;  /* 0x0000001c17077221 */ /* 0x001fe40000010100 */
[----:B------:R-:W-:Y:S02]  /*0700*/  @P4 FFMA.FTZ R14, -R24, R26, R19 ;  /* 0x0000001a180e4223 */ /* 0x000fe40000010113 */
[----:B------:R-:W-:-:S02]  /*0710*/  FFMA.FTZ R25, R15, c[0x0][0xdac], R25 ;  /* 0x00036b000f197a23 */ /* 0x000fc40000010019 */
[----:B------:R-:W-:Y:S01]  /*0720*/  FFMA.FTZ R23, R7, c[0x0][0xdac], R23 ;  /* 0x00036b0007177a23 */ /* 0x000fe20000010017 */
[----:B------:R-:W-:Y:S01]  /*0730*/  F2FP.BF16.PACK_AB R14, RZ, R14 ;  /* 0x0000000eff0e723e */ /* 0x000fe200000010ff */
[C---:B------:R-:W-:Y:S02]  /*0740*/  @P4 FFMA.FTZ R25, -R24.reuse, R15, R22 ;  /* 0x0000000f18194223 */ /* 0x040fe40000010116 */
[----:B------:R-:W-:Y:S02]  /*0750*/  @P4 FFMA.FTZ R23, -R24, R7, R28 ;  /* 0x0000000718174223 */ /* 0x000fe4000001011c */
[----:B------:R-:W-:Y:S01]  /*0760*/  IMAD.MOV.U32 R7, RZ, RZ, c[0x0][0x0] ;  /* 0x00000000ff077624 */ /* 0x000fe200078e00ff */
[----:B------:R-:W-:Y:S01]  /*0770*/  F2FP.BF16.PACK_AB R25, RZ, R25 ;  /* 0x00000019ff19723e */ /* 0x000fe200000010ff */
[----:B------:R0:W-:Y:S01]  /*0780*/  @P1 STG.E.U16 [R8.64], R14 ;  /* 0x0000000e08001986 */ /* 0x0001e2000c101504 */
[----:B------:R-:W-:Y:S01]  /*0790*/  F2FP.BF16.PACK_AB R23, RZ, R23 ;  /* 0x00000017ff17723e */ /* 0x000fe200000010ff */
[----:B------:R-:W-:-:S02]  /*07a0*/  IMAD.WIDE.U32 R20, R7, 0x4, R20 ;  /* 0x0000000407147825 */ /* 0x000fc400078e0014 */
[----:B------:R0:W-:Y:S03]  /*07b0*/  @P2 STG.E.U16 [R10.64], R25 ;  /* 0x000000190a002986 */ /* 0x0001e6000c101504 */
[C---:B------:R-:W-:Y:S01]  /*07c0*/  ISETP.GE.U32.AND P0, PT, R20.reuse, 0x10000, PT ;  /* 0x000100001400780c */ /* 0x040fe20003f06070 */
[----:B------:R0:W-:Y:S01]  /*07d0*/  @P3 STG.E.U16 [R12.64], R23 ;  /* 0x000000170c003986 */ /* 0x0001e2000c101504 */
[----:B------:R-:W-:Y:S02]  /*07e0*/  ISETP.LT.U32.AND P1, PT, R20, R0, PT ;  /* 0x000000001400720c */ /* 0x000fe40003f21070 */
[C---:B------:R-:W-:Y:S02]  /*07f0*/  ISETP.GE.U32.AND.EX P0, PT, R21.reuse, RZ, PT, P0 ;  /* 0x000000ff1500720c */ /* 0x040fe40003f06100 */
[----:B------:R-:W-:-:S13]  /*0800*/  ISETP.LT.AND.EX P1, PT, R21, R16, PT, P1 ;  /* 0x000000101500720c */ /* 0x000fda0003f21310 */
[----:B0-----:R-:W-:Y:S05]  /*0810*/  @!P0 BRA P1, `(.L_x_97) ;  /* 0xfffff98000008947 */ /* 0x001fea000083ffff */
[----:B------:R-:W-:Y:S05]  /*0820*/  EXIT ;  /* 0x000000000000794d */ /* 0x000fea0003800000 */
.L_x_96:
[----:B------:R-:W0:Y:S02]  /*0830*/  S2R R13, SR_TID.X ;  /* 0x00000000000d7919 */ /* 0x000e240000002100 */
[----:B0-----:R-:W-:-:S05]  /*0840*/  IMAD.WIDE.U32 R6, R13, 0x4, RZ ;  /* 0x000000040d067825 */ /* 0x001fca00078e00ff */
[----:B------:R-:W-:-:S04]  /*0850*/  ISETP.GE.U32.AND P0, PT, R6, R0, PT ;  /* 0x000000000600720c */ /* 0x000fc80003f06070 */
[----:B------:R-:W-:-:S04]  /*0860*/  ISETP.GE.AND.EX P0, PT, R7, R16, PT, P0 ;  /* 0x000000100700720c */ /* 0x000fc80003f06300 */
[----:B------:R-:W-:-:S13]  /*0870*/  ISETP.GT.U32.OR P0, PT, R13, 0x3fff, P0 ;  /* 0x00003fff0d00780c */ /* 0x000fda0000704470 */
[----:B------:R-:W-:Y:S05]  /*0880*/  @P0 EXIT ;  /* 0x000000000000094d */ /* 0x000fea0003800000 */
[----:B------:R-:W-:Y:S02]  /*0890*/  IMAD.MOV.U32 R21, RZ, RZ, c[0x0][0xdac] ;  /* 0x00036b00ff157624 */ /* 0x000fe400078e00ff */
[----:B------:R-:W-:Y:S02]  /*08a0*/  IMAD.MOV.U32 R10, RZ, RZ, RZ ;  /* 0x000000ffff0a7224 */ /* 0x000fe400078e00ff */
[----:B------:R-:W-:Y:S02]  /*08b0*/  FADD.FTZ R11, -R21, 1 ;  /* 0x3f800000150b7421 */ /* 0x000fe40000010100 */
.L_x_98:
        /* <DEDUP_REMOVED lines=14> */
[--C-:B------:R-:W-:Y:S02]  /*09a0*/  PRMT R15, RZ, 0x5410, R8.reuse ;  /* 0x00005410ff0f7816 */ /* 0x100fe40000000008 */
[----:B------:R-:W-:Y:S01]  /*09b0*/  PRMT R17, RZ, 0x7610, R8 ;  /* 0x00007610ff117816 */ /* 0x000fe20000000008 */
[----:B------:R-:W-:Y:S01]  /*09c0*/  FADD.FTZ R26, -R19, R14 ;  /* 0x0000000e131a7221 */ /* 0x000fe20000010100 */
[----:B------:R-:W-:Y:S01]  /*09d0*/  PRMT R9, RZ, 0x7610, R9 ;  /* 0x00007610ff097816 */ /* 0x000fe20000000009 */
[----:B------:R-:W-:Y:S02]  /*09e0*/  FADD.FTZ R8, -R15, R20 ;  /* 0x000000140f087221 */ /* 0x000fe40000010100 */
[----:B------:R-:W-:-:S02]  /*09f0*/  FADD.FTZ R22, -R17, R18 ;  /* 0x0000001211167221 */ /* 0x000fc40000010100 */
[----:B------:R-:W-:Y:S02]  /*0a00*/  FADD.FTZ R28, -R9, R12 ;  /* 0x0000000c091c7221 */ /* 0x000fe40000010100 */
[----:B------:R-:W-:Y:S02]  /*0a10*/  FFMA.FTZ R15, R8, c[0x0][0xdac], R15 ;  /* 0x00036b00080f7a23 */ /* 0x000fe4000001000f */
[----:B------:R-:W-:Y:S02]  /*0a20*/  FFMA.FTZ R24, R22, c[0x0][0xdac], R17 ;  /* 0x00036b0016187a23 */ /* 0x000fe40000010011 */
[----:B------:R-:W-:Y:S02]  /*0a30*/  FFMA.FTZ R19, R26, c[0x0][0xdac], R19 ;  /* 0x00036b001a137a23 */ /* 0x000fe40000010013 */
[----:B------:R-:W-:Y:S02]  /*0a40*/  FFMA.FTZ R9, R28, c[0x0][0xdac], R9 ;  /* 0x00036b001c097a23 */ /* 0x000fe40000010009 */
        /* <DEDUP_REMOVED lines=17> */
.L_x_99:
        /* <DEDUP_REMOVED lines=10> */
.L_x_236:


//--------------------- .text._ZN2at6native52_GLOBAL__N__ff984223_19_ForeachTernaryOp_cu_5285c63625multi_tensor_apply_kernelINS1_18TensorListMetadataILi2EEENS1_22TernaryOpScalarFunctorIN3c104HalfELi2ELi2ELi0EEEJNS0_11LerpFunctorIfEEfEEEvT_T0_DpT1_ --------------------------
	.section	.text._ZN2at6native52_GLOBAL__N__ff984223_19_ForeachTernaryOp_cu_5285c63625multi_tensor_apply_kernelINS1_18TensorListMetadataILi2EEENS1_22TernaryOpScalarFunctorIN3c104HalfELi2ELi2ELi0EEEJNS0_11LerpFunctorIfEEfEEEvT_T0_DpT1_,"ax",@progbits
	.sectioninfo	@"SHI_REGISTERS=32"
	.align	128
.text._ZN2at6native52_GLOBAL__N__ff984223_19_ForeachTernaryOp_cu_5285c63625multi_tensor_apply_kernelINS1_18TensorListMetadataILi2EEENS1_22TernaryOpScalarFunctorIN3c104HalfELi2ELi2ELi0EEEJNS0_11LerpFunctorIfEEfEEEvT_T0_DpT1_:
        .type           _ZN2at6native52_GLOBAL__N__ff984223_19_ForeachTernaryOp_cu_5285c63625multi_tensor_apply_kernelINS1_18TensorListMetadataILi2EEENS1_22TernaryOpScalarFunctorIN3c104HalfELi2ELi2ELi0EEEJNS0_11LerpFunctorIfEEfEEEvT_T0_DpT1_,@function
        .size           _ZN2at6native52_GLOBAL__N__ff984223_19_ForeachTernaryOp_cu_5285c63625multi_tensor_apply_kernelINS1_18TensorListMetadataILi2EEENS1_22TernaryOpScalarFunctorIN3c104HalfELi2ELi2ELi0EEEJNS0_11LerpFunctorIfEEfEEEvT_T0_DpT1_,(.L_x_237 - _ZN2at6native52_GLOBAL__N__ff984223_19_ForeachTernaryOp_cu_5285c63625multi_tensor_apply_kernelINS1_18TensorListMetadataILi2EEENS1_22TernaryOpScalarFunctorIN3c104HalfELi2ELi2ELi0EEEJNS0_11LerpFunctorIfEEfEEEvT_T0_DpT1_)
        .other          _ZN2at6native52_GLOBAL__N__ff984223_19_ForeachTernaryOp_cu_5285c63625multi_tensor_apply_kernelINS1_18TensorListMetadataILi2EEENS1_22TernaryOpScalarFunctorIN3c104HalfELi2ELi2ELi0EEEJNS0_11LerpFunctorIfEEfEEEvT_T0_DpT1_,@"STO_CUDA_ENTRY STV_DEFAULT"
_ZN2at6native52_GLOBAL__N__ff984223_19_ForeachTernaryOp_cu_5285c63625multi_tensor_apply_kernelINS1_18TensorListMetadataILi2EEENS1_22TernaryOpScalarFunctorIN3c104HalfELi2ELi2ELi0EEEJNS0_11LerpFunctorIfEEfEEEvT_T0_DpT1_:
        /* <DEDUP_REMOVED lines=26> */
.L_x_101:
        /* <DEDUP_REMOVED lines=18> */
[--C-:B------:R-:W-:Y:S01]  /*02c0*/  IMAD.X R14, RZ, RZ, R11.reuse, P2 ;  /* 0x000000ffff0e7224 */ /* 0x100fe200010e060b */
[----:B------:R-:W-:Y:S02]  /*02d0*/  LEA R29, P3, R18, R27, 0x1 ;  /* 0x0000001b121d7211 */ /* 0x000fe400078608ff */
[----:B------:R-:W-:Y:S02]  /*02e0*/  ISETP.LT.U32.AND P2, PT, R9, R0, PT ;  /* 0x000000000900720c */ /* 0x000fe40003f41070 */
[----:B------:R-:W-:Y:S01]  /*02f0*/  ISETP.GE.U32.AND.EX P1, PT, R14, RZ, PT, P1 ;  /* 0x000000ff0e00720c */ /* 0x000fe20003f26110 */
[----:B------:R-:W-:-:S03]  /*0300*/  IMAD.X R22, RZ, RZ, R11, P3 ;  /* 0x000000ffff167224 */ /* 0x000fc600018e060b */
[----:B------:R-:W-:Y:S02]  /*0310*/  ISETP.LT.AND.EX P1, PT, R14, R16, !P1, P2 ;  /* 0x000000100e00720c */ /* 0x000fe40004f21320 */
[C---:B------:R-:W-:Y:S01]  /*0320*/  ISETP.GE.U32.AND P2, PT, R29.reuse, 0x10000, PT ;  /* 0x000100001d00780c */ /* 0x040fe20003f46070 */
[----:B0-----:R-:W-:Y:S01]  /*0330*/  IMAD R12, R18, 0x3, RZ ;  /* 0x00000003120c7824 */ /* 0x001fe200078e02ff */
[----:B------:R-:W-:Y:S02]  /*0340*/  ISETP.LT.U32.AND P3, PT, R29, R0, PT ;  /* 0x000000001d00720c */ /* 0x000fe40003f61070 */
[----:B------:R-:W-:Y:S01]  /*0350*/  ISETP.GE.U32.AND.EX P2, PT, R22, RZ, PT, P2 ;  /* 0x000000ff1600720c */ /* 0x000fe20003f46120 */
[----:B------:R-:W-:-:S03]  /*0360*/  IMAD.SHL.U32 R8, R9, 0x2, RZ ;  /* 0x0000000209087824 */ /* 0x000fc600078e00ff */
[----:B------:R-:W-:Y:S02]  /*0370*/  ISETP.LT.AND.EX P2, PT, R22, R16, !P2, P3 ;  /* 0x000000101600720c */ /* 0x000fe40005741330 */
[----:B------:R-:W-:Y:S02]  /*0380*/  IADD3 R27, P3, R12, R27, RZ ;  /* 0x0000001b0c1b7210 */ /* 0x000fe40007f7e0ff */
[----:B------:R-:W-:Y:S02]  /*0390*/  SHF.L.U64.HI R9, R9, 0x1, R14 ;  /* 0x0000000109097819 */ /* 0x000fe4000001020e */
[----:B------:R-:W-:Y:S01]  /*03a0*/  @P1 IADD3 R14, P4, R4, R8, RZ ;  /* 0x00000008040e1210 */ /* 0x000fe20007f9e0ff */
[----:B------:R-:W-:Y:S01]  /*03b0*/  IMAD.X R25, RZ, RZ, R11, P3 ;  /* 0x000000ffff197224 */ /* 0x000fe200018e060b */
[----:B------:R-:W-:Y:S02]  /*03c0*/  ISETP.GE.U32.AND P6, PT, R27, 0x10000, PT ;  /* 0x000100001b00780c */ /* 0x000fe40003fc6070 */
[----:B------:R-:W-:Y:S01]  /*03d0*/  PRMT R19, RZ, 0x7610, R19 ;  /* 0x00007610ff137816 */ /* 0x000fe20000000013 */
[----:B------:R-:W-:Y:S01]  /*03e0*/  @P1 IMAD.X R15, R5, 0x1, R9, P4 ;  /* 0x00000001050f1824 */ /* 0x000fe200020e0609 */
[----:B------:R-:W-:-:S02]  /*03f0*/  ISETP.LT.U32.AND P3, PT, R27, R0, PT ;  /* 0x000000001b00720c */ /* 0x000fc40003f61070 */
[----:B------:R-:W-:Y:S01]  /*0400*/  ISETP.GE.U32.AND.EX P6, PT, R25, RZ, PT, P6 ;  /* 0x000000ff1900720c */ /* 0x000fe20003fc6160 */
[----:B------:R-:W-:Y:S01]  /*0410*/  IMAD.MOV.U32 R24, RZ, RZ, c[0x0][0xdac] ;  /* 0x00036b00ff187624 */ /* 0x000fe200078e00ff */
[----:B------:R-:W-:Y:S01]  /*0420*/  SHF.L.U64.HI R11, R29, 0x1, R22 ;  /* 0x000000011d0b7819 */ /* 0x000fe20000010216 */
[----:B------:R2:W4:Y:S01]  /*0430*/  @P1 LDG.E.U16 R19, [R14.64] ;  /* 0x000000040e131981 */ /* 0x000522000c1e1500 */
[----:B------:R-:W-:Y:S01]  /*0440*/  ISETP.LT.AND.EX P3, PT, R25, R16, !P6, P3 ;  /* 0x000000101900720c */ /* 0x000fe20007761330 */
[----:B------:R-:W-:Y:S01]  /*0450*/  IMAD.SHL.U32 R29, R29, 0x2, RZ ;  /* 0x000000021d1d7824 */ /* 0x000fe200078e00ff */
[----:B------:R-:W-:-:S04]  /*0460*/  FSETP.GEU.FTZ.AND P5, PT, |R24|, 0.5, PT ;  /* 0x3f0000001800780b */ /* 0x000fc80003fbe200 */
[----:B------:R-:W-:Y:S01]  /*0470*/  @P2 IADD3 R12, P4, R4, R29, RZ ;  /* 0x0000001d040c2210 */ /* 0x000fe20007f9e0ff */
[----:B------:R-:W-:-:S04]  /*0480*/  FADD.FTZ R24, -R24, 1 ;  /* 0x3f80000018187421 */ /* 0x000fc80000010100 */
[----:B------:R-:W-:Y:S01]  /*0490*/  @P2 IMAD.X R13, R5, 0x1, R11, P4 ;  /* 0x00000001050d2824 */ /* 0x000fe200020e060b */
[----:B------:R-:W-:Y:S02]  /*04a0*/  PRMT R22, RZ, 0x7610, R22 ;  /* 0x00007610ff167816 */ /* 0x000fe40000000016 */
[----:B------:R-:W-:-:S04]  /*04b0*/  PRMT R28, RZ, 0x7610, R28 ;  /* 0x00007610ff1c7816 */ /* 0x000fc8000000001c */
[----:B------:R0:W5:Y:S01]  /*04c0*/  @P2 LDG.E.U16 R22, [R12.64] ;  /* 0x000000040c162981 */ /* 0x000162000c1e1500 */
[----:B------:R-:W-:Y:S01]  /*04d0*/  PRMT R26, RZ, 0x7610, R26 ;  /* 0x00007610ff1a7816 */ /* 0x000fe2000000001a */
[----:B--2---:R-:W-:Y:S01]  /*04e0*/  HADD2.F32 R14, -RZ, R23.H0_H0 ;  /* 0x20000017ff0e7230 */ /* 0x004fe20000004100 */
[C---:B------:R-:W-:Y:S01]  /*04f0*/  SHF.L.U64.HI R23, R27.reuse, 0x1, R25 ;  /* 0x000000011b177819 */ /* 0x040fe20000010219 */
[----:B------:R-:W-:Y:S01]  /*0500*/  IMAD.SHL.U32 R27, R27, 0x2, RZ ;  /* 0x000000021b1b7824 */ /* 0x000fe200078e00ff */
[----:B---3--:R-:W-:-:S05]  /*0510*/  HADD2.F32 R15, -RZ, R10.H0_H0 ;  /* 0x2000000aff0f7230 */ /* 0x008fca0000004100 */
[----:B------:R-:W-:-:S04]  /*0520*/  FADD.FTZ R10, -R14, R15 ;  /* 0x0000000f0e0a7221 */ /* 0x000fc80000010100 */
[----:B------:R-:W-:Y:S01]  /*0530*/  FFMA.FTZ R25, R10, c[0x0][0xdac], R14 ;  /* 0x00036b000a197a23 */ /* 0x000fe2000001000e */
[----:B------:R-:W-:Y:S01]  /*0540*/  @P3 IADD3 R14, P4, R4, R27, RZ ;  /* 0x0000001b040e3210 */ /* 0x000fe20007f9e0ff */
[----:B------:R-:W-:-:S04]  /*0550*/  @P5 FFMA.FTZ R25, R10, -R24, R15 ;  /* 0x800000180a195223 */ /* 0x000fc8000001000f */
[----:B------:R-:W-:Y:S01]  /*0560*/  @P3 IMAD.X R15, R5, 0x1, R23, P4 ;  /* 0x00000001050f3824 */ /* 0x000fe200020e0617 */
[C---:B------:R-:W-:Y:S02]  /*0570*/  IADD3 R8, P4, R2.reuse, R8, RZ ;  /* 0x0000000802087210 */ /* 0x040fe40007f9e0ff */
[C---:B0-----:R-:W-:Y:S02]  /*0580*/  IADD3 R12, P6, R2.reuse, R27, RZ ;  /* 0x0000001b020c7210 */ /* 0x041fe40007fde0ff */
[----:B------:R5:W2:Y:S01]  /*0590*/  @P3 LDG.E.U16 R26, [R14.64] ;  /* 0x000000040e1a3981 */ /* 0x000aa2000c1e1500 */
[C---:B------:R-:W-:Y:S01]  /*05a0*/  IMAD.X R9, R3.reuse, 0x1, R9, P4 ;  /* 0x0000000103097824 */ /* 0x040fe200020e0609 */
[----:B------:R-:W-:Y:S01]  /*05b0*/  IADD3 R10, P4, R2, R29, RZ ;  /* 0x0000001d020a7210 */ /* 0x000fe20007f9e0ff */
[C---:B------:R-:W-:Y:S01]  /*05c0*/  IMAD.X R13, R3.reuse, 0x1, R23, P6 ;  /* 0x00000001030d7824 */ /* 0x040fe200030e0617 */
[----:B------:R-:W-:Y:S02]  /*05d0*/  PRMT R27, RZ, 0x7610, R27 ;  /* 0x00007610ff1b7816 */ /* 0x000fe4000000001b */
[----:B------:R-:W3:Y:S01]  /*05e0*/  @P1 LDG.E.U16 R28, [R8.64] ;  /* 0x00000004081c1981 */ /* 0x000ee2000c1e1500 */
[----:B------:R-:W-:Y:S01]  /*05f0*/  IMAD.X R11, R3, 0x1, R11, P4 ;  /* 0x00000001030b7824 */ /* 0x000fe200020e060b */
[----:B------:R-:W-:-:S04]  /*0600*/  PRMT R23, RZ, 0x7610, R23 ;  /* 0x00007610ff177816 */ /* 0x000fc80000000017 */
[----:B------:R-:W2:Y:S04]  /*0610*/  @P2 LDG.E.U16 R27, [R10.64] ;  /* 0x000000040a1b2981 */ /* 0x000ea8000c1e1500 */
[----:B------:R-:W2:Y:S01]  /*0620*/  @P3 LDG.E.U16 R23, [R12.64] ;  /* 0x000000040c173981 */ /* 0x000ea2000c1e1500 */
[----:B------:R-:W-:Y:S01]  /*0630*/  F2FP.PACK_AB R25, RZ, R25 ;  /* 0x00000019ff19723e */ /* 0x000fe200000000ff */
[----:B----4-:R-:W-:-:S03]  /*0640*/  HADD2.F32 R19, -RZ, R19.H0_H0 ;  /* 0x20000013ff137230 */ /* 0x010fc60000004100 */
[----:B------:R-:W-:-:S05]  /*0650*/  PRMT R29, R25, 0x7610, R29 ;  /* 0x00007610191d7816 */ /* 0x000fca000000001d */
[----:B------:R0:W-:Y:S01]  /*0660*/  @P0 STG.E.U16 [R6.64], R29 ;  /* 0x0000001d06000986 */ /* 0x0001e2000c101504 */
[----:B-----5:R-:W-:Y:S01]  /*0670*/  HADD2.F32 R15, -RZ, R22.H0_H0 ;  /* 0x20000016ff0f7230 */ /* 0x020fe20000004100 */
[----:B0-----:R-:W-:-:S04]  /*0680*/  IMAD.MOV.U32 R7, RZ, RZ, c[0x0][0x0] ;  /* 0x00000000ff077624 */ /* 0x001fc800078e00ff */
[----:B------:R-:W-:-:S05]  /*0690*/  IMAD.WIDE.U32 R20, R7, 0x4, R20 ;  /* 0x0000000407147825 */ /* 0x000fca00078e0014 */
[----:B------:R-:W-:-:S04]  /*06a0*/  ISETP.GE.U32.AND P0, PT, R20, 0x10000, PT ;  /* 0x000100001400780c */ /* 0x000fc80003f06070 */
[----:B------:R-:W-:Y:S01]  /*06b0*/  ISETP.GE.U32.AND.EX P0, PT, R21, RZ, PT, P0 ;  /* 0x000000ff1500720c */ /* 0x000fe20003f06100 */
[----:B---3--:R-:W-:Y:S02]  /*06c0*/  HADD2.F32 R28, -RZ, R28.H0_H0 ;  /* 0x2000001cff1c7230 */ /* 0x008fe40000004100 */
[----:B--2---:R-:W-:-:S03]  /*06d0*/  HADD2.F32 R26, -RZ, R26.H0_H0 ;  /* 0x2000001aff1a7230 */ /* 0x004fc60000004100 */
[--C-:B------:R-:W-:Y:S01]  /*06e0*/  FADD.FTZ R25, -R28, R19.reuse ;  /* 0x000000131c197221 */ /* 0x100fe20000010100 */
[----:B------:R-:W-:Y:S02]  /*06f0*/  HADD2.F32 R14, -RZ, R27.H0_H0 ;  /* 0x2000001bff0e7230 */ /* 0x000fe40000004100 */
[----:B------:R-:W-:Y:S01]  /*0700*/  HADD2.F32 R23, -RZ, R23.H0_H0 ;  /* 0x20000017ff177230 */ /* 0x000fe20000004100 */
[----:B------:R-:W-:Y:S02]  /*0710*/  FFMA.FTZ R22, R25, c[0x0][0xdac], R28 ;  /* 0x00036b0019167a23 */ /* 0x000fe4000001001c */
[----:B------:R-:W-:Y:S02]  /*0720*/  @P5 FFMA.FTZ R22, -R24, R25, R19 ;  /* 0x0000001918165223 */ /* 0x000fe40000010113 */
[----:B------:R-:W-:Y:S02]  /*0730*/  FADD.FTZ R19, -R14, R15 ;  /* 0x0000000f0e137221 */ /* 0x000fe40000010100 */
[----:B------:R-:W-:-:S02]  /*0740*/  FADD.FTZ R25, -R23, R26 ;  /* 0x0000001a17197221 */ /* 0x000fc40000010100 */
[----:B------:R-:W-:Y:S02]  /*0750*/  FFMA.FTZ R14, R19, c[0x0][0xdac], R14 ;  /* 0x00036b00130e7a23 */ /* 0x000fe4000001000e */
[----:B------:R-:W-:Y:S02]  /*0760*/  FFMA.FTZ R23, R25, c[0x0][0xdac], R23 ;  /* 0x00036b0019177a23 */ /* 0x000fe40000010017 */
[C---:B------:R-:W-:Y:S02]  /*0770*/  @P5 FFMA.FTZ R14, -R24.reuse, R19, R15 ;  /* 0x00000013180e5223 */ /* 0x040fe4000001010f */
        /* <DEDUP_REMOVED lines=11> */
.L_x_100:
        /* <DEDUP_REMOVED lines=9> */
.L_x_102:
        /* <DEDUP_REMOVED lines=11> */
[----:B---3--:R-:W-:-:S02]  /*0970*/  HADD2.F32 R19, -RZ, R9.H0_H0 ;  /* 0x20000009ff137230 */ /* 0x008fc40000004100 */
[--C-:B------:R-:W-:Y:S02]  /*0980*/  HADD2.F32 R14, -RZ, R23.reuse.H0_H0 ;  /* 0x20000017ff0e7230 */ /* 0x100fe40000004100 */
[----:B------:R-:W-:Y:S02]  /*0990*/  HADD2.F32 R12, -RZ, R23.H1_H1 ;  /* 0x30000017ff0c7230 */ /* 0x000fe40000004100 */
[--C-:B------:R-:W-:Y:S01]  /*09a0*/  HADD2.F32 R15, -RZ, R8.reuse.H0_H0 ;  /* 0x20000008ff0f7230 */ /* 0x100fe20000004100 */
[----:B------:R-:W-:Y:S01]  /*09b0*/  FADD.FTZ R26, -R19, R14 ;  /* 0x0000000e131a7221 */ /* 0x000fe20000010100 */
[----:B------:R-:W-:Y:S02]  /*09c0*/  HADD2.F32 R17, -RZ, R8.H1_H1 ;  /* 0x30000008ff117230 */ /* 0x000fe40000004100 */
[----:B------:R-:W-:Y:S01]  /*09d0*/  HADD2.F32 R9, -RZ, R9.H1_H1 ;  /* 0x30000009ff097230 */ /* 0x000fe20000004100 */
        /* <DEDUP_REMOVED lines=24> */
.L_x_103:
        /* <DEDUP_REMOVED lines=10> */
.L_x_237:


//--------------------- .text._ZN2at6native52_GLOBAL__N__ff984223_19_ForeachTernaryOp_cu_5285c63625multi_tensor_apply_kernelINS1_18TensorListMetadataILi2EEENS1_22TernaryOpScalarFunctorIN3c107complexIfEELi2ELi2ELi0EEEJNS0_11LerpFunctorIS8_EES8_EEEvT_T0_DpT1_ --------------------------
	.section	.text._ZN2at6native52_GLOBAL__N__ff984223_19_ForeachTernaryOp_cu_5285c63625multi_tensor_apply_kernelINS1_18TensorListMetadataILi2EEENS1_22TernaryOpScalarFunctorIN3c107complexIfEELi2ELi2ELi0EEEJNS0_11LerpFunctorIS8_EES8_EEEvT_T0_DpT1_,"ax",@progbits
	.sectioninfo	@"SHI_REGISTERS=32"
	.align	128
.text._ZN2at6native52_GLOBAL__N__ff984223_19_ForeachTernaryOp_cu_5285c63625multi_tensor_apply_kernelINS1_18TensorListMetadataILi2EEENS1_22TernaryOpScalarFunctorIN3c107complexIfEELi2ELi2ELi0EEEJNS0_11LerpFunctorIS8_EES8_EEEvT_T0_DpT1_:
        .type           _ZN2at6native52_GLOBAL__N__ff984223_19_ForeachTernaryOp_cu_5285c63625multi_tensor_apply_kernelINS1_18TensorListMetadataILi2EEENS1_22TernaryOpScalarFunctorIN3c107complexIfEELi2ELi2ELi0EEEJNS0_11LerpFunctorIS8_EES8_EEEvT_T0_DpT1_,@function
        .size           _ZN2at6native52_GLOBAL__N__ff984223_19_ForeachTernaryOp_cu_5285c63625multi_tensor_apply_kernelINS1_18TensorListMetadataILi2EEENS1_22TernaryOpScalarFunctorIN3c107complexIfEELi2ELi2ELi0EEEJNS0_11LerpFunctorIS8_EES8_EEEvT_T0_DpT1_,(.L_x_238 - _ZN2at6native52_GLOBAL__N__ff984223_19_ForeachTernaryOp_cu_5285c63625multi_tensor_apply_kernelINS1_18TensorListMetadataILi2EEENS1_22TernaryOpScalarFunctorIN3c107complexIfEELi2ELi2ELi0EEEJNS0_11LerpFunctorIS8_EES8_EEEvT_T0_DpT1_)
        .other          _ZN2at6native52_GLOBAL__N__ff984223_19_ForeachTernaryOp_cu_5285c63625multi_tensor_apply_kernelINS1_18TensorListMetadataILi2EEENS1_22TernaryOpScalarFunctorIN3c107complexIfEELi2ELi2ELi0EEEJNS0_11LerpFunctorIS8_EES8_EEEvT_T0_DpT1_,@"STO_CUDA_ENTRY STV_DEFAULT"
_ZN2at6native52_GLOBAL__N__ff984223_19_ForeachTernaryOp_cu_5285c63625multi_tensor_apply_kernelINS1_18TensorListMetadataILi2EEENS1_22TernaryOpScalarFunctorIN3c107complexIfEELi2ELi2ELi0EEEJNS0_11LerpFunctorIS8_EES8_EEEvT_T0_DpT1_:
        /* <DEDUP_REMOVED lines=18> */
[----:B------:R-:W-:-:S04]  /*0120*/  ULOP3.LUT UP0, URZ, UR4, 0x3, UR16, 0xf8, !UPT ;  /* 0x00000003043f7892 */ /* 0x000fc8000f80f810 */
[----:B------:R-:W-:-:S06]  /*0130*/  ULOP3.LUT UP0, URZ, URZ, URZ, URZ, 0xfc, UP0 ;  /* 0x0000003f3f3f7292 */ /* 0x000fcc000800fc3f */
[----:B------:R-:W-:-:S13]  /*0140*/  PLOP3.LUT P0, PT, PT, PT, UP0, 0x80, 0x0 ;  /* 0x000000000000781c */ /* 0x000fda0003f0f008 */
[----:B------:R-:W-:Y:S05]  /*0150*/  @!P0 BRA `(.L_x_104) ;  /* 0x00000f0000008947 */ /* 0x000fea0003800000 */
[----:B------:R-:W-:-:S04]  /*0160*/  UISETP.GE.U32.AND UP0, UPT, UR16, 0x1, UPT ;  /* 0x000000011000788c */ /* 0x000fc8000bf06070 */
[----:B------:R-:W-:-:S06]  /*0170*/  UISETP.GE.AND.EX UP0, UPT, UR11, URZ, UPT, UP0 ;  /* 0x0000003f0b00728c */ /* 0x000fcc000bf06300 */
[----:B------:R-:W-:-:S13]  /*0180*/  PLOP3.LUT P0, PT, PT, PT, UP0, 0x80, 0x0 ;  /* 0x000000000000781c */ /* 0x000fda0003f0f008 */
[----:B------:R-:W-:Y:S05]  /*0190*/  @!P0 EXIT ;  /* 0x000000000000894d */ /* 0x000fea0003800000 */
[----:B------:R-:W-:Y:S01]  /*01a0*/  MOV R0, c[0x0][0xdb4] ;  /* 0x00036d0000007a02 */ /* 0x000fe20000000f00 */
[----:B------:R-:W-:Y:S01]  /*01b0*/  ULDC UR10, c[0x0][0x0] ;  /* 0x00000000000a7ab9 */ /* 0x000fe20000000800 */
[----:B------:R-:W-:Y:S01]  /*01c0*/  MOV R3, c[0x0][0xdb0] ;  /* 0x00036c0000037a02 */ /* 0x000fe20000000f00 */
[----:B------:R-:W-:Y:S02]  /*01d0*/  USHF.L.U32 UR13, UR10, 0x1, URZ ;  /* 0x000000010a0d7899 */ /* 0x000fe4000800063f */
[----:B------:R-:W-:Y:S01]  /*01e0*/  FMUL.FTZ R0, R0, c[0x0][0xdb4] ;  /* 0x00036d0000007a20 */ /* 0x000fe20000410000 */
[----:B------:R-:W-:-:S03]  /*01f0*/  UIMAD UR10, UR10, 0x3, URZ ;  /* 0x000000030a0a78a4 */ /* 0x000fc6000f8e023f */
[----:B------:R-:W-:-:S05]  /*0200*/  FFMA.FTZ R0, R3, c[0x0][0xdb0], R0 ;  /* 0x00036c0003007a23 */ /* 0x000fca0000010000 */
[----:B------:R-:W-:-:S13]  /*0210*/  FSETP.GEU.FTZ.AND P0, PT, R0, 0.25, PT ;  /* 0x3e8000000000780b */ /* 0x000fda0003f1e000 */
[----:B------:R-:W-:Y:S05]  /*0220*/  @P0 BRA `(.L_x_105) ;  /* 0x000006e000000947 */ /* 0x000fea0003800000 */
[----:B------:R-:W0:Y:S01]  /*0230*/  S2R R0, SR_TID.X ;  /* 0x0000000000007919 */ /* 0x000e220000002100 */
[----:B------:R-:W-:-:S06]  /*0240*/  CS2R R24, SRZ ;  /* 0x0000000000187805 */ /* 0x000fcc000001ff00 */
.L_x_106:
[----:B0-----:R-:W-:Y:S01]  /*0250*/  IADD3 R16, P1, R0, R24, RZ ;  /* 0x0000001800107210 */ /* 0x001fe20007f3e0ff */
[----:B------:R-:W-:Y:S01]  /*0260*/  CS2R R18, SRZ ;  /* 0x0000000000127805 */ /* 0x000fe2000001ff00 */
[----:B------:R-:W-:Y:S02]  /*0270*/  CS2R R22, SRZ ;  /* 0x0000000000167805 */ /* 0x000fe4000001ff00 */
[C---:B------:R-:W-:Y:S02]  /*0280*/  ISETP.GE.U32.AND P0, PT, R16.reuse, 0x10000, PT ;  /* 0x000100001000780c */ /* 0x040fe40003f06070 */
[----:B------:R-:W-:Y:S02]  /*0290*/  IADD3.X R17, RZ, R25, RZ, P1, !PT ;  /* 0x00000019ff117210 */ /* 0x000fe40000ffe4ff */
[----:B------:R-:W-:Y:S02]  /*02a0*/  ISETP.LT.U32.AND P1, PT, R16, UR16, PT ;  /* 0x0000001010007c0c */ /* 0x000fe4000bf21070 */
[----:B------:R-:W-:-:S02]  /*02b0*/  ISETP.GE.U32.AND.EX P0, PT, R17, RZ, PT, P0 ;  /* 0x000000ff1100720c */ /* 0x000fc40003f06100 */
[C---:B------:R-:W-:Y:S02]  /*02c0*/  SHF.L.U32 R4, R16.reuse, 0x3, RZ ;  /* 0x0000000310047819 */ /* 0x040fe400000006ff */
[----:B------:R-:W-:Y:S02]  /*02d0*/  ISETP.LT.AND.EX P0, PT, R17, UR11, !P0, P1 ;  /* 0x0000000b11007c0c */ /* 0x000fe4000c701310 */
[----:B------:R-:W-:Y:S02]  /*02e0*/  SHF.L.U64.HI R5, R16, 0x3, R17 ;  /* 0x0000000310057819 */ /* 0x000fe40000010211 */
[----:B------:R-:W-:-:S04]  /*02f0*/  IADD3 R2, P1, R4, UR6, RZ ;  /* 0x0000000604027c10 */ /* 0x000fc8000ff3e0ff */
[----:B------:R-:W-:-:S05]  /*0300*/  IADD3.X R3, R5, UR7, RZ, P1, !PT ;  /* 0x0000000705037c10 */ /* 0x000fca0008ffe4ff */
[----:B------:R-:W-:Y:S01]  /*0310*/  @P0 IADD3 R4, P2, R4, UR8, RZ ;  /* 0x0000000804040c10 */ /* 0x000fe2000ff5e0ff */
[----:B------:R-:W2:Y:S03]  /*0320*/  @P0 LDG.E.64 R22, [R2.64] ;  /* 0x0000000e02160981 */ /* 0x000ea6000c1e1b00 */
[----:B------:R-:W-:-:S05]  /*0330*/  @P0 IADD3.X R5, R5, UR9, RZ, P2, !PT ;  /* 0x0000000905050c10 */ /* 0x000fca00097fe4ff */
[----:B------:R0:W2:Y:S01]  /*0340*/  @P0 LDG.E.64 R18, [R4.64] ;  /* 0x0000000e04120981 */ /* 0x0000a2000c1e1b00 */
[C---:B------:R-:W-:Y:S02]  /*0350*/  IADD3 R11, P1, R16.reuse, c[0x0][0x0], RZ ;  /* 0x00000000100b7a10 */ /* 0x040fe40007f3e0ff */
[----:B------:R-:W-:Y:S02]  /*0360*/  IADD3 R14, P5, R16, UR13, RZ ;  /* 0x0000000d100e7c10 */ /* 0x000fe4000ffbe0ff */
[C---:B------:R-:W-:Y:S02]  /*0370*/  ISETP.GE.U32.AND P4, PT, R11.reuse, 0x10000, PT ;  /* 0x000100000b00780c */ /* 0x040fe40003f86070 */
[----:B------:R-:W-:Y:S01]  /*0380*/  IADD3.X R6, RZ, R17, RZ, P1, !PT ;  /* 0x00000011ff067210 */ /* 0x000fe20000ffe4ff */
[----:B------:R-:W-:Y:S01]  /*0390*/  IMAD.X R15, RZ, RZ, R17, P5 ;  /* 0x000000ffff0f7224 */ /* 0x000fe200028e0611 */
[----:B------:R-:W-:Y:S02]  /*03a0*/  ISETP.LT.U32.AND P2, PT, R11, UR16, PT ;  /* 0x000000100b007c0c */ /* 0x000fe4000bf41070 */
[----:B------:R-:W-:-:S02]  /*03b0*/  ISETP.GE.U32.AND.EX P4, PT, R6, RZ, PT, P4 ;  /* 0x000000ff0600720c */ /* 0x000fc40003f86140 */
[----:B------:R-:W-:Y:S02]  /*03c0*/  ISETP.GE.U32.AND P3, PT, R14, 0x10000, PT ;  /* 0x000100000e00780c */ /* 0x000fe40003f66070 */
[----:B------:R-:W-:Y:S02]  /*03d0*/  ISETP.LT.AND.EX P2, PT, R6, UR11, !P4, P2 ;  /* 0x0000000b06007c0c */ /* 0x000fe4000e741320 */
[----:B------:R-:W-:Y:S02]  /*03e0*/  ISETP.LT.U32.AND P4, PT, R14, UR16, PT ;  /* 0x000000100e007c0c */ /* 0x000fe4000bf81070 */
[----:B------:R-:W-:-:S04]  /*03f0*/  ISETP.GE.U32.AND.EX P3, PT, R15, RZ, PT, P3 ;  /* 0x000000ff0f00720c */ /* 0x000fc80003f66130 */
[----:B------:R-:W-:Y:S02]  /*0400*/  ISETP.LT.AND.EX P3, PT, R15, UR11, !P3, P4 ;  /* 0x0000000b0f007c0c */ /* 0x000fe4000df61340 */
[C---:B------:R-:W-:Y:S02]  /*0410*/  SHF.L.U32 R10, R11.reuse, 0x3, RZ ;  /* 0x000000030b0a7819 */ /* 0x040fe400000006ff */
[----:B------:R-:W-:Y:S02]  /*0420*/  IADD3 R16, P1, R16, UR10, RZ ;  /* 0x0000000a10107c10 */ /* 0x000fe4000ff3e0ff */
[----:B------:R-:W-:Y:S02]  /*0430*/  SHF.L.U64.HI R11, R11, 0x3, R6 ;  /* 0x000000030b0b7819 */ /* 0x000fe40000010206 */
[----:B------:R-:W-:Y:S02]  /*0440*/  @P2 IADD3 R12, P4, R10, UR8, RZ ;  /* 0x000000080a0c2c10 */ /* 0x000fe4000ff9e0ff */
[----:B------:R-:W-:-:S02]  /*0450*/  SHF.L.U64.HI R15, R14, 0x3, R15 ;  /* 0x000000030e0f7819 */ /* 0x000fc4000001020f */
[----:B------:R-:W-:Y:S02]  /*0460*/  IADD3.X R17, RZ, R17, RZ, P1, !PT ;  /* 0x00000011ff117210 */ /* 0x000fe40000ffe4ff */
[----:B------:R-:W-:Y:S02]  /*0470*/  ISETP.GE.U32.AND P5, PT, R16, 0x10000, PT ;  /* 0x000100001000780c */ /* 0x000fe40003fa6070 */
[----:B------:R-:W-:Y:S02]  /*0480*/  SHF.L.U32 R14, R14, 0x3, RZ ;  /* 0x000000030e0e7819 */ /* 0x000fe400000006ff */
[----:B------:R-:W-:Y:S01]  /*0490*/  @P2 IADD3.X R13, R11, UR9, RZ, P4, !PT ;  /* 0x000000090b0d2c10 */ /* 0x000fe2000a7fe4ff */
[----:B0-----:R-:W-:Y:S01]  /*04a0*/  CS2R R4, SRZ ;  /* 0x0000000000047805 */ /* 0x001fe2000001ff00 */
[----:B------:R-:W-:Y:S02]  /*04b0*/  ISETP.LT.U32.AND P1, PT, R16, UR16, PT ;  /* 0x0000001010007c0c */ /* 0x000fe4000bf21070 */
[----:B------:R-:W-:-:S02]  /*04c0*/  ISETP.GE.U32.AND.EX P5, PT, R17, RZ, PT, P5 ;  /* 0x000000ff1100720c */ /* 0x000fc40003fa6150 */
[----:B------:R-:W-:Y:S01]  /*04d0*/  @P3 IADD3 R26, P4, R14, UR8, RZ ;  /* 0x000000080e1a3c10 */ /* 0x000fe2000ff9e0ff */
[----:B------:R0:W3:Y:S01]  /*04e0*/  @P2 LDG.E.64 R4, [R12.64] ;  /* 0x0000000e0c042981 */ /* 0x0000e2000c1e1b00 */
[----:B------:R-:W-:Y:S02]  /*04f0*/  ISETP.LT.AND.EX P1, PT, R17, UR11, !P5, P1 ;  /* 0x0000000b11007c0c */ /* 0x000fe4000ef21310 */
[----:B------:R-:W-:Y:S02]  /*0500*/  @P3 IADD3.X R27, R15, UR9, RZ, P4, !PT ;  /* 0x000000090f1b3c10 */ /* 0x000fe4000a7fe4ff */
[----:B------:R-:W-:-:S04]  /*0510*/  IADD3 R10, P4, R10, UR6, RZ ;  /* 0x000000060a0a7c10 */ /* 0x000fc8000ff9e0ff */
[----:B------:R-:W-:Y:S01]  /*0520*/  IADD3.X R11, R11, UR7, RZ, P4, !PT ;  /* 0x000000070b0b7c10 */ /* 0x000fe2000a7fe4ff */
[----:B0-----:R-:W-:Y:S01]  /*0530*/  CS2R R12, SRZ ;  /* 0x00000000000c7805 */ /* 0x001fe2000001ff00 */
[C---:B------:R-:W-:Y:S01]  /*0540*/  SHF.L.U64.HI R17, R16.reuse, 0x3, R17 ;  /* 0x0000000310117819 */ /* 0x040fe20000010211 */
[----:B------:R-:W-:Y:S01]  /*0550*/  CS2R R6, SRZ ;  /* 0x0000000000067805 */ /* 0x000fe2000001ff00 */
[----:B------:R-:W-:-:S03]  /*0560*/  SHF.L.U32 R16, R16, 0x3, RZ ;  /* 0x0000000310107819 */ /* 0x000fc600000006ff */
[----:B------:R-:W3:Y:S01]  /*0570*/  @P2 LDG.E.64 R12, [R10.64] ;  /* 0x0000000e0a0c2981 */ /* 0x000ee2000c1e1b00 */
[----:B------:R-:W-:Y:S01]  /*0580*/  @P1 IADD3 R20, P5, R16, UR8, RZ ;  /* 0x0000000810141c10 */ /* 0x000fe2000ffbe0ff */
[----:B------:R-:W-:Y:S01]  /*0590*/  CS2R R8, SRZ ;  /* 0x0000000000087805 */ /* 0x000fe2000001ff00 */
[----:B------:R-:W-:Y:S01]  /*05a0*/  IADD3 R14, P4, R14, UR6, RZ ;  /* 0x000000060e0e7c10 */ /* 0x000fe2000ff9e0ff */
[----:B------:R0:W4:Y:S01]  /*05b0*/  @P3 LDG.E.64 R6, [R26.64] ;  /* 0x0000000e1a063981 */ /* 0x000122000c1e1b00 */
[----:B------:R-:W-:Y:S02]  /*05c0*/  @P1 IADD3.X R21, R17, UR9, RZ, P5, !PT ;  /* 0x0000000911151c10 */ /* 0x000fe4000affe4ff */
[----:B------:R-:W-:Y:S02]  /*05d0*/  IADD3.X R15, R15, UR7, RZ, P4, !PT ;  /* 0x000000070f0f7c10 */ /* 0x000fe4000a7fe4ff */
[----:B------:R-:W-:Y:S01]  /*05e0*/  IADD3 R16, P5, R16, UR6, RZ ;  /* 0x0000000610107c10 */ /* 0x000fe2000ffbe0ff */
[----:B------:R1:W5:Y:S03]  /*05f0*/  @P1 LDG.E.64 R8, [R20.64] ;  /* 0x0000000e14081981 */ /* 0x000366000c1e1b00 */
[----:B------:R-:W-:Y:S01]  /*0600*/  IADD3.X R17, R17, UR7, RZ, P5, !PT ;  /* 0x0000000711117c10 */ /* 0x000fe2000affe4ff */
[----:B-1----:R-:W-:-:S06]  /*0610*/  CS2R R20, SRZ ;  /* 0x0000000000147805 */ /* 0x002fcc000001ff00 */
[----:B------:R-:W5:Y:S01]  /*0620*/  @P1 LDG.E.64 R20, [R16.64] ;  /* 0x0000000e10141981 */ /* 0x000f62000c1e1b00 */
[----:B--2---:R-:W-:Y:S02]  /*0630*/  FADD.FTZ R19, -R23, R19 ;  /* 0x0000001317137221 */ /* 0x004fe40000010100 */
[----:B------:R-:W-:Y:S02]  /*0640*/  FADD.FTZ R18, R18, -R22 ;  /* 0x8000001612127221 */ /* 0x000fe40000010000 */
[C---:B------:R-:W-:Y:S02]  /*0650*/  FMUL.FTZ R29, R19.reuse, c[0x0][0xdb4] ;  /* 0x00036d00131d7a20 */ /* 0x040fe40000410000 */
[C---:B------:R-:W-:Y:S02]  /*0660*/  FMUL.FTZ R28, R18.reuse, c[0x0][0xdb4] ;  /* 0x00036d00121c7a20 */ /* 0x040fe40000410000 */
[----:B0-----:R-:W-:Y:S02]  /*0670*/  FFMA.FTZ R27, R18, c[0x0][0xdb0], -R29 ;  /* 0x00036c00121b7a23 */ /* 0x001fe4000001081d */
[----:B------:R-:W-:-:S02]  /*0680*/  FFMA.FTZ R26, R19, c[0x0][0xdb0], R28 ;  /* 0x00036c00131a7a23 */ /* 0x000fc4000001001c */
[----:B------:R-:W-:-:S06]  /*0690*/  CS2R R18, SRZ ;  /* 0x0000000000127805 */ /* 0x000fcc000001ff00 */
[----:B------:R-:W4:Y:S01]  /*06a0*/  @P3 LDG.E.64 R18, [R14.64] ;  /* 0x0000000e0e123981 */ /* 0x000f22000c1e1b00 */
[----:B------:R-:W-:Y:S02]  /*06b0*/  FADD.FTZ R22, R27, R22 ;  /* 0x000000161b167221 */ /* 0x000fe40000010000 */
[----:B------:R-:W-:-:S05]  /*06c0*/  FADD.FTZ R23, R26, R23 ;  /* 0x000000171a177221 */ /* 0x000fca0000010000 */
[----:B------:R0:W-:Y:S01]  /*06d0*/  @P0 STG.E.64 [R2.64], R22 ;  /* 0x0000001602000986 */ /* 0x0001e2000c101b0e */
[----:B---3--:R-:W-:Y:S02]  /*06e0*/  FADD.FTZ R5, -R13, R5 ;  /* 0x000000050d057221 */ /* 0x008fe40000010100 */
[----:B------:R-:W-:Y:S02]  /*06f0*/  FADD.FTZ R4, R4, -R12 ;  /* 0x8000000c04047221 */ /* 0x000fe40000010000 */
[----:B------:R-:W-:-:S04]  /*0700*/  FMUL.FTZ R27, R5, c[0x0][0xdb4] ;  /* 0x00036d00051b7a20 */ /* 0x000fc80000410000 */
[C---:B------:R-:W-:Y:S02]  /*0710*/  FFMA.FTZ R27, R4.reuse, c[0x0][0xdb0], -R27 ;  /* 0x00036c00041b7a23 */ /* 0x040fe4000001081b */
[----:B------:R-:W-:-:S04]  /*0720*/  FMUL.FTZ R4, R4, c[0x0][0xdb4] ;  /* 0x00036d0004047a20 */ /* 0x000fc80000410000 */
[----:B------:R-:W-:-:S04]  /*0730*/  FFMA.FTZ R4, R5, c[0x0][0xdb0], R4 ;  /* 0x00036c0005047a23 */ /* 0x000fc80000010004 */
[----:B------:R-:W-:Y:S02]  /*0740*/  FADD.FTZ R13, R4, R13 ;  /* 0x0000000d040d7221 */ /* 0x000fe40000010000 */
[----:B-----5:R-:W-:Y:S02]  /*0750*/  FADD.FTZ R9, -R21, R9 ;  /* 0x0000000915097221 */ /* 0x020fe40000010100 */
[----:B------:R-:W-:Y:S02]  /*0760*/  FADD.FTZ R8, R8, -R20 ;  /* 0x8000001408087221 */ /* 0x000fe40000010000 */
[----:B------:R-:W-:-:S05]  /*0770*/  FADD.FTZ R12, R27, R12 ;  /* 0x0000000c1b0c7221 */ /* 0x000fca0000010000 */
[----:B------:R0:W-:Y:S01]  /*0780*/  @P2 STG.E.64 [R10.64], R12 ;  /* 0x0000000c0a002986 */ /* 0x0001e2000c101b0e */
[----:B----4-:R-:W-:Y:S02]  /*0790*/  FADD.FTZ R7, -R19, R7 ;  /* 0x0000000713077221 */ /* 0x010fe40000010100 */
[----:B------:R-:W-:Y:S02]  /*07a0*/  FADD.FTZ R6, R6, -R18 ;  /* 0x8000001206067221 */ /* 0x000fe40000010000 */
[C---:B------:R-:W-:Y:S02]  /*07b0*/  FMUL.FTZ R5, R7.reuse, c[0x0][0xdb4] ;  /* 0x00036d0007057a20 */ /* 0x040fe40000410000 */
[C---:B------:R-:W-:Y:S02]  /*07c0*/  FMUL.FTZ R4, R6.reuse, c[0x0][0xdb4] ;  /* 0x00036d0006047a20 */ /* 0x040fe40000410000 */
[----:B------:R-:W-:Y:S02]  /*07d0*/  FFMA.FTZ R5, R6, c[0x0][0xdb0], -R5 ;  /* 0x00036c0006057a23 */ /* 0x000fe40000010805 */
[----:B------:R-:W-:-:S02]  /*07e0*/  FFMA.FTZ R4, R7, c[0x0][0xdb0], R4 ;  /* 0x00036c0007047a23 */ /* 0x000fc40000010004 */
[----:B------:R-:W-:Y:S02]  /*07f0*/  FMUL.FTZ R7, R9, c[0x0][0xdb4] ;  /* 0x00036d0009077a20 */ /* 0x000fe40000410000 */
[C---:B------:R-:W-:Y:S02]  /*0800*/  FMUL.FTZ R6, R8.reuse, c[0x0][0xdb4] ;  /* 0x00036d0008067a20 */ /* 0x040fe40000410000 */
[----:B------:R-:W-:Y:S01]  /*0810*/  FADD.FTZ R18, R5, R18 ;  /* 0x0000001205127221 */ /* 0x000fe20000010000 */
[----:B------:R-:W-:Y:S01]  /*0820*/  MOV R5, c[0x0][0x0] ;  /* 0x0000000000057a02 */ /* 0x000fe20000000f00 */
[----:B------:R-:W-:Y:S02]  /*0830*/  FFMA.FTZ R7, R8, c[0x0][0xdb0], -R7 ;  /* 0x00036c0008077a23 */ /* 0x000fe40000010807 */
[----:B------:R-:W-:Y:S02]  /*0840*/  FFMA.FTZ R6, R9, c[0x0][0xdb0], R6 ;  /* 0x00036c0009067a23 */ /* 0x000fe40000010006 */
[----:B------:R-:W-:-:S02]  /*0850*/  FADD.FTZ R19, R4, R19 ;  /* 0x0000001304137221 */ /* 0x000fc40000010000 */
[----:B------:R-:W-:Y:S02]  /*0860*/  FADD.FTZ R20, R7, R20 ;  /* 0x0000001407147221 */ /* 0x000fe40000010000 */
[----:B------:R-:W-:Y:S02]  /*0870*/  FADD.FTZ R21, R6, R21 ;  /* 0x0000001506157221 */ /* 0x000fe40000010000 */
[----:B------:R-:W-:Y:S01]  /*0880*/  IMAD.WIDE.U32 R24, R5, 0x4, R24 ;  /* 0x0000000405187825 */ /* 0x000fe200078e0018 */
[----:B------:R0:W-:Y:S04]  /*0890*/  @P3 STG.E.64 [R14.64], R18 ;  /* 0x000000120e003986 */ /* 0x0001e8000c101b0e */
[----:B------:R0:W-:Y:S01]  /*08a0*/  @P1 STG.E.64 [R16.64], R20 ;  /* 0x0000001410001986 */ /* 0x0001e2000c101b0e */
[----:B------:R-:W-:-:S02]  /*08b0*/  ISETP.GE.U32.AND P0, PT, R24, 0x10000, PT ;  /* 0x000100001800780c */ /* 0x000fc40003f06070 */
[----:B------:R-:W-:Y:S02]  /*08c0*/  ISETP.LT.U32.AND P1, PT, R24, UR16, PT ;  /* 0x0000001018007c0c */ /* 0x000fe4000bf21070 */
[C---:B------:R-:W-:Y:S02]  /*08d0*/  ISETP.GE.U32.AND.EX P0, PT, R25.reuse, RZ, PT, P0 ;  /* 0x000000ff1900720c */ /* 0x040fe40003f06100 */
[----:B------:R-:W-:-:S13]  /*08e0*/  ISETP.LT.AND.EX P1, PT, R25, UR11, PT, P1 ;  /* 0x0000000b19007c0c */ /* 0x000fda000bf21310 */
[----:B0-----:R-:W-:Y:S05]  /*08f0*/  @!P0 BRA P1, `(.L_x_106) ;  /* 0xfffff95000008947 */ /* 0x001fea000083ffff */
[----:B------:R-:W-:Y:S05]  /*0900*/  EXIT ;  /* 0x000000000000794d */ /* 0x000fea0003800000 */
.L_x_105:
[----:B------:R-:W0:Y:S01]  /*0910*/  S2R R25, SR_TID.X ;  /* 0x0000000000197919 */ /* 0x000e220000002100 */
[----:B------:R-:W-:Y:S01]  /*0920*/  FADD.FTZ R0, -R3, 1 ;  /* 0x3f80000003007421 */ /* 0x000fe20000010100 */
[----:B------:R-:W-:Y:S01]  /*0930*/  UMOV UR4, URZ ;  /* 0x0000003f00047c82 */ /* 0x000fe20008000000 */
[----:B------:R-:W-:Y:S01]  /*0940*/  FADD.FTZ R24, RZ, -c[0x0][0xdb4] ;  /* 0x80036d00ff187621 */ /* 0x000fe20000010000 */
[----:B------:R-:W-:Y:S02]  /*0950*/  UMOV UR5, URZ ;  /* 0x0000003f00057c82 */ /* 0x000fe40008000000 */
.L_x_107:
[----:B0-----:R-:W-:Y:S01]  /*0960*/  IADD3 R16, P1, R25, UR4, RZ ;  /* 0x0000000419107c10 */ /* 0x001fe2000ff3e0ff */
[----:B------:R-:W-:Y:S01]  /*0970*/  CS2R R20, SRZ ;  /* 0x0000000000147805 */ /* 0x000fe2000001ff00 */
[----:B------:R-:W-:Y:S02]  /*0980*/  CS2R R12, SRZ ;  /* 0x00000000000c7805 */ /* 0x000fe4000001ff00 */
[C---:B------:R-:W-:Y:S01]  /*0990*/  ISETP.GE.U32.AND P0, PT, R16.reuse, 0x10000, PT ;  /* 0x000100001000780c */ /* 0x040fe20003f06070 */
[----:B------:R-:W-:Y:S01]  /*09a0*/  IMAD.X R17, RZ, RZ, UR5, P1 ;  /* 0x00000005ff117e24 */ /* 0x000fe200088e06ff */
[----:B------:R-:W-:-:S02]  /*09b0*/  ISETP.LT.U32.AND P1, PT, R16, UR16, PT ;  /* 0x0000001010007c0c */ /* 0x000fc4000bf21070 */
[C---:B------:R-:W-:Y:S02]  /*09c0*/  SHF.L.U32 R2, R16.reuse, 0x3, RZ ;  /* 0x0000000310027819 */ /* 0x040fe400000006ff */
[C---:B------:R-:W-:Y:S02]  /*09d0*/  ISETP.GE.U32.AND.EX P0, PT, R17.reuse, RZ, PT, P0 ;  /* 0x000000ff1100720c */ /* 0x040fe40003f06100 */
[----:B------:R-:W-:Y:S02]  /*09e0*/  SHF.L.U64.HI R3, R16, 0x3, R17 ;  /* 0x0000000310037819 */ /* 0x000fe40000010211 */
[----:B------:R-:W-:Y:S02]  /*09f0*/  ISETP.LT.AND.EX P0, PT, R17, UR11, !P0, P1 ;  /* 0x0000000b11007c0c */ /* 0x000fe4000c701310 */
[----:B------:R-:W-:-:S04]  /*0a00*/  IADD3 R4, P1, R2, UR6, RZ ;  /* 0x0000000602047c10 */ /* 0x000fc8000ff3e0ff */
[----:B------:R-:W-:-:S07]  /*0a10*/  IADD3.X R5, R3, UR7, RZ, P1, !PT ;  /* 0x0000000703057c10 */ /* 0x000fce0008ffe4ff */
[----:B------:R-:W-:Y:S01]  /*0a20*/  @P0 IADD3 R2, P2, R2, UR8, RZ ;  /* 0x0000000802020c10 */ /* 0x000fe2000ff5e0ff */
[----:B------:R-:W2:Y:S03]  /*0a30*/  @P0 LDG.E.64 R12, [R4.64] ;  /* 0x0000000e040c0981 */ /* 0x000ea6000c1e1b00 */
[----:B------:R-:W-:-:S05]  /*0a40*/  @P0 IADD3.X R3, R3, UR9, RZ, P2, !PT ;  /* 0x0000000903030c10 */ /* 0x000fca00097fe4ff */
[----:B------:R0:W2:Y:S01]  /*0a50*/  @P0 LDG.E.64 R20, [R2.64] ;  /* 0x0000000e02140981 */ /* 0x0000a2000c1e1b00 */
[C---:B------:R-:W-:Y:S02]  /*0a60*/  IADD3 R10, P1, R16.reuse, c[0x0][0x0], RZ ;  /* 0x00000000100a7a10 */ /* 0x040fe40007f3e0ff */
[----:B------:R-:W-:Y:S02]  /*0a70*/  IADD3 R14, P5, R16, UR13, RZ ;  /* 0x0000000d100e7c10 */ /* 0x000fe4000ffbe0ff */
[C---:B------:R-:W-:Y:S02]  /*0a80*/  ISETP.GE.U32.AND P4, PT, R10.reuse, 0x10000, PT ;  /* 0x000100000a00780c */ /* 0x040fe40003f86070 */
[----:B------:R-:W-:Y:S02]  /*0a90*/  IADD3.X R11, RZ, R17, RZ, P1, !PT ;  /* 0x00000011ff0b7210 */ /* 0x000fe40000ffe4ff */
[----:B------:R-:W-:Y:S02]  /*0aa0*/  ISETP.LT.U32.AND P3, PT, R10, UR16, PT ;  /* 0x000000100a007c0c */ /* 0x000fe4000bf61070 */
[----:B------:R-:W-:-:S02]  /*0ab0*/  ISETP.GE.U32.AND P2, PT, R14, 0x10000, PT ;  /* 0x000100000e00780c */ /* 0x000fc40003f46070 */
[----:B------:R-:W-:Y:S02]  /*0ac0*/  IADD3.X R15, RZ, R17, RZ, P5, !PT ;  /* 0x00000011ff0f7210 */ /* 0x000fe40002ffe4ff */
[----:B------:R-:W-:Y:S02]  /*0ad0*/  ISETP.GE.U32.AND.EX P4, PT, R11, RZ, PT, P4 ;  /* 0x000000ff0b00720c */ /* 0x000fe40003f86140 */
[----:B------:R-:W-:Y:S02]  /*0ae0*/  IADD3 R16, P5, R16, UR10, RZ ;  /* 0x0000000a10107c10 */ /* 0x000fe4000ffbe0ff */
[----:B------:R-:W-:Y:S02]  /*0af0*/  ISETP.LT.U32.AND P1, PT, R14, UR16, PT ;  /* 0x000000100e007c0c */ /* 0x000fe4000bf21070 */
[----:B------:R-:W-:Y:S02]  /*0b00*/  ISETP.GE.U32.AND.EX P2, PT, R15, RZ, PT, P2 ;  /* 0x000000ff0f00720c */ /* 0x000fe40003f46120 */
[----:B------:R-:W-:-:S02]  /*0b10*/  ISETP.LT.AND.EX P3, PT, R11, UR11, !P4, P3 ;  /* 0x0000000b0b007c0c */ /* 0x000fc4000e761330 */
[----:B------:R-:W-:Y:S02]  /*0b20*/  IADD3.X R17, RZ, R17, RZ, P5, !PT ;  /* 0x00000011ff117210 */ /* 0x000fe40002ffe4ff */
[C---:B------:R-:W-:Y:S02]  /*0b30*/  ISETP.GE.U32.AND P4, PT, R16.reuse, 0x10000, PT ;  /* 0x000100001000780c */ /* 0x040fe40003f86070 */
[----:B------:R-:W-:Y:S02]  /*0b40*/  ISETP.LT.AND.EX P1, PT, R15, UR11, !P2, P1 ;  /* 0x0000000b0f007c0c */ /* 0x000fe4000d721310 */
[----:B------:R-:W-:Y:S02]  /*0b50*/  ISETP.LT.U32.AND P5, PT, R16, UR16, PT ;  /* 0x0000001010007c0c */ /* 0x000fe4000bfa1070 */
[----:B------:R-:W-:-:S04]  /*0b60*/  ISETP.GE.U32.AND.EX P2, PT, R17, RZ, PT, P4 ;  /* 0x000000ff1100720c */ /* 0x000fc80003f46140 */
[----:B------:R-:W-:Y:S02]  /*0b70*/  ISETP.LT.AND.EX P2, PT, R17, UR11, !P2, P5 ;  /* 0x0000000b11007c0c */ /* 0x000fe4000d741350 */
[C---:B------:R-:W-:Y:S02]  /*0b80*/  SHF.L.U64.HI R11, R10.reuse, 0x3, R11 ;  /* 0x000000030a0b7819 */ /* 0x040fe4000001020b */
[----:B------:R-:W-:Y:S02]  /*0b90*/  SHF.L.U32 R10, R10, 0x3, RZ ;  /* 0x000000030a0a7819 */ /* 0x000fe400000006ff */
[----:B------:R-:W-:Y:S02]  /*0ba0*/  SHF.L.U64.HI R17, R16, 0x3, R17 ;  /* 0x0000000310117819 */ /* 0x000fe40000010211 */
[----:B------:R-:W-:Y:S02]  /*0bb0*/  @P3 IADD3 R26, P4, R10, UR8, RZ ;  /* 0x000000080a1a3c10 */ /* 0x000fe4000ff9e0ff */
[----:B------:R-:W-:-:S02]  /*0bc0*/  SHF.L.U32 R16, R16, 0x3, RZ ;  /* 0x0000000310107819 */ /* 0x000fc400000006ff */
[C---:B------:R-:W-:Y:S01]  /*0bd0*/  SHF.L.U64.HI R15, R14.reuse, 0x3, R15 ;  /* 0x000000030e0f7819 */ /* 0x040fe2000001020f */
[----:B------:R-:W-:Y:S01]  /*0be0*/  IMAD.SHL.U32 R14, R14, 0x8, RZ ;  /* 0x000000080e0e7824 */ /* 0x000fe200078e00ff */
[----:B------:R-:W-:Y:S02]  /*0bf0*/  @P3 IADD3.X R27, R11, UR9, RZ, P4, !PT ;  /* 0x000000090b1b3c10 */ /* 0x000fe4000a7fe4ff */
[----:B------:R-:W-:Y:S02]  /*0c00*/  @P2 IADD3 R18, P4, R16, UR8, RZ ;  /* 0x0000000810122c10 */ /* 0x000fe4000ff9e0ff */
[----:B------:R-:W-:Y:S02]  /*0c10*/  @P1 IADD3 R22, P5, R14, UR8, RZ ;  /* 0x000000080e161c10 */ /* 0x000fe4000ffbe0ff */
[----:B------:R-:W-:Y:S02]  /*0c20*/  @P2 IADD3.X R19, R17, UR9, RZ, P4, !PT ;  /* 0x0000000911132c10 */ /* 0x000fe4000a7fe4ff */
[----:B------:R-:W-:Y:S01]  /*0c30*/  IADD3 R10, P4, R10, UR6, RZ ;  /* 0x000000060a0a7c10 */ /* 0x000fe2000ff9e0ff */
[----:B------:R-:W-:Y:S01]  /*0c40*/  CS2R R6, SRZ ;  /* 0x0000000000067805 */ /* 0x000fe2000001ff00 */
[----:B0-----:R-:W-:Y:S01]  /*0c50*/  CS2R R2, SRZ ;  /* 0x0000000000027805 */ /* 0x001fe2000001ff00 */
[----:B------:R-:W-:-:S02]  /*0c60*/  @P1 IADD3.X R23, R15, UR9, RZ, P5, !PT ;  /* 0x000000090f171c10 */ /* 0x000fc4000affe4ff */
[----:B------:R-:W-:Y:S01]  /*0c70*/  IADD3.X R11, R11, UR7, RZ, P4, !PT ;  /* 0x000000070b0b7c10 */ /* 0x000fe2000a7fe4ff */
[----:B------:R-:W-:Y:S02]  /*0c80*/  CS2R R8, SRZ ;  /* 0x0000000000087805 */ /* 0x000fe4000001ff00 */
[----:B------:R0:W3:Y:S04]  /*0c90*/  @P1 LDG.E.64 R6, [R22.64] ;  /* 0x0000000e16061981 */ /* 0x0000e8000c1e1b00 */
[----:B------:R1:W4:Y:S01]  /*0ca0*/  @P3 LDG.E.64 R2, [R26.64] ;  /* 0x0000000e1a023981 */ /* 0x000322000c1e1b00 */
[----:B------:R-:W-:Y:S02]  /*0cb0*/  IADD3 R14, P4, R14, UR6, RZ ;  /* 0x000000060e0e7c10 */ /* 0x000fe4000ff9e0ff */
[----:B------:R-:W-:Y:S01]  /*0cc0*/  IADD3 R16, P5, R16, UR6, RZ ;  /* 0x0000000610107c10 */ /* 0x000fe2000ffbe0ff */
[----:B------:R5:W3:Y:S01]  /*0cd0*/  @P2 LDG.E.64 R8, [R18.64] ;  /* 0x0000000e12082981 */ /* 0x000ae2000c1e1b00 */
[----:B------:R-:W-:-:S02]  /*0ce0*/  IADD3.X R15, R15, UR7, RZ, P4, !PT ;  /* 0x000000070f0f7c10 */ /* 0x000fc4000a7fe4ff */
[----:B------:R-:W-:Y:S01]  /*0cf0*/  IADD3.X R17, R17, UR7, RZ, P5, !PT ;  /* 0x0000000711117c10 */ /* 0x000fe2000affe4ff */
[----:B-----5:R-:W-:-:S06]  /*0d00*/  CS2R R18, SRZ ;  /* 0x0000000000127805 */ /* 0x020fcc000001ff00 */
[----:B------:R-:W3:Y:S01]  /*0d10*/  @P1 LDG.E.64 R18, [R14.64] ;  /* 0x0000000e0e121981 */ /* 0x000ee2000c1e1b00 */
[----:B--2---:R-:W-:Y:S02]  /*0d20*/  FADD.FTZ R29, R20, -R12 ;  /* 0x8000000c141d7221 */ /* 0x004fe40000010000 */
[----:B------:R-:W-:Y:S02]  /*0d30*/  FADD.FTZ R28, R21, -R13 ;  /* 0x8000000d151c7221 */ /* 0x000fe40000010000 */
[----:B------:R-:W-:Y:S02]  /*0d40*/  CS2R R12, SRZ ;  /* 0x00000000000c7805 */ /* 0x000fe4000001ff00 */
[----:B0-----:R-:W-:-:S04]  /*0d50*/  FMUL.FTZ R22, R24, R28 ;  /* 0x0000001c18167220 */ /* 0x001fc80000410000 */
[----:B------:R-:W4:Y:S01]  /*0d60*/  @P3 LDG.E.64 R12, [R10.64] ;  /* 0x0000000e0a0c3981 */ /* 0x000f22000c1e1b00 */
[----:B------:R-:W-:-:S04]  /*0d70*/  FFMA.FTZ R23, R0, R29, -R22 ;  /* 0x0000001d00177223 */ /* 0x000fc80000010816 */
[----:B------:R-:W-:Y:S02]  /*0d80*/  FADD.FTZ R20, -R23, R20 ;  /* 0x0000001417147221 */ /* 0x000fe40000010100 */
[----:B------:R-:W-:-:S06]  /*0d90*/  CS2R R22, SRZ ;  /* 0x0000000000167805 */ /* 0x000fcc000001ff00 */
[----:B------:R-:W2:Y:S01]  /*0da0*/  @P2 LDG.E.64 R22, [R16.64] ;  /* 0x0000000e10162981 */ /* 0x000ea2000c1e1b00 */
[----:B-1----:R-:W-:-:S04]  /*0db0*/  FMUL.FTZ R26, R0, R28 ;  /* 0x0000001c001a7220 */ /* 0x002fc80000410000 */
[----:B------:R-:W-:-:S04]  /*0dc0*/  FFMA.FTZ R26, R24, R29, R26 ;  /* 0x0000001d181a7223 */ /* 0x000fc8000001001a */
[----:B------:R-:W-:Y:S01]  /*0dd0*/  FADD.FTZ R21, -R26, R21 ;  /* 0x000000151a157221 */ /* 0x000fe20000010100 */
[----:B------:R-:W-:Y:S02]  /*0de0*/  ULDC UR12, c[0x0][0x0] ;  /* 0x00000000000c7ab9 */ /* 0x000fe40000000800 */
[----:B------:R-:W-:Y:S02]  /*0df0*/  UIMAD.WIDE.U32 UR4, UR12, 0x4, UR4 ;  /* 0x000000040c0478a5 */ /* 0x000fe4000f8e0004 */
[----:B------:R0:W-:Y:S02]  /*0e00*/  @P0 STG.E.64 [R4.64], R20 ;  /* 0x0000001404000986 */ /* 0x0001e4000c101b0e */
[----:B------:R-:W-:Y:S02]  /*0e10*/  UISETP.LT.U32.AND UP1, UPT, UR4, UR16, UPT ;  /* 0x000000100400728c */ /* 0x000fe4000bf21070 */
[----:B------:R-:W-:-:S04]  /*0e20*/  UISETP.GE.U32.AND UP0, UPT, UR4, 0x10000, UPT ;  /* 0x000100000400788c */ /* 0x000fc8000bf06070 */
[----:B------:R-:W-:Y:S01]  /*0e30*/  UISETP.GE.U32.AND.EX UP0, UPT, UR5, URZ, UPT, UP0 ;  /* 0x0000003f0500728c */ /* 0x000fe2000bf06100 */
[----:B------:R-:W-:Y:S01]  /*0e40*/  PLOP3.LUT P0, PT, PT, PT, UP1, 0x80, 0x0 ;  /* 0x000000000000781c */ /* 0x000fe20003f0f018 */
[----:B----4-:R-:W-:Y:S02]  /*0e50*/  FADD.FTZ R27, R3, -R13 ;  /* 0x8000000d031b7221 */ /* 0x010fe40000010000 */
[----:B------:R-:W-:Y:S02]  /*0e60*/  FADD.FTZ R13, R2, -R12 ;  /* 0x8000000c020d7221 */ /* 0x000fe40000010000 */
[-C--:B------:R-:W-:Y:S02]  /*0e70*/  FMUL.FTZ R12, R24, R27.reuse ;  /* 0x0000001b180c7220 */ /* 0x080fe40000410000 */
[C---:B------:R-:W-:Y:S02]  /*0e80*/  FMUL.FTZ R26, R0.reuse, R27 ;  /* 0x0000001b001a7220 */ /* 0x040fe40000410000 */
[----:B------:R-:W-:-:S04]  /*0e90*/  FFMA.FTZ R27, R0, R13, -R12 ;  /* 0x0000000d001b7223 */ /* 0x000fc8000001080c */
[----:B------:R-:W-:Y:S02]  /*0ea0*/  FADD.FTZ R2, -R27, R2 ;  /* 0x000000021b027221 */ /* 0x000fe40000010100 */
[----:B---3--:R-:W-:Y:S02]  /*0eb0*/  FADD.FTZ R27, R7, -R19 ;  /* 0x80000013071b7221 */ /* 0x008fe40000010000 */
[----:B--2---:R-:W-:Y:S02]  /*0ec0*/  FADD.FTZ R23, R9, -R23 ;  /* 0x8000001709177221 */ /* 0x004fe40000010000 */
[----:B------:R-:W-:Y:S02]  /*0ed0*/  FFMA.FTZ R26, R24, R13, R26 ;  /* 0x0000000d181a7223 */ /* 0x000fe4000001001a */
[----:B------:R-:W-:Y:S02]  /*0ee0*/  FADD.FTZ R19, R6, -R18 ;  /* 0x8000001206137221 */ /* 0x000fe40000010000 */
[----:B------:R-:W-:-:S02]  /*0ef0*/  FMUL.FTZ R12, R24, R27 ;  /* 0x0000001b180c7220 */ /* 0x000fc40000410000 */
[----:B------:R-:W-:Y:S02]  /*0f00*/  FADD.FTZ R13, R8, -R22 ;  /* 0x80000016080d7221 */ /* 0x000fe40000010000 */
[----:B------:R-:W-:Y:S02]  /*0f10*/  FMUL.FTZ R27, R0, R27 ;  /* 0x0000001b001b7220 */ /* 0x000fe40000410000 */
[-C--:B------:R-:W-:Y:S02]  /*0f20*/  FMUL.FTZ R18, R24, R23.reuse ;  /* 0x0000001718127220 */ /* 0x080fe40000410000 */
[C---:B------:R-:W-:Y:S02]  /*0f30*/  FMUL.FTZ R22, R0.reuse, R23 ;  /* 0x0000001700167220 */ /* 0x040fe40000410000 */
[-C--:B------:R-:W-:Y:S02]  /*0f40*/  FFMA.FTZ R23, R0, R19.reuse, -R12 ;  /* 0x0000001300177223 */ /* 0x080fe4000001080c */
[----:B------:R-:W-:-:S02]  /*0f50*/  FFMA.FTZ R12, R24, R19, R27 ;  /* 0x00000013180c7223 */ /* 0x000fc4000001001b */
[-C--:B------:R-:W-:Y:S02]  /*0f60*/  FFMA.FTZ R19, R0, R13.reuse, -R18 ;  /* 0x0000000d00137223 */ /* 0x080fe40000010812 */
[----:B------:R-:W-:Y:S02]  /*0f70*/  FFMA.FTZ R22, R24, R13, R22 ;  /* 0x0000000d18167223 */ /* 0x000fe40000010016 */
[----:B------:R-:W-:Y:S02]  /*0f80*/  FADD.FTZ R3, -R26, R3 ;  /* 0x000000031a037221 */ /* 0x000fe40000010100 */
[----:B------:R-:W-:Y:S02]  /*0f90*/  FADD.FTZ R6, -R23, R6 ;  /* 0x0000000617067221 */ /* 0x000fe40000010100 */
[----:B------:R-:W-:Y:S02]  /*0fa0*/  FADD.FTZ R7, -R12, R7 ;  /* 0x000000070c077221 */ /* 0x000fe40000010100 */
[----:B------:R-:W-:-:S02]  /*0fb0*/  FADD.FTZ R12, -R19, R8 ;  /* 0x00000008130c7221 */ /* 0x000fc40000010100 */
[----:B------:R-:W-:Y:S01]  /*0fc0*/  FADD.FTZ R13, -R22, R9 ;  /* 0x00000009160d7221 */ /* 0x000fe20000010100 */
[----:B------:R0:W-:Y:S01]  /*0fd0*/  @P3 STG.E.64 [R10.64], R2 ;  /* 0x000000020a003986 */ /* 0x0001e2000c101b0e */
[----:B------:R-:W-:-:S03]  /*0fe0*/  MOV R9, UR5 ;  /* 0x0000000500097c02 */ /* 0x000fc60008000f00 */
[----:B------:R0:W-:Y:S04]  /*0ff0*/  @P1 STG.E.64 [R14.64], R6 ;  /* 0x000000060e001986 */ /* 0x0001e8000c101b0e */
[----:B------:R0:W-:Y:S01]  /*1000*/  @P2 STG.E.64 [R16.64], R12 ;  /* 0x0000000c10002986 */ /* 0x0001e2000c101b0e */
[----:B------:R-:W-:Y:S02]  /*1010*/  ISETP.LT.AND.EX P0, PT, R9, UR11, PT, P0 ;  /* 0x0000000b09007c0c */ /* 0x000fe4000bf01300 */
[----:B------:R-:W-:Y:S02]  /*1020*/  PLOP3.LUT P1, PT, PT, PT, UP0, 0x80, 0x0 ;  /* 0x000000000000781c */ /* 0x000fe40003f2f008 */
[----:B------:R-:W-:-:S11]  /*1030*/  MOV R8, UR4 ;  /* 0x0000000400087c02 */ /* 0x000fd60008000f00 */
[----:B0-----:R-:W-:Y:S05]  /*1040*/  @!P1 BRA P0, `(.L_x_107) ;  /* 0xfffff91000009947 */ /* 0x001fea000003ffff */
[----:B------:R-:W-:Y:S05]  /*1050*/  EXIT ;  /* 0x000000000000794d */ /* 0x000fea0003800000 */
.L_x_104:
[----:B------:R-:W0:Y:S02]  /*1060*/  S2R R0, SR_TID.X ;  /* 0x0000000000007919 */ /* 0x000e240000002100 */
[----:B0-----:R-:W-:-:S05]  /*1070*/  IMAD.WIDE.U32 R2, R0, 0x4, RZ ;  /* 0x0000000400027825 */ /* 0x001fca00078e00ff */
[----:B------:R-:W-:-:S04]  /*1080*/  ISETP.GE.U32.AND P0, PT, R2, UR16, PT ;  /* 0x0000001002007c0c */ /* 0x000fc8000bf06070 */
[----:B------:R-:W-:-:S04]  /*1090*/  ISETP.GE.AND.EX P0, PT, R3, UR11, PT, P0 ;  /* 0x0000000b03007c0c */ /* 0x000fc8000bf06300 */
[----:B------:R-:W-:-:S13]  /*10a0*/  ISETP.GT.U32.OR P0, PT, R0, 0x3fff, P0 ;  /* 0x00003fff0000780c */ /* 0x000fda0000704470 */
[----:B------:R-:W-:Y:S05]  /*10b0*/  @P0 EXIT ;  /* 0x000000000000094d */ /* 0x000fea0003800000 */
[----:B------:R-:W-:Y:S01]  /*10c0*/  MOV R2, c[0x0][0xdb4] ;  /* 0x00036d0000027a02 */ /* 0x000fe20000000f00 */
[----:B------:R-:W-:Y:S01]  /*10d0*/  IMAD.MOV.U32 R3, RZ, RZ, RZ ;  /* 0x000000ffff037224 */ /* 0x000fe200078e00ff */
[----:B------:R-:W-:-:S03]  /*10e0*/  MOV R5, c[0x0][0xdb0] ;  /* 0x00036c0000057a02 */ /* 0x000fc60000000f00 */
[----:B------:R-:W-:-:S04]  /*10f0*/  FMUL.FTZ R2, R2, c[0x0][0xdb4] ;  /* 0x00036d0002027a20 */ /* 0x000fc80000410000 */
[----:B------:R-:W-:-:S05]  /*1100*/  FFMA.FTZ R2, R5, c[0x0][0xdb0], R2 ;  /* 0x00036c0005027a23 */ /* 0x000fca0000010002 */
[----:B------:R-:W-:-:S13]  /*1110*/  FSETP.GEU.FTZ.AND P0, PT, R2, 0.25, PT ;  /* 0x3e8000000200780b */ /* 0x000fda0003f1e000 */
[----:B------:R-:W-:Y:S05]  /*1120*/  @P0 BRA `(.L_x_108) ;  /* 0x0000036000000947 */ /* 0x000fea0003800000 */
.L_x_109:
[C---:B------:R-:W-:Y:S02]  /*1130*/  SHF.L.U32 R22, R0.reuse, 0x5, RZ ;  /* 0x0000000500167819 */ /* 0x040fe400000006ff */
[----:B------:R-:W-:Y:S02]  /*1140*/  SHF.L.U64.HI R2, R0, 0x5, R3 ;  /* 0x0000000500027819 */ /* 0x000fe40000010203 */
[C---:B0-----:R-:W-:Y:S02]  /*1150*/  IADD3 R20, P0, R22.reuse, UR6, RZ ;  /* 0x0000000616147c10 */ /* 0x041fe4000ff1e0ff */
[----:B------:R-:W-:Y:S02]  /*1160*/  IADD3 R22, P1, R22, UR8, RZ ;  /* 0x0000000816167c10 */ /* 0x000fe4000ff3e0ff */
[C---:B------:R-:W-:Y:S02]  /*1170*/  IADD3.X R21, R2.reuse, UR7, RZ, P0, !PT ;  /* 0x0000000702157c10 */ /* 0x040fe400087fe4ff */
[----:B------:R-:W-:-:S03]  /*1180*/  IADD3.X R23, R2, UR9, RZ, P1, !PT ;  /* 0x0000000902177c10 */ /* 0x000fc60008ffe4ff */
[----:B------:R-:W2:Y:S04]  /*1190*/  LDG.E.128 R4, [R20.64] ;  /* 0x0000000e14047981 */ /* 0x000ea8000c1e1d00 */
[----:B------:R-:W2:Y:S04]  /*11a0*/  LDG.E.128 R8, [R22.64] ;  /* 0x0000000e16087981 */ /* 0x000ea8000c1e1d00 */
[----:B------:R-:W3:Y:S04]  /*11b0*/  LDG.E.128 R12, [R22.64+0x10] ;  /* 0x0000100e160c7981 */ /* 0x000ee8000c1e1d00 */
[----:B------:R-:W3:Y:S01]  /*11c0*/  LDG.E.128 R16, [R20.64+0x10] ;  /* 0x0000100e14107981 */ /* 0x000ee2000c1e1d00 */
[----:B------:R-:W-:-:S04]  /*11d0*/  IADD3 R0, P0, R0, c[0x0][0x0], RZ ;  /* 0x0000000000007a10 */ /* 0x000fc80007f1e0ff */
[----:B------:R-:W-:Y:S02]  /*11e0*/  IADD3.X R3, RZ, R3, RZ, P0, !PT ;  /* 0x00000003ff037210 */ /* 0x000fe400007fe4ff */
[----:B------:R-:W-:-:S04]  /*11f0*/  ISETP.LT.U32.AND P1, PT, R0, 0x4000, PT ;  /* 0x000040000000780c */ /* 0x000fc80003f21070 */
[----:B------:R-:W-:Y:S01]  /*1200*/  ISETP.LT.U32.AND.EX P1, PT, R3, RZ, PT, P1 ;  /* 0x000000ff0300720c */ /* 0x000fe20003f21110 */
[----:B--2---:R-:W-:Y:S02]  /*1210*/  FADD.FTZ R8, -R4, R8 ;  /* 0x0000000804087221 */ /* 0x004fe40000010100 */
[----:B------:R-:W-:Y:S02]  /*1220*/  FADD.FTZ R9, -R5, R9 ;  /* 0x0000000905097221 */ /* 0x000fe40000010100 */
[----:B------:R-:W-:Y:S02]  /*1230*/  FADD.FTZ R24, -R7, R11 ;  /* 0x0000000b07187221 */ /* 0x000fe40000010100 */
[----:B------:R-:W-:Y:S02]  /*1240*/  FMUL.FTZ R2, R8, c[0x0][0xdb4] ;  /* 0x00036d0008027a20 */ /* 0x000fe40000410000 */
[C---:B------:R-:W-:Y:S02]  /*1250*/  FMUL.FTZ R11, R9.reuse, c[0x0][0xdb4] ;  /* 0x00036d00090b7a20 */ /* 0x040fe40000410000 */
[----:B------:R-:W-:-:S02]  /*1260*/  FFMA.FTZ R2, R9, c[0x0][0xdb0], R2 ;  /* 0x00036c0009027a23 */ /* 0x000fc40000010002 */
[----:B------:R-:W-:Y:S02]  /*1270*/  FFMA.FTZ R11, R8, c[0x0][0xdb0], -R11 ;  /* 0x00036c00080b7a23 */ /* 0x000fe4000001080b */
[----:B------:R-:W-:Y:S02]  /*1280*/  FADD.FTZ R10, -R6, R10 ;  /* 0x0000000a060a7221 */ /* 0x000fe40000010100 */
[----:B---3--:R-:W-:Y:S02]  /*1290*/  FADD.FTZ R12, -R16, R12 ;  /* 0x0000000c100c7221 */ /* 0x008fe40000010100 */
[----:B------:R-:W-:Y:S02]  /*12a0*/  FADD.FTZ R13, -R17, R13 ;  /* 0x0000000d110d7221 */ /* 0x000fe40000010100 */
[----:B------:R-:W-:Y:S02]  /*12b0*/  FADD.FTZ R14, -R18, R14 ;  /* 0x0000000e120e7221 */ /* 0x000fe40000010100 */
[----:B------:R-:W-:-:S02]  /*12c0*/  FADD.FTZ R15, -R19, R15 ;  /* 0x0000000f130f7221 */ /* 0x000fc40000010100 */
[----:B------:R-:W-:Y:S02]  /*12d0*/  FADD.FTZ R5, R5, R2 ;  /* 0x0000000205057221 */ /* 0x000fe40000010000 */
[----:B------:R-:W-:Y:S02]  /*12e0*/  FADD.FTZ R4, R4, R11 ;  /* 0x0000000b04047221 */ /* 0x000fe40000010000 */
[----:B------:R-:W-:Y:S02]  /*12f0*/  FMUL.FTZ R27, R10, c[0x0][0xdb4] ;  /* 0x00036d000a1b7a20 */ /* 0x000fe40000410000 */
[----:B------:R-:W-:Y:S02]  /*1300*/  FMUL.FTZ R25, R24, c[0x0][0xdb4] ;  /* 0x00036d0018197a20 */ /* 0x000fe40000410000 */
[----:B------:R-:W-:Y:S02]  /*1310*/  FMUL.FTZ R2, R12, c[0x0][0xdb4] ;  /* 0x00036d000c027a20 */ /* 0x000fe40000410000 */
[----:B------:R-:W-:-:S02]  /*1320*/  FMUL.FTZ R9, R13, c[0x0][0xdb4] ;  /* 0x00036d000d097a20 */ /* 0x000fc40000410000 */
[----:B------:R-:W-:Y:S02]  /*1330*/  FMUL.FTZ R8, R14, c[0x0][0xdb4] ;  /* 0x00036d000e087a20 */ /* 0x000fe40000410000 */
[----:B------:R-:W-:Y:S02]  /*1340*/  FMUL.FTZ R11, R15, c[0x0][0xdb4] ;  /* 0x00036d000f0b7a20 */ /* 0x000fe40000410000 */
[----:B------:R-:W-:Y:S02]  /*1350*/  FFMA.FTZ R24, R24, c[0x0][0xdb0], R27 ;  /* 0x00036c0018187a23 */ /* 0x000fe4000001001b */
[----:B------:R-:W-:Y:S02]  /*1360*/  FFMA.FTZ R25, R10, c[0x0][0xdb0], -R25 ;  /* 0x00036c000a197a23 */ /* 0x000fe40000010819 */
[----:B------:R-:W-:Y:S02]  /*1370*/  FFMA.FTZ R2, R13, c[0x0][0xdb0], R2 ;  /* 0x00036c000d027a23 */ /* 0x000fe40000010002 */
[----:B------:R-:W-:-:S02]  /*1380*/  FFMA.FTZ R9, R12, c[0x0][0xdb0], -R9 ;  /* 0x00036c000c097a23 */ /* 0x000fc40000010809 */
[----:B------:R-:W-:Y:S02]  /*1390*/  FFMA.FTZ R8, R15, c[0x0][0xdb0], R8 ;  /* 0x00036c000f087a23 */ /* 0x000fe40000010008 */
[----:B------:R-:W-:Y:S02]  /*13a0*/  FFMA.FTZ R11, R14, c[0x0][0xdb0], -R11 ;  /* 0x00036c000e0b7a23 */ /* 0x000fe4000001080b */
[----:B------:R-:W-:Y:S02]  /*13b0*/  FADD.FTZ R7, R7, R24 ;  /* 0x0000001807077221 */ /* 0x000fe40000010000 */
[----:B------:R-:W-:Y:S02]  /*13c0*/  FADD.FTZ R6, R6, R25 ;  /* 0x0000001906067221 */ /* 0x000fe40000010000 */
[----:B------:R-:W-:Y:S01]  /*13d0*/  FADD.FTZ R17, R17, R2 ;  /* 0x0000000211117221 */ /* 0x000fe20000010000 */
[----:B------:R-:W-:Y:S01]  /*13e0*/  SHF.L.U32 R2, R0, 0x2, RZ ;  /* 0x0000000200027819 */ /* 0x000fe200000006ff */
[----:B------:R-:W-:Y:S01]  /*13f0*/  FADD.FTZ R16, R16, R9 ;  /* 0x0000000910107221 */ /* 0x000fe20000010000 */
[----:B------:R0:W-:Y:S01]  /*1400*/  STG.E.128 [R20.64], R4 ;  /* 0x0000000414007986 */ /* 0x0001e2000c101d0e */
[----:B------:R-:W-:Y:S01]  /*1410*/  FADD.FTZ R19, R19, R8 ;  /* 0x0000000813137221 */ /* 0x000fe20000010000 */
[----:B------:R-:W-:Y:S01]  /*1420*/  ISETP.GE.U32.AND P0, PT, R2, UR16, PT ;  /* 0x0000001002007c0c */ /* 0x000fe2000bf06070 */
[----:B------:R-:W-:Y:S01]  /*1430*/  FADD.FTZ R18, R18, R11 ;  /* 0x0000000b12127221 */ /* 0x000fe20000010000 */
[----:B------:R-:W-:-:S04]  /*1440*/  SHF.L.U64.HI R2, R0, 0x2, R3 ;  /* 0x0000000200027819 */ /* 0x000fc80000010203 */
[----:B------:R0:W-:Y:S01]  /*1450*/  STG.E.128 [R20.64+0x10], R16 ;  /* 0x0000101014007986 */ /* 0x0001e2000c101d0e */
[----:B------:R-:W-:-:S13]  /*1460*/  ISETP.GE.AND.EX P0, PT, R2, UR11, PT, P0 ;  /* 0x0000000b02007c0c */ /* 0x000fda000bf06300 */
[----:B------:R-:W-:Y:S05]  /*1470*/  @!P0 BRA P1, `(.L_x_109) ;  /* 0xfffffcb000008947 */ /* 0x000fea000083ffff */
[----:B------:R-:W-:Y:S05]  /*1480*/  EXIT ;  /* 0x000000000000794d */ /* 0x000fea0003800000 */
.L_x_108:
[----:B------:R-:W-:Y:S02]  /*1490*/  FADD.FTZ R2, -R5, 1 ;  /* 0x3f80000005027421 */ /* 0x000fe40000010100 */
[----:B------:R-:W-:Y:S02]  /*14a0*/  FADD.FTZ R20, RZ, -c[0x0][0xdb4] ;  /* 0x80036d00ff147621 */ /* 0x000fe40000010000 */
.L_x_110:
[C---:B------:R-:W-:Y:S02]  /*14b0*/  SHF.L.U32 R24, R0.reuse, 0x5, RZ ;  /* 0x0000000500187819 */ /* 0x040fe400000006ff */
[----:B------:R-:W-:Y:S02]  /*14c0*/  SHF.L.U64.HI R4, R0, 0x5, R3 ;  /* 0x0000000500047819 */ /* 0x000fe40000010203 */
[C---:B0-----:R-:W-:Y:S02]  /*14d0*/  IADD3 R22, P0, R24.reuse, UR6, RZ ;  /* 0x0000000618167c10 */ /* 0x041fe4000ff1e0ff */
[----:B------:R-:W-:Y:S02]  /*14e0*/  IADD3 R24, P1, R24, UR8, RZ ;  /* 0x0000000818187c10 */ /* 0x000fe4000ff3e0ff */
[----:B------:R-:W-:-:S02]  /*14f0*/  IADD3.X R23, R4, UR7, RZ, P0, !PT ;  /* 0x0000000704177c10 */ /* 0x000fc400087fe4ff */
        /* <DEDUP_REMOVED lines=12> */
[----:B------:R-:W-:Y:S02]  /*15c0*/  FADD.FTZ R7, -R6, R10 ;  /* 0x0000000a06077221 */ /* 0x000fe40000010100 */
[C---:B------:R-:W-:Y:S02]  /*15d0*/  FMUL.FTZ R4, R2.reuse, R21 ;  /* 0x0000001502047220 */ /* 0x040fe40000410000 */
[----:B------:R-:W-:-:S02]  /*15e0*/  FMUL.FTZ R6, R2, R27 ;  /* 0x0000001b02067220 */ /* 0x000fc40000410000 */
[C---:B------:R-:W-:Y:S02]  /*15f0*/  FFMA.FTZ R4, R20.reuse, R5, R4 ;  /* 0x0000000514047223 */ /* 0x040fe40000010004 */
[C---:B------:R-:W-:Y:S02]  /*1600*/  FFMA.FTZ R6, R20.reuse, R7, R6 ;  /* 0x0000000714067223 */ /* 0x040fe40000010006 */
[C---:B------:R-:W-:Y:S02]  /*1610*/  FMUL.FTZ R21, R20.reuse, R21 ;  /* 0x0000001514157220 */ /* 0x040fe40000410000 */
[----:B------:R-:W-:Y:S02]  /*1620*/  FMUL.FTZ R27, R20, R27 ;  /* 0x0000001b141b7220 */ /* 0x000fe40000410000 */
[----:B---3--:R-:W-:Y:S02]  /*1630*/  FADD.FTZ R17, -R17, R13 ;  /* 0x0000000d11117221 */ /* 0x008fe40000010100 */
[----:B------:R-:W-:-:S02]  /*1640*/  FADD.FTZ R19, -R19, R15 ;  /* 0x0000000f13137221 */ /* 0x000fc40000010100 */
[----:B------:R-:W-:Y:S02]  /*1650*/  FADD.FTZ R9, R9, -R4 ;  /* 0x8000000409097221 */ /* 0x000fe40000010000 */
[----:B------:R-:W-:Y:S02]  /*1660*/  FADD.FTZ R11, R11, -R6 ;  /* 0x800000060b0b7221 */ /* 0x000fe40000010000 */
[C---:B------:R-:W-:Y:S02]  /*1670*/  FFMA.FTZ R21, R2.reuse, R5, -R21 ;  /* 0x0000000502157223 */ /* 0x040fe40000010815 */
[C---:B------:R-:W-:Y:S02]  /*1680*/  FFMA.FTZ R27, R2.reuse, R7, -R27 ;  /* 0x00000007021b7223 */ /* 0x040fe4000001081b */
[C---:B------:R-:W-:Y:S02]  /*1690*/  FMUL.FTZ R4, R2.reuse, R17 ;  /* 0x0000001102047220 */ /* 0x040fe40000410000 */
[----:B------:R-:W-:-:S02]  /*16a0*/  FMUL.FTZ R6, R2, R19 ;  /* 0x0000001302067220 */ /* 0x000fc40000410000 */
[----:B------:R-:W-:Y:S02]  /*16b0*/  FADD.FTZ R5, -R16, R12 ;  /* 0x0000000c10057221 */ /* 0x000fe40000010100 */
[----:B------:R-:W-:Y:S02]  /*16c0*/  FADD.FTZ R7, -R18, R14 ;  /* 0x0000000e12077221 */ /* 0x000fe40000010100 */
[C---:B------:R-:W-:Y:S02]  /*16d0*/  FMUL.FTZ R17, R20.reuse, R17 ;  /* 0x0000001114117220 */ /* 0x040fe40000410000 */
[C---:B------:R-:W-:Y:S02]  /*16e0*/  FMUL.FTZ R19, R20.reuse, R19 ;  /* 0x0000001314137220 */ /* 0x040fe40000410000 */
[-C--:B------:R-:W-:Y:S02]  /*16f0*/  FFMA.FTZ R4, R20, R5.reuse, R4 ;  /* 0x0000000514047223 */ /* 0x080fe40000010004 */
[----:B------:R-:W-:-:S02]  /*1700*/  FFMA.FTZ R17, R2, R5, -R17 ;  /* 0x0000000502117223 */ /* 0x000fc40000010811 */
[-C--:B------:R-:W-:Y:S02]  /*1710*/  FFMA.FTZ R6, R20, R7.reuse, R6 ;  /* 0x0000000714067223 */ /* 0x080fe40000010006 */
[----:B------:R-:W-:Y:S02]  /*1720*/  FFMA.FTZ R19, R2, R7, -R19 ;  /* 0x0000000702137223 */ /* 0x000fe40000010813 */
[----:B------:R-:W-:Y:S02]  /*1730*/  FADD.FTZ R8, R8, -R21 ;  /* 0x8000001508087221 */ /* 0x000fe40000010000 */
[----:B------:R-:W-:Y:S02]  /*1740*/  FADD.FTZ R10, R10, -R27 ;  /* 0x8000001b0a0a7221 */ /* 0x000fe40000010000 */
[----:B------:R-:W-:Y:S01]  /*1750*/  FADD.FTZ R13, R13, -R4 ;  /* 0x800000040d0d7221 */ /* 0x000fe20000010000 */
[----:B------:R-:W-:Y:S01]  /*1760*/  SHF.L.U32 R4, R0, 0x2, RZ ;  /* 0x0000000200047819 */ /* 0x000fe200000006ff */
[----:B------:R-:W-:Y:S01]  /*1770*/  FADD.FTZ R12, R12, -R17 ;  /* 0x800000110c0c7221 */ /* 0x000fe20000010000 */
[----:B------:R0:W-:Y:S01]  /*1780*/  STG.E.128 [R22.64], R8 ;  /* 0x0000000816007986 */ /* 0x0001e2000c101d0e */
[----:B------:R-:W-:Y:S01]  /*1790*/  FADD.FTZ R15, R15, -R6 ;  /* 0x800000060f0f7221 */ /* 0x000fe20000010000 */
[----:B------:R-:W-:Y:S01]  /*17a0*/  ISETP.GE.U32.AND P0, PT, R4, UR16, PT ;  /* 0x0000001004007c0c */ /* 0x000fe2000bf06070 */
[----:B------:R-:W-:Y:S01]  /*17b0*/  FADD.FTZ R14, R14, -R19 ;  /* 0x800000130e0e7221 */ /* 0x000fe20000010000 */
[----:B------:R-:W-:-:S04]  /*17c0*/  SHF.L.U64.HI R4, R0, 0x2, R3 ;  /* 0x0000000200047819 */ /* 0x000fc80000010203 */
[----:B------:R0:W-:Y:S01]  /*17d0*/  STG.E.128 [R22.64+0x10], R12 ;  /* 0x0000100c16007986 */ /* 0x0001e2000c101d0e */
[----:B------:R-:W-:-:S13]  /*17e0*/  ISETP.GE.AND.EX P0, PT, R4, UR11, PT, P0 ;  /* 0x0000000b04007c0c */ /* 0x000fda000bf06300 */
[----:B------:R-:W-:Y:S05]  /*17f0*/  @!P0 BRA P1, `(.L_x_110) ;  /* 0xfffffcb000008947 */ /* 0x000fea000083ffff */
[----:B------:R-:W-:Y:S05]  /*1800*/  EXIT ;  /* 0x000000000000794d */ /* 0x000fea0003800000 */
.L_x_111:
        /* <DEDUP_REMOVED lines=15> */
.L_x_238:


//--------------------- .text._ZN2at6native52_GLOBAL__N__ff984223_19_ForeachTernaryOp_cu_5285c63625multi_tensor_apply_kernelINS1_18TensorListMetadataILi2EEENS1_22TernaryOpScalarFunctorIN3c107complexIdEELi2ELi2ELi0EEEJNS0_11LerpFunctorIS8_EES8_EEEvT_T0_DpT1_ --------------------------
	.section	.text._ZN2at6native52_GLOBAL__N__ff984223_19_ForeachTernaryOp_cu_5285c63625multi_tensor_apply_kernelINS1_18TensorListMetadataILi2EEENS1_22TernaryOpScalarFunctorIN3c107complexIdEELi2ELi2ELi0EEEJNS0_11LerpFunctorIS8_EES8_EEEvT_T0_DpT1_,"ax",@progbits
	.sectioninfo	@"SHI_REGISTERS=50"
	.align	128
.text._ZN2at6native52_GLOBAL__N__ff984223_19_ForeachTernaryOp_cu_5285c63625multi_tensor_apply_kernelINS1_18TensorListMetadataILi2EEENS1_22TernaryOpScalarFunctorIN3c107complexIdEELi2ELi2ELi0EEEJNS0_11LerpFunctorIS8_EES8_EEEvT_T0_DpT1_:
        .type           _ZN2at6native52_GLOBAL__N__ff984223_19_ForeachTernaryOp_cu_5285c63625multi_tensor_apply_kernelINS1_18TensorListMetadataILi2EEENS1_22TernaryOpScalarFunctorIN3c107complexIdEELi2ELi2ELi0EEEJNS0_11LerpFunctorIS8_EES8_EEEvT_T0_DpT1_,@function
        .size           _ZN2at6native52_GLOBAL__N__ff984223_19_ForeachTernaryOp_cu_5285c63625multi_tensor_apply_kernelINS1_18TensorListMetadataILi2EEENS1_22TernaryOpScalarFunctorIN3c107complexIdEELi2ELi2ELi0EEEJNS0_11LerpFunctorIS8_EES8_EEEvT_T0_DpT1_,(.L_x_239 - _ZN2at6native52_GLOBAL__N__ff984223_19_ForeachTernaryOp_cu_5285c63625multi_tensor_apply_kernelINS1_18TensorListMetadataILi2EEENS1_22TernaryOpScalarFunctorIN3c107complexIdEELi2ELi2ELi0EEEJNS0_11LerpFunctorIS8_EES8_EEEvT_T0_DpT1_)
        .other          _ZN2at6native52_GLOBAL__N__ff984223_19_ForeachTernaryOp_cu_5285c63625multi_tensor_apply_kernelINS1_18TensorListMetadataILi2EEENS1_22TernaryOpScalarFunctorIN3c107complexIdEELi2ELi2ELi0EEEJNS0_11LerpFunctorIS8_EES8_EEEvT_T0_DpT1_,@"STO_CUDA_ENTRY STV_DEFAULT"
_ZN2at6native52_GLOBAL__N__ff984223_19_ForeachTernaryOp_cu_5285c63625multi_tensor_apply_kernelINS1_18TensorListMetadataILi2EEENS1_22TernaryOpScalarFunctorIN3c107complexIdEELi2ELi2ELi0EEEJNS0_11LerpFunctorIS8_EES8_EEEvT_T0_DpT1_:
        /* <DEDUP_REMOVED lines=23> */
[----:B------:R-:W-:Y:S01]  /*0170*/  IMAD.MOV.U32 R4, RZ, RZ, c[0x0][0xdb8] ;  /* 0x00036e00ff047624 */ /* 0x000fe200078e00ff */
[----:B------:R-:W-:Y:S01]  /*0180*/  ULDC UR4, c[0x0][0x0] ;  /* 0x0000000000047ab9 */ /* 0x000fe20000000800 */
[----:B------:R-:W-:Y:S01]  /*0190*/  IMAD.MOV.U32 R5, RZ, RZ, c[0x0][0xdbc] ;  /* 0x00036f00ff057624 */ /* 0x000fe200078e00ff */
[----:B------:R-:W-:Y:S01]  /*01a0*/  USHF.L.U32 UR5, UR4, 0x1, URZ ;  /* 0x0000000104057899 */ /* 0x000fe2000800063f */
[----:B------:R-:W-:Y:S01]  /*01b0*/  IMAD.MOV.U32 R18, RZ, RZ, c[0x0][0xdb0] ;  /* 0x00036c00ff127624 */ /* 0x000fe200078e00ff */
[----:B------:R-:W-:Y:S01]  /*01c0*/  UIMAD UR4, UR4, 0x3, URZ ;  /* 0x00000003040478a4 */ /* 0x000fe2000f8e023f */
[----:B------:R-:W-:Y:S02]  /*01d0*/  IMAD.MOV.U32 R19, RZ, RZ, c[0x0][0xdb4] ;  /* 0x00036d00ff137624 */ /* 0x000fe400078e00ff */
[----:B------:R-:W0:-:S06]  /*01e0*/  DMUL R4, R4, c[0x0][0xdb8] ;  /* 0x00036e0004047a28 */ /* 0x000e0c0000000000 */
[----:B0-----:R-:W0:-:S06]  /*01f0*/  DFMA R4, R18, c[0x0][0xdb0], R4 ;  /* 0x00036c0012047a2b */ /* 0x001e0c0000000004 */
[----:B0-----:R-:W0:-:S14]  /*0200*/  DSETP.GEU.AND P0, PT, R4, 0.25, PT ;  /* 0x3fd000000400742a */ /* 0x001e1c0003f0e000 */
[----:B0-----:R-:W-:Y:S05]  /*0210*/  @P0 BRA `(.L_x_113) ;  /* 0x0000076000000947 */ /* 0x001fea0003800000 */
[----:B------:R-:W0:Y:S01]  /*0220*/  S2R R27, SR_TID.X ;  /* 0x00000000001b7919 */ /* 0x000e220000002100 */
[----:B------:R-:W-:-:S06]  /*0230*/  CS2R R34, SRZ ;  /* 0x0000000000227805 */ /* 0x000fcc000001ff00 */
.L_x_114:
[----:B0-----:R-:W-:Y:S01]  /*0240*/  IADD3 R36, P1, R27, R34, RZ ;  /* 0x000000221b247210 */ /* 0x001fe20007f3e0ff */
[----:B------:R-:W-:Y:S01]  /*0250*/  CS2R R6, SRZ ;  /* 0x0000000000067805 */ /* 0x000fe2000001ff00 */
[----:B------:R-:W-:Y:S01]  /*0260*/  CS2R R10, SRZ ;  /* 0x00000000000a7805 */ /* 0x000fe2000001ff00 */
[----:B------:R-:W-:Y:S01]  /*0270*/  CS2R R8, SRZ ;  /* 0x0000000000087805 */ /* 0x000fe2000001ff00 */
[C---:B------:R-:W-:Y:S01]  /*0280*/  ISETP.GE.U32.AND P0, PT, R36.reuse, 0x10000, PT ;  /* 0x000100002400780c */ /* 0x040fe20003f06070 */
[----:B------:R-:W-:Y:S01]  /*0290*/  IMAD.X R37, RZ, RZ, R35, P1 ;  /* 0x000000ffff257224 */ /* 0x000fe200008e0623 */
[C---:B------:R-:W-:Y:S01]  /*02a0*/  ISETP.LT.U32.AND P1, PT, R36.reuse, R0, PT ;  /* 0x000000002400720c */ /* 0x040fe20003f21070 */
[----:B------:R-:W-:-:S03]  /*02b0*/  IMAD.SHL.U32 R13, R36, 0x10, RZ ;  /* 0x00000010240d7824 */ /* 0x000fc600078e00ff */
[C---:B------:R-:W-:Y:S02]  /*02c0*/  ISETP.GE.U32.AND.EX P0, PT, R37.reuse, RZ, PT, P0 ;  /* 0x000000ff2500720c */ /* 0x040fe40003f06100 */
[----:B------:R-:W-:Y:S02]  /*02d0*/  SHF.L.U64.HI R5, R36, 0x4, R37 ;  /* 0x0000000424057819 */ /* 0x000fe40000010225 */
[----:B------:R-:W-:Y:S02]  /*02e0*/  ISETP.LT.AND.EX P0, PT, R37, R26, !P0, P1 ;  /* 0x0000001a2500720c */ /* 0x000fe40004701310 */
[----:B------:R-:W-:-:S05]  /*02f0*/  IADD3 R32, P1, R16, R13, RZ ;  /* 0x0000000d10207210 */ /* 0x000fca0007f3e0ff */
[----:B------:R-:W-:-:S06]  /*0300*/  IMAD.X R33, R17, 0x1, R5, P1 ;  /* 0x0000000111217824 */ /* 0x000fcc00008e0605 */
[----:B------:R-:W-:Y:S01]  /*0310*/  @P0 IADD3 R12, P2, R2, R13, RZ ;  /* 0x0000000d020c0210 */ /* 0x000fe20007f5e0ff */
[----:B------:R-:W2:Y:S04]  /*0320*/  @P0 LDG.E.128 R8, [R32.64] ;  /* 0x0000000620080981 */ /* 0x000ea8000c1e1d00 */
[----:B------:R-:W-:Y:S02]  /*0330*/  @P0 IMAD.X R13, R3, 0x1, R5, P2 ;  /* 0x00000001030d0824 */ /* 0x000fe400010e0605 */
[----:B------:R-:W-:-:S06]  /*0340*/  CS2R R4, SRZ ;  /* 0x0000000000047805 */ /* 0x000fcc000001ff00 */
[----:B------:R0:W2:Y:S01]  /*0350*/  @P0 LDG.E.128 R4, [R12.64] ;  /* 0x000000060c040981 */ /* 0x0000a2000c1e1d00 */
[----:B------:R-:W-:-:S04]  /*0360*/  IADD3 R15, P2, R36, c[0x0][0x0], RZ ;  /* 0x00000000240f7a10 */ /* 0x000fc80007f5e0ff */
[C---:B------:R-:W-:Y:S01]  /*0370*/  ISETP.GE.U32.AND P1, PT, R15.reuse, 0x10000, PT ;  /* 0x000100000f00780c */ /* 0x040fe20003f26070 */
[----:B------:R-:W-:Y:S01]  /*0380*/  IMAD.X R14, RZ, RZ, R37, P2 ;  /* 0x000000ffff0e7224 */ /* 0x000fe200010e0625 */
[----:B------:R-:W-:-:S04]  /*0390*/  ISETP.LT.U32.AND P2, PT, R15, R0, PT ;  /* 0x000000000f00720c */ /* 0x000fc80003f41070 */
[----:B------:R-:W-:-:S04]  /*03a0*/  ISETP.GE.U32.AND.EX P1, PT, R14, RZ, PT, P1 ;  /* 0x000000ff0e00720c */ /* 0x000fc80003f26110 */
[----:B------:R-:W-:Y:S02]  /*03b0*/  ISETP.LT.AND.EX P1, PT, R14, R26, !P1, P2 ;  /* 0x0000001a0e00720c */ /* 0x000fe40004f21320 */
[C---:B0-----:R-:W-:Y:S01]  /*03c0*/  SHF.L.U64.HI R13, R15.reuse, 0x4, R14 ;  /* 0x000000040f0d7819 */ /* 0x041fe2000001020e */
[----:B------:R-:W-:Y:S01]  /*03d0*/  IMAD.SHL.U32 R15, R15, 0x10, RZ ;  /* 0x000000100f0f7824 */ /* 0x000fe200078e00ff */
[----:B------:R-:W-:-:S04]  /*03e0*/  IADD3 R29, P2, R36, UR5, RZ ;  /* 0x00000005241d7c10 */ /* 0x000fc8000ff5e0ff */
[----:B------:R-:W-:Y:S01]  /*03f0*/  IADD3 R18, P4, R16, R15, RZ ;  /* 0x0000000f10127210 */ /* 0x000fe20007f9e0ff */
[----:B------:R-:W-:Y:S01]  /*0400*/  IMAD.X R28, RZ, RZ, R37, P2 ;  /* 0x000000ffff1c7224 */ /* 0x000fe200010e0625 */
[----:B------:R-:W-:-:S03]  /*0410*/  ISETP.GE.U32.AND P3, PT, R29, 0x10000, PT ;  /* 0x000100001d00780c */ /* 0x000fc60003f66070 */
[----:B------:R-:W-:Y:S01]  /*0420*/  @P1 IADD3 R42, P5, R2, R15, RZ ;  /* 0x0000000f022a1210 */ /* 0x000fe20007fbe0ff */
[--C-:B------:R-:W-:Y:S01]  /*0430*/  IMAD.X R19, R17, 0x1, R13.reuse, P4 ;  /* 0x0000000111137824 */ /* 0x100fe200020e060d */
[----:B------:R-:W-:Y:S01]  /*0440*/  CS2R R22, SRZ ;  /* 0x0000000000167805 */ /* 0x000fe2000001ff00 */
[----:B------:R-:W-:Y:S01]  /*0450*/  CS2R R20, SRZ ;  /* 0x0000000000147805 */ /* 0x000fe2000001ff00 */
[----:B------:R-:W-:Y:S01]  /*0460*/  ISETP.LT.U32.AND P2, PT, R29, R0, PT ;  /* 0x000000001d00720c */ /* 0x000fe20003f41070 */
[----:B------:R-:W-:Y:S01]  /*0470*/  @P1 IMAD.X R43, R3, 0x1, R13, P5 ;  /* 0x00000001032b1824 */ /* 0x000fe200028e060d */
[C---:B------:R-:W-:Y:S01]  /*0480*/  ISETP.GE.U32.AND.EX P3, PT, R28.reuse, RZ, PT, P3 ;  /* 0x000000ff1c00720c */ /* 0x040fe20003f66130 */
[----:B------:R-:W-:Y:S01]  /*0490*/  CS2R R14, SRZ ;  /* 0x00000000000e7805 */ /* 0x000fe2000001ff00 */
[----:B------:R-:W-:Y:S02]  /*04a0*/  CS2R R12, SRZ ;  /* 0x00000000000c7805 */ /* 0x000fe4000001ff00 */
[----:B------:R-:W-:Y:S01]  /*04b0*/  ISETP.LT.AND.EX P2, PT, R28, R26, !P3, P2 ;  /* 0x0000001a1c00720c */ /* 0x000fe20005f41320 */
[----:B------:R-:W3:Y:S04]  /*04c0*/  @P1 LDG.E.128 R20, [R42.64] ;  /* 0x000000062a141981 */ /* 0x000ee8000c1e1d00 */
[----:B------:R-:W3:Y:S01]  /*04d0*/  @P1 LDG.E.128 R12, [R18.64] ;  /* 0x00000006120c1981 */ /* 0x000ee2000c1e1d00 */
[----:B------:R-:W-:-:S07]  /*04e0*/  IMAD.SHL.U32 R47, R29, 0x10, RZ ;  /* 0x000000101d2f7824 */ /* 0x000fce00078e00ff */
[----:B------:R-:W-:Y:S01]  /*04f0*/  @P2 IADD3 R44, P3, R2, R47, RZ ;  /* 0x0000002f022c2210 */ /* 0x000fe20007f7e0ff */
[----:B------:R-:W-:Y:S01]  /*0500*/  CS2R R30, SRZ ;  /* 0x00000000001e7805 */ /* 0x000fe2000001ff00 */
[----:B--2---:R-:W0:-:S04]  /*0510*/  DADD R6, -R10, R6 ;  /* 0x000000000a067229 */ /* 0x004e080000000106 */
[----:B------:R-:W1:-:S04]  /*0520*/  DADD R4, R4, -R8 ;  /* 0x0000000004047229 */ /* 0x000e480000000808 */
[----:B0-----:R-:W0:-:S04]  /*0530*/  DMUL R38, R6, c[0x0][0xdb8] ;  /* 0x00036e0006267a28 */ /* 0x001e080000000000 */
[----:B-1----:R-:W1:-:S04]  /*0540*/  DMUL R24, R4, c[0x0][0xdb8] ;  /* 0x00036e0004187a28 */ /* 0x002e480000000000 */
[----:B0-----:R0:W2:Y:S02]  /*0550*/  DFMA R38, R4, c[0x0][0xdb0], -R38 ;  /* 0x00036c0004267a2b */ /* 0x0010a40000000826 */
[----:B0-----:R-:W-:Y:S02]  /*0560*/  SHF.L.U64.HI R5, R29, 0x4, R28 ;  /* 0x000000041d057819 */ /* 0x001fe4000001021c */
[----:B-1----:R0:W-:-:S03]  /*0570*/  DFMA R40, R6, c[0x0][0xdb0], R24 ;  /* 0x00036c0006287a2b */ /* 0x0021c60000000018 */
[----:B------:R-:W-:Y:S01]  /*0580*/  @P2 IMAD.X R45, R3, 0x1, R5, P3 ;  /* 0x00000001032d2824 */ /* 0x000fe200018e0605 */
[----:B0-----:R-:W-:Y:S01]  /*0590*/  IADD3 R24, P3, R16, R47, RZ ;  /* 0x0000002f10187210 */ /* 0x001fe20007f7e0ff */
[----:B------:R-:W-:Y:S01]  /*05a0*/  CS2R R28, SRZ ;  /* 0x00000000001c7805 */ /* 0x000fe2000001ff00 */
[----:B------:R-:W-:-:S03]  /*05b0*/  CS2R R6, SRZ ;  /* 0x0000000000067805 */ /* 0x000fc6000001ff00 */
[----:B------:R-:W-:Y:S02]  /*05c0*/  IMAD.X R25, R17, 0x1, R5, P3 ;  /* 0x0000000111197824 */ /* 0x000fe400018e0605 */
[----:B------:R-:W-:Y:S01]  /*05d0*/  CS2R R4, SRZ ;  /* 0x0000000000047805 */ /* 0x000fe2000001ff00 */
[----:B------:R-:W4:Y:S05]  /*05e0*/  @P2 LDG.E.128 R28, [R44.64] ;  /* 0x000000062c1c2981 */ /* 0x000f2a000c1e1d00 */
[----:B------:R-:W4:Y:S01]  /*05f0*/  @P2 LDG.E.128 R4, [R24.64] ;  /* 0x0000000618042981 */ /* 0x000f22000c1e1d00 */
[----:B--2---:R-:W-:-:S04]  /*0600*/  DADD R8, R38, R8 ;  /* 0x0000000026087229 */ /* 0x004fc80000000008 */
[----:B---3--:R-:W0:-:S04]  /*0610*/  DADD R38, -R14, R22 ;  /* 0x000000000e267229 */ /* 0x008e080000000116 */
[----:B------:R-:W-:-:S04]  /*0620*/  DADD R22, R20, -R12 ;  /* 0x0000000014167229 */ /* 0x000fc8000000080c */
[----:B0-----:R-:W0:-:S06]  /*0630*/  DMUL R20, R38, c[0x0][0xdb8] ;  /* 0x00036e0026147a28 */ /* 0x001e0c0000000000 */
[----:B0-----:R-:W-:-:S04]  /*0640*/  DFMA R20, R22, c[0x0][0xdb0], -R20 ;  /* 0x00036c0016147a2b */ /* 0x001fc80000000814 */
[----:B------:R-:W0:-:S06]  /*0650*/  DMUL R22, R22, c[0x0][0xdb8] ;  /* 0x00036e0016167a28 */ /* 0x000e0c0000000000 */
[----:B0-----:R0:W-:Y:S02]  /*0660*/  DFMA R38, R38, c[0x0][0xdb0], R22 ;  /* 0x00036c0026267a2b */ /* 0x0011e40000000016 */
[----:B0-----:R-:W-:-:S05]  /*0670*/  IADD3 R23, P3, R36, UR4, RZ ;  /* 0x0000000424177c10 */ /* 0x001fca000ff7e0ff */
[----:B------:R-:W-:Y:S01]  /*0680*/  IMAD.X R37, RZ, RZ, R37, P3 ;  /* 0x000000ffff257224 */ /* 0x000fe200018e0625 */
[C---:B------:R-:W-:Y:S02]  /*0690*/  ISETP.GE.U32.AND P3, PT, R23.reuse, 0x10000, PT ;  /* 0x000100001700780c */ /* 0x040fe40003f66070 */
[----:B------:R-:W-:Y:S02]  /*06a0*/  ISETP.LT.U32.AND P4, PT, R23, R0, PT ;  /* 0x000000001700720c */ /* 0x000fe40003f81070 */
[----:B------:R-:W-:-:S04]  /*06b0*/  ISETP.GE.U32.AND.EX P3, PT, R37, RZ, PT, P3 ;  /* 0x000000ff2500720c */ /* 0x000fc80003f66130 */
[----:B------:R-:W-:Y:S01]  /*06c0*/  ISETP.LT.AND.EX P3, PT, R37, R26, !P3, P4 ;  /* 0x0000001a2500720c */ /* 0x000fe20005f61340 */
[----:B------:R-:W-:Y:S01]  /*06d0*/  DADD R10, R40, R10 ;  /* 0x00000000280a7229 */ /* 0x000fe2000000000a */
[----:B------:R-:W-:-:S03]  /*06e0*/  SHF.L.U64.HI R37, R23, 0x4, R37 ;  /* 0x0000000417257819 */ /* 0x000fc60000010225 */
[----:B------:R0:W-:Y:S02]  /*06f0*/  DADD R12, R20, R12 ;  /* 0x00000000140c7229 */ /* 0x0001e4000000000c */
[----:B0-----:R-:W-:Y:S02]  /*0700*/  CS2R R20, SRZ ;  /* 0x0000000000147805 */ /* 0x001fe4000001ff00 */
[----:B----4-:R-:W0:-:S04]  /*0710*/  DADD R30, -R6, R30 ;  /* 0x00000000061e7229 */ /* 0x010e08000000011e */
[----:B------:R-:W1:-:S04]  /*0720*/  DADD R28, R28, -R4 ;  /* 0x000000001c1c7229 */ /* 0x000e480000000804 */
[----:B0-----:R-:W0:-:S04]  /*0730*/  DMUL R42, R30, c[0x0][0xdb8] ;  /* 0x00036e001e2a7a28 */ /* 0x001e080000000000 */
[----:B-1----:R-:W1:-:S04]  /*0740*/  DMUL R40, R28, c[0x0][0xdb8] ;  /* 0x00036e001c287a28 */ /* 0x002e480000000000 */
[----:B0-----:R0:W2:Y:S02]  /*0750*/  DFMA R42, R28, c[0x0][0xdb0], -R42 ;  /* 0x00036c001c2a7a2b */ /* 0x0010a4000000082a */
[----:B0-----:R-:W-:-:S05]  /*0760*/  IMAD.SHL.U32 R29, R23, 0x10, RZ ;  /* 0x00000010171d7824 */ /* 0x001fca00078e00ff */
[----:B------:R-:W-:Y:S01]  /*0770*/  @P3 IADD3 R44, P4, R2, R29, RZ ;  /* 0x0000001d022c3210 */ /* 0x000fe20007f9e0ff */
[----:B-1----:R0:W1:-:S04]  /*0780*/  DFMA R40, R30, c[0x0][0xdb0], R40 ;  /* 0x00036c001e287a2b */ /* 0x0020480000000028 */
[--C-:B------:R-:W-:Y:S01]  /*0790*/  @P3 IMAD.X R45, R3, 0x1, R37.reuse, P4 ;  /* 0x00000001032d3824 */ /* 0x100fe200020e0625 */
[----:B------:R-:W-:Y:S01]  /*07a0*/  IADD3 R36, P4, R16, R29, RZ ;  /* 0x0000001d10247210 */ /* 0x000fe20007f9e0ff */
[----:B------:R-:W-:Y:S01]  /*07b0*/  CS2R R22, SRZ ;  /* 0x0000000000167805 */ /* 0x000fe2000001ff00 */
[----:B0-----:R-:W-:Y:S01]  /*07c0*/  CS2R R30, SRZ ;  /* 0x00000000001e7805 */ /* 0x001fe2000001ff00 */
[----:B------:R-:W-:Y:S02]  /*07d0*/  CS2R R28, SRZ ;  /* 0x00000000001c7805 */ /* 0x000fe4000001ff00 */
[----:B------:R-:W-:Y:S02]  /*07e0*/  IMAD.X R37, R17, 0x1, R37, P4 ;  /* 0x0000000111257824 */ /* 0x000fe400020e0625 */
[----:B------:R-:W3:Y:S04]  /*07f0*/  @P3 LDG.E.128 R20, [R44.64] ;  /* 0x000000062c143981 */ /* 0x000ee8000c1e1d00 */
[----:B------:R-:W3:Y:S01]  /*0800*/  @P3 LDG.E.128 R28, [R36.64] ;  /* 0x00000006241c3981 */ /* 0x000ee2000c1e1d00 */
[----:B------:R-:W0:-:S04]  /*0810*/  DADD R14, R38, R14 ;  /* 0x00000000260e7229 */ /* 0x000e08000000000e */
[----:B--2---:R-:W-:-:S04]  /*0820*/  DADD R4, R42, R4 ;  /* 0x000000002a047229 */ /* 0x004fc80000000004 */
[----:B-1----:R-:W1:Y:S01]  /*0830*/  DADD R6, R40, R6 ;  /* 0x0000000028067229 */ /* 0x002e620000000006 */
[----:B------:R2:W-:Y:S04]  /*0840*/  @P0 STG.E.128 [R32.64], R8 ;  /* 0x0000000820000986 */ /* 0x0005e8000c101d06 */
[----:B0-----:R2:W-:Y:S04]  /*0850*/  @P1 STG.E.128 [R18.64], R12 ;  /* 0x0000000c12001986 */ /* 0x0015e8000c101d06 */
[----:B-1----:R2:W-:Y:S01]  /*0860*/  @P2 STG.E.128 [R24.64], R4 ;  /* 0x0000000418002986 */ /* 0x0025e2000c101d06 */
[----:B---3--:R-:W0:-:S04]  /*0870*/  DADD R22, -R30, R22 ;  /* 0x000000001e167229 */ /* 0x008e080000000116 */
[----:B------:R-:W-:-:S04]  /*0880*/  DADD R20, R20, -R28 ;  /* 0x0000000014147229 */ /* 0x000fc8000000081c */
[----:B0-----:R-:W0:-:S06]  /*0890*/  DMUL R38, R22, c[0x0][0xdb8] ;  /* 0x00036e0016267a28 */ /* 0x001e0c0000000000 */
[----:B0-----:R-:W-:-:S04]  /*08a0*/  DFMA R38, R20, c[0x0][0xdb0], -R38 ;  /* 0x00036c0014267a2b */ /* 0x001fc80000000826 */
[----:B------:R-:W0:-:S06]  /*08b0*/  DMUL R20, R20, c[0x0][0xdb8] ;  /* 0x00036e0014147a28 */ /* 0x000e0c0000000000 */
[----:B0-----:R-:W0:-:S04]  /*08c0*/  DFMA R20, R22, c[0x0][0xdb0], R20 ;  /* 0x00036c0016147a2b */ /* 0x001e080000000014 */
[----:B------:R-:W-:-:S04]  /*08d0*/  DADD R28, R38, R28 ;  /* 0x00000000261c7229 */ /* 0x000fc8000000001c */
[----:B0-----:R0:W1:Y:S02]  /*08e0*/  DADD R30, R20, R30 ;  /* 0x00000000141e7229 */ /* 0x001064000000001e */
[----:B0-----:R-:W-:-:S04]  /*08f0*/  IMAD.MOV.U32 R21, RZ, RZ, c[0x0][0x0] ;  /* 0x00000000ff157624 */ /* 0x001fc800078e00ff */
[----:B------:R-:W-:Y:S01]  /*0900*/  IMAD.WIDE.U32 R34, R21, 0x4, R34 ;  /* 0x0000000415227825 */ /* 0x000fe200078e0022 */
[----:B-1----:R2:W-:Y:S04]  /*0910*/  @P3 STG.E.128 [R36.64], R28 ;  /* 0x0000001c24003986 */ /* 0x0025e8000c101d06 */
[C---:B------:R-:W-:Y:S02]  /*0920*/  ISETP.GE.U32.AND P0, PT, R34.reuse, 0x10000, PT ;  /* 0x000100002200780c */ /* 0x040fe40003f06070 */
[----:B------:R-:W-:Y:S02]  /*0930*/  ISETP.LT.U32.AND P1, PT, R34, R0, PT ;  /* 0x000000002200720c */ /* 0x000fe40003f21070 */
[C---:B------:R-:W-:Y:S02]  /*0940*/  ISETP.GE.U32.AND.EX P0, PT, R35.reuse, RZ, PT, P0 ;  /* 0x000000ff2300720c */ /* 0x040fe40003f06100 */
[----:B------:R-:W-:-:S13]  /*0950*/  ISETP.LT.AND.EX P1, PT, R35, R26, PT, P1 ;  /* 0x0000001a2300720c */ /* 0x000fda0003f21310 */
[----:B--2---:R-:W-:Y:S05]  /*0960*/  @!P0 BRA P1, `(.L_x_114) ;  /* 0xfffff8d000008947 */ /* 0x004fea000083ffff */
[----:B------:R-:W-:Y:S05]  /*0970*/  EXIT ;  /* 0x000000000000794d */ /* 0x000fea0003800000 */
.L_x_113:
[----:B------:R-:W0:Y:S01]  /*0980*/  S2R R27, SR_TID.X ;  /* 0x00000000001b7919 */ /* 0x000e220000002100 */
[----:B------:R-:W1:Y:S01]  /*0990*/  DADD R18, -R18, 1 ;  /* 0x3ff0000012127429 */ /* 0x000e620000000100 */
[----:B------:R-:W-:-:S03]  /*09a0*/  CS2R R36, SRZ ;  /* 0x0000000000247805 */ /* 0x000fc6000001ff00 */
[----:B-1----:R-:W2:-:S04]  /*09b0*/  DADD R20, RZ, -c[0x0][0xdb8] ;  /* 0x80036e00ff147629 */ /* 0x002e880000000000 */
.L_x_115:
[----:B0-----:R-:W-:Y:S01]  /*09c0*/  IADD3 R32, P1, R27, R36, RZ ;  /* 0x000000241b207210 */ /* 0x001fe20007f3e0ff */
[----:B------:R-:W-:Y:S01]  /*09d0*/  CS2R R6, SRZ ;  /* 0x0000000000067805 */ /* 0x000fe2000001ff00 */
[----:B------:R-:W-:Y:S01]  /*09e0*/  CS2R R14, SRZ ;  /* 0x00000000000e7805 */ /* 0x000fe2000001ff00 */
[----:B------:R-:W-:Y:S01]  /*09f0*/  CS2R R12, SRZ ;  /* 0x00000000000c7805 */ /* 0x000fe2000001ff00 */
[C---:B------:R-:W-:Y:S01]  /*0a00*/  ISETP.GE.U32.AND P0, PT, R32.reuse, 0x10000, PT ;  /* 0x000100002000780c */ /* 0x040fe20003f06070 */
[----:B------:R-:W-:Y:S01]  /*0a10*/  IMAD.X R33, RZ, RZ, R37, P1 ;  /* 0x000000ffff217224 */ /* 0x000fe200008e0625 */
[C---:B------:R-:W-:Y:S01]  /*0a20*/  ISETP.LT.U32.AND P1, PT, R32.reuse, R0, PT ;  /* 0x000000002000720c */ /* 0x040fe20003f21070 */
[C---:B------:R-:W-:Y:S01]  /*0a30*/  IMAD.SHL.U32 R35, R32.reuse, 0x10, RZ ;  /* 0x0000001020237824 */ /* 0x040fe200078e00ff */
[----:B------:R-:W-:Y:S02]  /*0a40*/  IADD3 R9, P2, R32, c[0x0][0x0], RZ ;  /* 0x0000000020097a10 */ /* 0x000fe40007f5e0ff */
[----:B------:R-:W-:-:S02]  /*0a50*/  ISETP.GE.U32.AND.EX P0, PT, R33, RZ, PT, P0 ;  /* 0x000000ff2100720c */ /* 0x000fc40003f06100 */
[--C-:B------:R-:W-:Y:S01]  /*0a60*/  SHF.L.U64.HI R5, R32, 0x4, R33.reuse ;  /* 0x0000000420057819 */ /* 0x100fe20000010221 */
[----:B------:R-:W-:Y:S01]  /*0a70*/  IMAD.X R8, RZ, RZ, R33, P2 ;  /* 0x000000ffff087224 */ /* 0x000fe200010e0621 */
[----:B------:R-:W-:Y:S02]  /*0a80*/  ISETP.LT.AND.EX P0, PT, R33, R26, !P0, P1 ;  /* 0x0000001a2100720c */ /* 0x000fe40004701310 */
[----:B------:R-:W-:Y:S02]  /*0a90*/  IADD3 R22, P3, R16, R35, RZ ;  /* 0x0000002310167210 */ /* 0x000fe40007f7e0ff */
[C---:B------:R-:W-:Y:S02]  /*0aa0*/  ISETP.GE.U32.AND P1, PT, R9.reuse, 0x10000, PT ;  /* 0x000100000900780c */ /* 0x040fe40003f26070 */
[----:B------:R-:W-:Y:S01]  /*0ab0*/  ISETP.LT.U32.AND P2, PT, R9, R0, PT ;  /* 0x000000000900720c */ /* 0x000fe20003f41070 */
[----:B------:R-:W-:Y:S01]  /*0ac0*/  IMAD.X R23, R17, 0x1, R5, P3 ;  /* 0x0000000111177824 */ /* 0x000fe200018e0605 */
[----:B------:R-:W-:-:S04]  /*0ad0*/  ISETP.GE.U32.AND.EX P1, PT, R8, RZ, PT, P1 ;  /* 0x000000ff0800720c */ /* 0x000fc80003f26110 */
[----:B------:R-:W-:Y:S01]  /*0ae0*/  ISETP.LT.AND.EX P1, PT, R8, R26, !P1, P2 ;  /* 0x0000001a0800720c */ /* 0x000fe20004f21320 */
[----:B------:R-:W3:Y:S01]  /*0af0*/  @P0 LDG.E.128 R12, [R22.64] ;  /* 0x00000006160c0981 */ /* 0x000ee2000c1e1d00 */
[----:B------:R-:W-:-:S05]  /*0b00*/  @P0 IADD3 R34, P4, R2, R35, RZ ;  /* 0x0000002302220210 */ /* 0x000fca0007f9e0ff */
[----:B------:R-:W-:Y:S02]  /*0b10*/  @P0 IMAD.X R35, R3, 0x1, R5, P4 ;  /* 0x0000000103230824 */ /* 0x000fe400020e0605 */
[----:B------:R-:W-:-:S06]  /*0b20*/  CS2R R4, SRZ ;  /* 0x0000000000047805 */ /* 0x000fcc000001ff00 */
[----:B------:R-:W3:Y:S01]  /*0b30*/  @P0 LDG.E.128 R4, [R34.64] ;  /* 0x0000000622040981 */ /* 0x000ee2000c1e1d00 */
[C---:B------:R-:W-:Y:S01]  /*0b40*/  IMAD.SHL.U32 R29, R9.reuse, 0x10, RZ ;  /* 0x00000010091d7824 */ /* 0x040fe200078e00ff */
[----:B------:R-:W-:-:S04]  /*0b50*/  SHF.L.U64.HI R25, R9, 0x4, R8 ;  /* 0x0000000409197819 */ /* 0x000fc80000010208 */
[-C--:B------:R-:W-:Y:S02]  /*0b60*/  @P1 IADD3 R38, P3, R2, R29.reuse, RZ ;  /* 0x0000001d02261210 */ /* 0x080fe40007f7e0ff */
[----:B------:R-:W-:Y:S01]  /*0b70*/  IADD3 R24, P2, R16, R29, RZ ;  /* 0x0000001d10187210 */ /* 0x000fe20007f5e0ff */
[----:B------:R-:W-:Y:S01]  /*0b80*/  CS2R R10, SRZ ;  /* 0x00000000000a7805 */ /* 0x000fe2000001ff00 */
[----:B------:R-:W-:Y:S01]  /*0b90*/  CS2R R8, SRZ ;  /* 0x0000000000087805 */ /* 0x000fe2000001ff00 */
[--C-:B------:R-:W-:Y:S01]  /*0ba0*/  @P1 IMAD.X R39, R3, 0x1, R25.reuse, P3 ;  /* 0x0000000103271824 */ /* 0x100fe200018e0619 */
[----:B------:R-:W-:Y:S01]  /*0bb0*/  CS2R R30, SRZ ;  /* 0x00000000001e7805 */ /* 0x000fe2000001ff00 */
[----:B------:R-:W-:Y:S01]  /*0bc0*/  CS2R R28, SRZ ;  /* 0x00000000001c7805 */ /* 0x000fe2000001ff00 */
[----:B------:R-:W-:Y:S02]  /*0bd0*/  IMAD.X R25, R17, 0x1, R25, P2 ;  /* 0x0000000111197824 */ /* 0x000fe400010e0619 */
[----:B------:R0:W4:Y:S04]  /*0be0*/  @P1 LDG.E.128 R8, [R38.64] ;  /* 0x0000000626081981 */ /* 0x000128000c1e1d00 */
[----:B------:R-:W4:Y:S01]  /*0bf0*/  @P1 LDG.E.128 R28, [R24.64] ;  /* 0x00000006181c1981 */ /* 0x000f22000c1e1d00 */
[----:B------:R-:W-:-:S04]  /*0c00*/  IADD3 R45, P3, R32, UR5, RZ ;  /* 0x00000005202d7c10 */ /* 0x000fc8000ff7e0ff */
[C---:B------:R-:W-:Y:S01]  /*0c10*/  ISETP.GE.U32.AND P2, PT, R45.reuse, 0x10000, PT ;  /* 0x000100002d00780c */ /* 0x040fe20003f46070 */
[----:B0-----:R-:W-:Y:S01]  /*0c20*/  IMAD.SHL.U32 R39, R45, 0x10, RZ ;  /* 0x000000102d277824 */ /* 0x001fe200078e00ff */
[----:B---3--:R-:W0:-:S04]  /*0c30*/  DADD R14, R6, -R14 ;  /* 0x00000000060e7229 */ /* 0x008e08000000080e */
[----:B------:R-:W-:-:S04]  /*0c40*/  DADD R34, R4, -R12 ;  /* 0x0000000004227229 */ /* 0x000fc8000000080c */
[----:B0-2---:R-:W0:-:S04]  /*0c50*/  DMUL R12, R20, R14 ;  /* 0x0000000e140c7228 */ /* 0x005e080000000000 */
[----:B------:R-:W1:-:S04]  /*0c60*/  DMUL R14, R18, R14 ;  /* 0x0000000e120e7228 */ /* 0x000e480000000000 */
[----:B0-----:R-:W-:-:S04]  /*0c70*/  DFMA R12, R18, R34, -R12 ;  /* 0x00000022120c722b */ /* 0x001fc8000000080c */
[----:B-1----:R0:W-:Y:S02]  /*0c80*/  DFMA R34, R20, R34, R14 ;  /* 0x000000221422722b */ /* 0x0021e4000000000e */
[----:B0-----:R-:W-:Y:S01]  /*0c90*/  IMAD.X R14, RZ, RZ, R33, P3 ;  /* 0x000000ffff0e7224 */ /* 0x001fe200018e0621 */
[----:B------:R-:W-:-:S04]  /*0ca0*/  ISETP.LT.U32.AND P3, PT, R45, R0, PT ;  /* 0x000000002d00720c */ /* 0x000fc80003f61070 */
[----:B------:R-:W-:Y:S01]  /*0cb0*/  ISETP.GE.U32.AND.EX P2, PT, R14, RZ, PT, P2 ;  /* 0x000000ff0e00720c */ /* 0x000fe20003f46120 */
[----:B----4-:R-:W0:-:S03]  /*0cc0*/  DADD R30, R10, -R30 ;  /* 0x000000000a1e7229 */ /* 0x010e06000000081e */
[----:B------:R-:W-:Y:S01]  /*0cd0*/  ISETP.LT.AND.EX P2, PT, R14, R26, !P2, P3 ;  /* 0x0000001a0e00720c */ /* 0x000fe20005741330 */
[----:B------:R-:W-:-:S04]  /*0ce0*/  DADD R28, R8, -R28 ;  /* 0x00000000081c7229 */ /* 0x000fc8000000081c */
[----:B0-----:R-:W0:-:S04]  /*0cf0*/  DMUL R40, R20, R30 ;  /* 0x0000001e14287228 */ /* 0x001e080000000000 */
[----:B------:R-:W1:-:S04]  /*0d00*/  DMUL R42, R18, R30 ;  /* 0x0000001e122a7228 */ /* 0x000e480000000000 */
[----:B0-----:R-:W0:Y:S01]  /*0d10*/  DFMA R40, R18, R28, -R40 ;  /* 0x0000001c1228722b */ /* 0x001e220000000828 */
[----:B------:R-:W-:-:S03]  /*0d20*/  @P2 IADD3 R44, P3, R2, R39, RZ ;  /* 0x00000027022c2210 */ /* 0x000fc60007f7e0ff */
[----:B-1----:R1:W2:Y:S02]  /*0d30*/  DFMA R42, R20, R28, R42 ;  /* 0x0000001c142a722b */ /* 0x0022a4000000002a */
[----:B-1----:R-:W-:-:S05]  /*0d40*/  SHF.L.U64.HI R29, R45, 0x4, R14 ;  /* 0x000000042d1d7819 */ /* 0x002fca000001020e */
[--C-:B------:R-:W-:Y:S01]  /*0d50*/  @P2 IMAD.X R45, R3, 0x1, R29.reuse, P3 ;  /* 0x00000001032d2824 */ /* 0x100fe200018e061d */
[----:B------:R-:W-:Y:S01]  /*0d60*/  IADD3 R38, P3, R16, R39, RZ ;  /* 0x0000002710267210 */ /* 0x000fe20007f7e0ff */
[----:B------:R1:W-:Y:S01]  /*0d70*/  DADD R4, -R12, R4 ;  /* 0x000000000c047229 */ /* 0x0003e20000000104 */
[----:B------:R-:W-:Y:S01]  /*0d80*/  CS2R R14, SRZ ;  /* 0x00000000000e7805 */ /* 0x000fe2000001ff00 */
[----:B-1----:R-:W-:Y:S01]  /*0d90*/  CS2R R12, SRZ ;  /* 0x00000000000c7805 */ /* 0x002fe2000001ff00 */
[----:B------:R-:W-:Y:S01]  /*0da0*/  CS2R R30, SRZ ;  /* 0x00000000001e7805 */ /* 0x000fe2000001ff00 */
[----:B------:R-:W-:Y:S02]  /*0db0*/  IMAD.X R39, R17, 0x1, R29, P3 ;  /* 0x0000000111277824 */ /* 0x000fe400018e061d */
[----:B------:R-:W-:Y:S02]  /*0dc0*/  CS2R R28, SRZ ;  /* 0x00000000001c7805 */ /* 0x000fe4000001ff00 */
[----:B------:R1:W3:Y:S04]  /*0dd0*/  @P2 LDG.E.128 R12, [R44.64] ;  /* 0x000000062c0c2981 */ /* 0x0002e8000c1e1d00 */
[----:B------:R-:W3:Y:S01]  /*0de0*/  @P2 LDG.E.128 R28, [R38.64] ;  /* 0x00000006261c2981 */ /* 0x000ee2000c1e1d00 */
[----:B0-----:R0:W-:-:S02]  /*0df0*/  DADD R8, -R40, R8 ;  /* 0x0000000028087229 */ /* 0x0011c40000000108 */
[----:B0-----:R-:W-:-:S05]  /*0e00*/  IADD3 R41, P3, R32, UR4, RZ ;  /* 0x0000000420297c10 */ /* 0x001fca000ff7e0ff */
[----:B------:R-:W-:Y:S01]  /*0e10*/  IMAD.X R40, RZ, RZ, R33, P3 ;  /* 0x000000ffff287224 */ /* 0x000fe200018e0621 */
[C---:B------:R-:W-:Y:S02]  /*0e20*/  ISETP.GE.U32.AND P3, PT, R41.reuse, 0x10000, PT ;  /* 0x000100002900780c */ /* 0x040fe40003f66070 */
[----:B------:R-:W-:Y:S02]  /*0e30*/  ISETP.LT.U32.AND P4, PT, R41, R0, PT ;  /* 0x000000002900720c */ /* 0x000fe40003f81070 */
[----:B------:R-:W-:-:S04]  /*0e40*/  ISETP.GE.U32.AND.EX P3, PT, R40, RZ, PT, P3 ;  /* 0x000000ff2800720c */ /* 0x000fc80003f66130 */
[----:B------:R-:W-:Y:S01]  /*0e50*/  ISETP.LT.AND.EX P3, PT, R40, R26, !P3, P4 ;  /* 0x0000001a2800720c */ /* 0x000fe20005f61340 */
[----:B--2---:R0:W-:Y:S02]  /*0e60*/  DADD R10, -R42, R10 ;  /* 0x000000002a0a7229 */ /* 0x0041e4000000010a */
[C---:B0-----:R-:W-:Y:S01]  /*0e70*/  IMAD.SHL.U32 R43, R41.reuse, 0x10, RZ ;  /* 0x00000010292b7824 */ /* 0x041fe200078e00ff */
[----:B------:R-:W-:Y:S01]  /*0e80*/  SHF.L.U64.HI R41, R41, 0x4, R40 ;  /* 0x0000000429297819 */ /* 0x000fe20000010228 */
[----:B------:R-:W-:-:S08]  /*0e90*/  DADD R6, -R34, R6 ;  /* 0x0000000022067229 */ /* 0x000fd00000000106 */
[----:B-1----:R-:W-:-:S05]  /*0ea0*/  @P3 IADD3 R44, P4, R2, R43, RZ ;  /* 0x0000002b022c3210 */ /* 0x002fca0007f9e0ff */
[----:B------:R-:W-:Y:S01]  /*0eb0*/  @P3 IMAD.X R45, R3, 0x1, R41, P4 ;  /* 0x00000001032d3824 */ /* 0x000fe200020e0629 */
[----:B------:R-:W-:-:S05]  /*0ec0*/  IADD3 R40, P4, R16, R43, RZ ;  /* 0x0000002b10287210 */ /* 0x000fca0007f9e0ff */
[----:B------:R-:W-:Y:S01]  /*0ed0*/  IMAD.X R41, R17, 0x1, R41, P4 ;  /* 0x0000000111297824 */ /* 0x000fe200020e0629 */
[----:B---3--:R-:W0:-:S04]  /*0ee0*/  DADD R30, R14, -R30 ;  /* 0x000000000e1e7229 */ /* 0x008e08000000081e */
[----:B------:R-:W-:-:S04]  /*0ef0*/  DADD R28, R12, -R28 ;  /* 0x000000000c1c7229 */ /* 0x000fc8000000081c */
[----:B0-----:R-:W0:-:S04]  /*0f00*/  DMUL R32, R20, R30 ;  /* 0x0000001e14207228 */ /* 0x001e080000000000 */
[----:B------:R-:W1:-:S04]  /*0f10*/  DMUL R30, R18, R30 ;  /* 0x0000001e121e7228 */ /* 0x000e480000000000 */
[----:B0-----:R-:W0:-:S04]  /*0f20*/  DFMA R32, R18, R28, -R32 ;  /* 0x0000001c1220722b */ /* 0x001e080000000820 */
[----:B-1----:R1:W2:Y:S02]  /*0f30*/  DFMA R34, R20, R28, R30 ;  /* 0x0000001c1422722b */ /* 0x0022a4000000001e */
[----:B-1----:R-:W-:Y:S01]  /*0f40*/  CS2R R30, SRZ ;  /* 0x00000000001e7805 */ /* 0x002fe2000001ff00 */
[----:B------:R-:W-:Y:S01]  /*0f50*/  CS2R R28, SRZ ;  /* 0x00000000001c7805 */ /* 0x000fe2000001ff00 */
[----:B0-----:R0:W-:Y:S02]  /*0f60*/  DADD R12, -R32, R12 ;  /* 0x00000000200c7229 */ /* 0x0011e4000000010c */
[----:B0-----:R-:W-:Y:S02]  /*0f70*/  CS2R R32, SRZ ;  /* 0x0000000000207805 */ /* 0x001fe4000001ff00 */
[----:B--2---:R0:W1:Y:S01]  /*0f80*/  DADD R14, -R34, R14 ;  /* 0x00000000220e7229 */ /* 0x004062000000010e */
[----:B------:R-:W2:Y:S01]  /*0f90*/  @P3 LDG.E.128 R28, [R44.64] ;  /* 0x000000062c1c3981 */ /* 0x000ea2000c1e1d00 */
[----:B0-----:R-:W-:-:S06]  /*0fa0*/  CS2R R34, SRZ ;  /* 0x0000000000227805 */ /* 0x001fcc000001ff00 */
[----:B------:R-:W2:Y:S04]  /*0fb0*/  @P3 LDG.E.128 R32, [R40.64] ;  /* 0x0000000628203981 */ /* 0x000ea8000c1e1d00 */
[----:B------:R0:W-:Y:S04]  /*0fc0*/  @P0 STG.E.128 [R22.64], R4 ;  /* 0x0000000416000986 */ /* 0x0001e8000c101d06 */
[----:B------:R0:W-:Y:S04]  /*0fd0*/  @P1 STG.E.128 [R24.64], R8 ;  /* 0x0000000818001986 */ /* 0x0001e8000c101d06 */
[----:B-1----:R0:W-:Y:S01]  /*0fe0*/  @P2 STG.E.128 [R38.64], R12 ;  /* 0x0000000c26002986 */ /* 0x0021e2000c101d06 */
[----:B--2---:R-:W1:-:S04]  /*0ff0*/  DADD R34, R30, -R34 ;  /* 0x000000001e227229 */ /* 0x004e480000000822 */
[----:B------:R-:W-:-:S04]  /*1000*/  DADD R32, R28, -R32 ;  /* 0x000000001c207229 */ /* 0x000fc80000000820 */
[----:B-1----:R-:W1:-:S04]  /*1010*/  DMUL R42, R20, R34 ;  /* 0x00000022142a7228 */ /* 0x002e480000000000 */
[----:B------:R-:W2:-:S04]  /*1020*/  DMUL R34, R18, R34 ;  /* 0x0000002212227228 */ /* 0x000e880000000000 */
[----:B-1----:R-:W1:-:S04]  /*1030*/  DFMA R42, R18, R32, -R42 ;  /* 0x00000020122a722b */ /* 0x002e48000000082a */
[----:B--2---:R2:W3:Y:S02]  /*1040*/  DFMA R34, R20, R32, R34 ;  /* 0x000000201422722b */ /* 0x0044e40000000022 */
[----:B--2---:R-:W-:Y:S02]  /*1050*/  IMAD.MOV.U32 R33, RZ, RZ, c[0x0][0x0] ;  /* 0x00000000ff217624 */ /* 0x004fe400078e00ff */
[----:B-1----:R-:W-:-:S04]  /*1060*/  DADD R28, -R42, R28 ;  /* 0x000000002a1c7229 */ /* 0x002fc8000000011c */
[----:B---3--:R-:W1:Y:S01]  /*1070*/  DADD R30, -R34, R30 ;  /* 0x00000000221e7229 */ /* 0x008e62000000011e */
[----:B------:R-:W-:-:S05]  /*1080*/  IMAD.WIDE.U32 R36, R33, 0x4, R36 ;  /* 0x0000000421247825 */ /* 0x000fca00078e0024 */
[C---:B------:R-:W-:Y:S01]  /*1090*/  ISETP.GE.U32.AND P0, PT, R36.reuse, 0x10000, PT ;  /* 0x000100002400780c */ /* 0x040fe20003f06070 */
[----:B-1----:R0:W-:Y:S01]  /*10a0*/  @P3 STG.E.128 [R40.64], R28 ;  /* 0x0000001c28003986 */ /* 0x0021e2000c101d06 */
[----:B------:R-:W-:Y:S02]  /*10b0*/  ISETP.LT.U32.AND P1, PT, R36, R0, PT ;  /* 0x000000002400720c */ /* 0x000fe40003f21070 */
[C---:B------:R-:W-:Y:S02]  /*10c0*/  ISETP.GE.U32.AND.EX P0, PT, R37.reuse, RZ, PT, P0 ;  /* 0x000000ff2500720c */ /* 0x040fe40003f06100 */
[----:B------:R-:W-:-:S13]  /*10d0*/  ISETP.LT.AND.EX P1, PT, R37, R26, PT, P1 ;  /* 0x0000001a2500720c */ /* 0x000fda0003f21310 */
[----:B0-----:R-:W-:Y:S05]  /*10e0*/  @!P0 BRA P1, `(.L_x_115) ;  /* 0xfffff8d000008947 */ /* 0x001fea000083ffff */
[----:B------:R-:W-:Y:S05]  /*10f0*/  EXIT ;  /* 0x000000000000794d */ /* 0x000fea0003800000 */
.L_x_112:
[----:B------:R-:W0:Y:S02]  /*1100*/  S2R R19, SR_TID.X ;  /* 0x0000000000137919 */ /* 0x000e240000002100 */
[----:B0-----:R-:W-:-:S05]  /*1110*/  IMAD.WIDE.U32 R4, R19, 0x4, RZ ;  /* 0x0000000413047825 */ /* 0x001fca00078e00ff */
[----:B------:R-:W-:-:S04]  /*1120*/  ISETP.GE.U32.AND P0, PT, R4, R0, PT ;  /* 0x000000000400720c */ /* 0x000fc80003f06070 */
[----:B------:R-:W-:-:S04]  /*1130*/  ISETP.GE.AND.EX P0, PT, R5, R26, PT, P0 ;  /* 0x0000001a0500720c */ /* 0x000fc80003f06300 */
[----:B------:R-:W-:-:S13]  /*1140*/  ISETP.GT.U32.OR P0, PT, R19, 0x3fff, P0 ;  /* 0x00003fff1300780c */ /* 0x000fda0000704470 */
[----:B------:R-:W-:Y:S05]  /*1150*/  @P0 EXIT ;  /* 0x000000000000094d */ /* 0x000fea0003800000 */
[----:B------:R-:W-:Y:S02]  /*1160*/  IMAD.MOV.U32 R4, RZ, RZ, c[0x0][0xdb8] ;  /* 0x00036e00ff047624 */ /* 0x000fe400078e00ff */
[----:B------:R-:W-:Y:S02]  /*1170*/  IMAD.MOV.U32 R5, RZ, RZ, c[0x0][0xdbc] ;  /* 0x00036f00ff057624 */ /* 0x000fe400078e00ff */
[----:B------:R-:W-:Y:S02]  /*1180*/  IMAD.MOV.U32 R24, RZ, RZ, c[0x0][0xdb0] ;  /* 0x00036c00ff187624 */ /* 0x000fe400078e00ff */
[----:B------:R-:W-:Y:S02]  /*1190*/  IMAD.MOV.U32 R25, RZ, RZ, c[0x0][0xdb4] ;  /* 0x00036d00ff197624 */ /* 0x000fe400078e00ff */
[----:B------:R-:W0:Y:S01]  /*11a0*/  DMUL R4, R4, c[0x0][0xdb8] ;  /* 0x00036e0004047a28 */ /* 0x000e220000000000 */
[----:B------:R-:W-:-:S05]  /*11b0*/  IMAD.MOV.U32 R18, RZ, RZ, RZ ;  /* 0x000000ffff127224 */ /* 0x000fca00078e00ff */
[----:B0-----:R-:W0:-:S06]  /*11c0*/  DFMA R4, R24, c[0x0][0xdb0], R4 ;  /* 0x00036c0018047a2b */ /* 0x001e0c0000000004 */
[----:B0-----:R-:W0:-:S14]  /*11d0*/  DSETP.GEU.AND P0, PT, R4, 0.25, PT ;  /* 0x3fd000000400742a */ /* 0x001e1c0003f0e000 */
[----:B0-----:R-:W-:Y:S05]  /*11e0*/  @P0 BRA `(.L_x_116) ;  /* 0x000003c000000947 */ /* 0x001fea0003800000 */
.L_x_117:
[C---:B------:R-:W-:Y:S01]  /*11f0*/  IMAD.SHL.U32 R41, R19.reuse, 0x40, RZ ;  /* 0x0000004013297824 */ /* 0x040fe200078e00ff */
[----:B0-----:R-:W-:-:S04]  /*1200*/  SHF.L.U64.HI R5, R19, 0x6, R18 ;  /* 0x0000000613057819 */ /* 0x001fc80000010212 */
[-C--:B------:R-:W-:Y:S02]  /*1210*/  IADD3 R24, P0, R16, R41.reuse, RZ ;  /* 0x0000002910187210 */ /* 0x080fe40007f1e0ff */
[----:B------:R-:W-:-:S03]  /*1220*/  IADD3 R40, P1, R2, R41, RZ ;  /* 0x0000002902287210 */ /* 0x000fc60007f3e0ff */
[--C-:B------:R-:W-:Y:S02]  /*1230*/  IMAD.X R25, R17, 0x1, R5.reuse, P0 ;  /* 0x0000000111197824 */ /* 0x100fe400000e0605 */
[----:B------:R-:W-:-:S03]  /*1240*/  IMAD.X R41, R3, 0x1, R5, P1 ;  /* 0x0000000103297824 */ /* 0x000fc600008e0605 */
[----:B------:R-:W2:Y:S04]  /*1250*/  LDG.E.128 R36, [R24.64] ;  /* 0x0000000618247981 */ /* 0x000ea8000c1e1d00 */
[----:B------:R-:W2:Y:S04]  /*1260*/  LDG.E.128 R12, [R40.64] ;  /* 0x00000006280c7981 */ /* 0x000ea8000c1e1d00 */
[----:B------:R-:W3:Y:S04]  /*1270*/  LDG.E.128 R4, [R24.64+0x10] ;  /* 0x0000100618047981 */ /* 0x000ee8000c1e1d00 */
[----:B------:R-:W3:Y:S04]  /*1280*/  LDG.E.128 R8, [R40.64+0x10] ;  /* 0x0000100628087981 */ /* 0x000ee8000c1e1d00 */
[----:B------:R-:W4:Y:S01]  /*1290*/  LDG.E.128 R20, [R24.64+0x20] ;  /* 0x0000200618147981 */ /* 0x000f22000c1e1d00 */
[----:B--2---:R-:W0:-:S04]  /*12a0*/  DADD R30, -R38, R14 ;  /* 0x00000000261e7229 */ /* 0x004e08000000010e */
[----:B------:R1:W2:Y:S02]  /*12b0*/  DADD R28, -R36, R12 ;  /* 0x00000000241c7229 */ /* 0x0002a4000000010c */
[----:B-1----:R-:W4:Y:S02]  /*12c0*/  LDG.E.128 R12, [R40.64+0x20] ;  /* 0x00002006280c7981 */ /* 0x002f24000c1e1d00 */
[----:B0-----:R-:W0:-:S04]  /*12d0*/  DMUL R32, R30, c[0x0][0xdb8] ;  /* 0x00036e001e207a28 */ /* 0x001e080000000000 */
[----:B--2---:R-:W1:-:S04]  /*12e0*/  DMUL R34, R28, c[0x0][0xdb8] ;  /* 0x00036e001c227a28 */ /* 0x004e480000000000 */
[----:B0-----:R-:W0:-:S04]  /*12f0*/  DFMA R42, R28, c[0x0][0xdb0], -R32 ;  /* 0x00036c001c2a7a2b */ /* 0x001e080000000820 */
[----:B-1----:R1:W-:Y:S02]  /*1300*/  DFMA R44, R30, c[0x0][0xdb0], R34 ;  /* 0x00036c001e2c7a2b */ /* 0x0023e40000000022 */
[----:B-1----:R-:W2:Y:S04]  /*1310*/  LDG.E.128 R28, [R40.64+0x30] ;  /* 0x00003006281c7981 */ /* 0x002ea8000c1e1d00 */
[----:B------:R-:W2:Y:S01]  /*1320*/  LDG.E.128 R32, [R24.64+0x30] ;  /* 0x0000300618207981 */ /* 0x000ea2000c1e1d00 */
[----:B---3--:R-:W1:-:S04]  /*1330*/  DADD R10, -R6, R10 ;  /* 0x00000000060a7229 */ /* 0x008e48000000010a */
[----:B0-----:R-:W-:-:S04]  /*1340*/  DADD R36, R36, R42 ;  /* 0x0000000024247229 */ /* 0x001fc8000000002a */
[----:B------:R-:W-:-:S04]  /*1350*/  DADD R8, -R4, R8 ;  /* 0x0000000004087229 */ /* 0x000fc80000000108 */
[----:B-1----:R-:W0:-:S06]  /*1360*/  DMUL R42, R10, c[0x0][0xdb8] ;  /* 0x00036e000a2a7a28 */ /* 0x002e0c0000000000 */
[----:B0-----:R-:W-:-:S04]  /*1370*/  DFMA R42, R8, c[0x0][0xdb0], -R42 ;  /* 0x00036c00082a7a2b */ /* 0x001fc8000000082a */
[----:B------:R-:W0:-:S06]  /*1380*/  DMUL R8, R8, c[0x0][0xdb8] ;  /* 0x00036e0008087a28 */ /* 0x000e0c0000000000 */
[----:B0-----:R-:W0:-:S06]  /*1390*/  DFMA R8, R10, c[0x0][0xdb0], R8 ;  /* 0x00036c000a087a2b */ /* 0x001e0c0000000008 */
[----:B0-----:R-:W-:Y:S01]  /*13a0*/  DADD R6, R6, R8 ;  /* 0x0000000006067229 */ /* 0x001fe20000000008 */
[----:B------:R-:W-:-:S03]  /*13b0*/  IADD3 R19, P0, R19, c[0x0][0x0], RZ ;  /* 0x0000000013137a10 */ /* 0x000fc60007f1e0ff */
[----:B------:R-:W0:-:S04]  /*13c0*/  DADD R38, R38, R44 ;  /* 0x0000000026267229 */ /* 0x000e08000000002c */
[----:B------:R-:W1:Y:S01]  /*13d0*/  DADD R4, R4, R42 ;  /* 0x0000000004047229 */ /* 0x000e62000000002a */
[----:B------:R-:W-:Y:S01]  /*13e0*/  IMAD.X R18, RZ, RZ, R18, P0 ;  /* 0x000000ffff127224 */ /* 0x000fe200000e0612 */
[----:B------:R-:W-:Y:S01]  /*13f0*/  ISETP.LT.U32.AND P1, PT, R19, 0x4000, PT ;  /* 0x000040001300780c */ /* 0x000fe20003f21070 */
[----:B0-----:R0:W-:Y:S04]  /*1400*/  STG.E.128 [R24.64], R36 ;  /* 0x0000002418007986 */ /* 0x0011e8000c101d06 */
[----:B-1----:R0:W-:Y:S01]  /*1410*/  STG.E.128 [R24.64+0x10], R4 ;  /* 0x0000100418007986 */ /* 0x0021e2000c101d06 */
[----:B------:R-:W-:Y:S01]  /*1420*/  ISETP.LT.U32.AND.EX P1, PT, R18, RZ, PT, P1 ;  /* 0x000000ff1200720c */ /* 0x000fe20003f21110 */
[----:B----4-:R-:W1:-:S04]  /*1430*/  DADD R14, -R22, R14 ;  /* 0x00000000160e7229 */ /* 0x010e48000000010e */
[----:B------:R-:W-:-:S04]  /*1440*/  DADD R12, -R20, R12 ;  /* 0x00000000140c7229 */ /* 0x000fc8000000010c */
[----:B-1----:R-:W1:-:S06]  /*1450*/  DMUL R8, R14, c[0x0][0xdb8] ;  /* 0x00036e000e087a28 */ /* 0x002e4c0000000000 */
[----:B-1----:R-:W-:-:S04]  /*1460*/  DFMA R8, R12, c[0x0][0xdb0], -R8 ;  /* 0x00036c000c087a2b */ /* 0x002fc80000000808 */
[----:B------:R-:W1:-:S04]  /*1470*/  DMUL R12, R12, c[0x0][0xdb8] ;  /* 0x00036e000c0c7a28 */ /* 0x000e480000000000 */
[----:B--2---:R-:W2:-:S04]  /*1480*/  DADD R30, -R34, R30 ;  /* 0x00000000221e7229 */ /* 0x004e88000000011e */
[----:B------:R-:W3:-:S04]  /*1490*/  DADD R28, -R32, R28 ;  /* 0x00000000201c7229 */ /* 0x000ec8000000011c */
[----:B-1----:R-:W-:-:S04]  /*14a0*/  DFMA R12, R14, c[0x0][0xdb0], R12 ;  /* 0x00036c000e0c7a2b */ /* 0x002fc8000000000c */
[----:B--2---:R-:W1:-:S04]  /*14b0*/  DMUL R10, R30, c[0x0][0xdb8] ;  /* 0x00036e001e0a7a28 */ /* 0x004e480000000000 */
[----:B---3--:R-:W2:-:S04]  /*14c0*/  DMUL R14, R28, c[0x0][0xdb8] ;  /* 0x00036e001c0e7a28 */ /* 0x008e880000000000 */
[----:B-1----:R-:W-:-:S04]  /*14d0*/  DFMA R10, R28, c[0x0][0xdb0], -R10 ;  /* 0x00036c001c0a7a2b */ /* 0x002fc8000000080a */
[----:B--2---:R-:W1:-:S04]  /*14e0*/  DFMA R14, R30, c[0x0][0xdb0], R14 ;  /* 0x00036c001e0e7a2b */ /* 0x004e48000000000e */
[----:B------:R-:W-:-:S04]  /*14f0*/  DADD R22, R22, R12 ;  /* 0x0000000016167229 */ /* 0x000fc8000000000c */
[----:B------:R2:W3:Y:S02]  /*1500*/  DADD R20, R20, R8 ;  /* 0x0000000014147229 */ /* 0x0004e40000000008 */
[----:B--2---:R-:W-:Y:S02]  /*1510*/  IMAD.SHL.U32 R9, R19, 0x4, RZ ;  /* 0x0000000413097824 */ /* 0x004fe400078e00ff */
[----:B-1----:R-:W-:-:S04]  /*1520*/  DADD R14, R34, R14 ;  /* 0x00000000220e7229 */ /* 0x002fc8000000000e */
[----:B------:R-:W1:Y:S01]  /*1530*/  DADD R12, R32, R10 ;  /* 0x00000000200c7229 */ /* 0x000e62000000000a */
[----:B---3--:R0:W-:Y:S01]  /*1540*/  STG.E.128 [R24.64+0x20], R20 ;  /* 0x0000201418007986 */ /* 0x0081e2000c101d06 */
[----:B------:R-:W-:Y:S02]  /*1550*/  ISETP.GE.U32.AND P0, PT, R9, R0, PT ;  /* 0x000000000900720c */ /* 0x000fe40003f06070 */
[----:B------:R-:W-:-:S03]  /*1560*/  SHF.L.U64.HI R9, R19, 0x2, R18 ;  /* 0x0000000213097819 */ /* 0x000fc60000010212 */
[----:B-1----:R0:W-:Y:S01]  /*1570*/  STG.E.128 [R24.64+0x30], R12 ;  /* 0x0000300c18007986 */ /* 0x0021e2000c101d06 */
[----:B------:R-:W-:-:S13]  /*1580*/  ISETP.GE.AND.EX P0, PT, R9, R26, PT, P0 ;  /* 0x0000001a0900720c */ /* 0x000fda0003f06300 */
[----:B------:R-:W-:Y:S05]  /*1590*/  @!P0 BRA P1, `(.L_x_117) ;  /* 0xfffffc5000008947 */ /* 0x000fea000083ffff */
[----:B------:R-:W-:Y:S05]  /*15a0*/  EXIT ;  /* 0x000000000000794d */ /* 0x000fea0003800000 */
.L_x_116:
[----:B------:R-:W0:-:S04]  /*15b0*/  DADD R24, -R24, 1 ;  /* 0x3ff0000018187429 */ /* 0x000e080000000100 */
[----:B0-----:R-:W1:-:S04]  /*15c0*/  DADD R36, RZ, -c[0x0][0xdb8] ;  /* 0x80036e00ff247629 */ /* 0x001e480000000000 */
.L_x_118:
[C---:B------:R-:W-:Y:S01]  /*15d0*/  IMAD.SHL.U32 R41, R19.reuse, 0x40, RZ ;  /* 0x0000004013297824 */ /* 0x040fe200078e00ff */
[----:B-1----:R-:W-:-:S04]  /*15e0*/  SHF.L.U64.HI R5, R19, 0x6, R18 ;  /* 0x0000000613057819 */ /* 0x002fc80000010212 */
[-C--:B------:R-:W-:Y:S02]  /*15f0*/  IADD3 R38, P0, R16, R41.reuse, RZ ;  /* 0x0000002910267210 */ /* 0x080fe40007f1e0ff */
[----:B------:R-:W-:-:S03]  /*1600*/  IADD3 R40, P1, R2, R41, RZ ;  /* 0x0000002902287210 */ /* 0x000fc60007f3e0ff */
[--C-:B------:R-:W-:Y:S02]  /*1610*/  IMAD.X R39, R17, 0x1, R5.reuse, P0 ;  /* 0x0000000111277824 */ /* 0x100fe400000e0605 */
[----:B------:R-:W-:-:S03]  /*1620*/  IMAD.X R41, R3, 0x1, R5, P1 ;  /* 0x0000000103297824 */ /* 0x000fc600008e0605 */
[----:B------:R-:W2:Y:S04]  /*1630*/  LDG.E.128 R8, [R38.64] ;  /* 0x0000000626087981 */ /* 0x000ea8000c1e1d00 */
[----:B------:R-:W2:Y:S04]  /*1640*/  LDG.E.128 R4, [R40.64] ;  /* 0x0000000628047981 */ /* 0x000ea8000c1e1d00 */
[----:B------:R-:W3:Y:S04]  /*1650*/  LDG.E.128 R28, [R38.64+0x10] ;  /* 0x00001006261c7981 */ /* 0x000ee8000c1e1d00 */
[----:B------:R-:W3:Y:S01]  /*1660*/  LDG.E.128 R20, [R40.64+0x10] ;  /* 0x0000100628147981 */ /* 0x000ee2000c1e1d00 */
[----:B--2---:R-:W0:-:S04]  /*1670*/  DADD R10, -R10, R6 ;  /* 0x000000000a0a7229 */ /* 0x004e080000000106 */
[----:B------:R-:W-:-:S04]  /*1680*/  DADD R8, -R8, R4 ;  /* 0x0000000008087229 */ /* 0x000fc80000000104 */
[----:B0-----:R-:W0:-:S04]  /*1690*/  DMUL R12, R24, R10 ;  /* 0x0000000a180c7228 */ /* 0x001e080000000000 */
[----:B-1----:R-:W1:-:S04]  /*16a0*/  DMUL R10, R36, R10 ;  /* 0x0000000a240a7228 */ /* 0x002e480000000000 */
[----:B0-----:R-:W-:-:S04]  /*16b0*/  DFMA R12, R36, R8, R12 ;  /* 0x00000008240c722b */ /* 0x001fc8000000000c */
[----:B-1----:R-:W-:-:S04]  /*16c0*/  DFMA R10, R24, R8, -R10 ;  /* 0x00000008180a722b */ /* 0x002fc8000000080a */
[----:B---3--:R-:W0:-:S04]  /*16d0*/  DADD R30, -R30, R22 ;  /* 0x000000001e1e7229 */ /* 0x008e080000000116 */
[----:B------:R-:W-:-:S04]  /*16e0*/  DADD R28, -R28, R20 ;  /* 0x000000001c1c7229 */ /* 0x000fc80000000114 */
[----:B0-----:R-:W0:-:S04]  /*16f0*/  DMUL R32, R36, R30 ;  /* 0x0000001e24207228 */ /* 0x001e080000000000 */
[----:B------:R-:W1:-:S04]  /*1700*/  DMUL R30, R24, R30 ;  /* 0x0000001e181e7228 */ /* 0x000e480000000000 */
[----:B------:R2:W-:Y:S02]  /*1710*/  DADD R6, R6, -R12 ;  /* 0x0000000006067229 */ /* 0x0005e4000000080c */
[----:B--2---:R-:W2:Y:S02]  /*1720*/  LDG.E.128 R12, [R38.64+0x20] ;  /* 0x00002006260c7981 */ /* 0x004ea4000c1e1d00 */
[----:B------:R3:W-:Y:S02]  /*1730*/  DADD R4, R4, -R10 ;  /* 0x0000000004047229 */ /* 0x0007e4000000080a */
[----:B---3--:R-:W2:Y:S02]  /*1740*/  LDG.E.128 R8, [R40.64+0x20] ;  /* 0x0000200628087981 */ /* 0x008ea4000c1e1d00 */
[-C--:B0-----:R0:W3:Y:S02]  /*1750*/  DFMA R42, R24, R28.reuse, -R32 ;  /* 0x0000001c182a722b */ /* 0x0810e40000000820 */
[----:B0-----:R-:W4:Y:S02]  /*1760*/  LDG.E.128 R32, [R38.64+0x30] ;  /* 0x0000300626207981 */ /* 0x001f24000c1e1d00 */
[----:B-1----:R0:W1:-:S02]  /*1770*/  DFMA R44, R36, R28, R30 ;  /* 0x0000001c242c722b */ /* 0x002044000000001e */
[----:B0-----:R-:W4:Y:S02]  /*1780*/  LDG.E.128 R28, [R40.64+0x30] ;  /* 0x00003006281c7981 */ /* 0x001f24000c1e1d00 */
[----:B---3--:R-:W-:Y:S01]  /*1790*/  DADD R20, R20, -R42 ;  /* 0x0000000014147229 */ /* 0x008fe2000000082a */
[----:B------:R-:W-:-:S03]  /*17a0*/  IADD3 R19, P0, R19, c[0x0][0x0], RZ ;  /* 0x0000000013137a10 */ /* 0x000fc60007f1e0ff */
[----:B-1----:R-:W0:Y:S02]  /*17b0*/  DADD R22, R22, -R44 ;  /* 0x0000000016167229 */ /* 0x002e24000000082c */
[C---:B------:R-:W-:Y:S02]  /*17c0*/  IMAD.SHL.U32 R27, R19.reuse, 0x4, RZ ;  /* 0x00000004131b7824 */ /* 0x040fe400078e00ff */
[----:B------:R-:W-:Y:S01]  /*17d0*/  IMAD.X R18, RZ, RZ, R18, P0 ;  /* 0x000000ffff127224 */ /* 0x000fe200000e0612 */
[----:B------:R1:W-:Y:S01]  /*17e0*/  STG.E.128 [R38.64], R4 ;  /* 0x0000000426007986 */ /* 0x0003e2000c101d06 */
[----:B------:R-:W-:Y:S02]  /*17f0*/  ISETP.LT.U32.AND P1, PT, R19, 0x4000, PT ;  /* 0x000040001300780c */ /* 0x000fe40003f21070 */
[----:B------:R-:W-:Y:S01]  /*1800*/  ISETP.GE.U32.AND P0, PT, R27, R0, PT ;  /* 0x000000001b00720c */ /* 0x000fe20003f06070 */
[----:B0-----:R1:W-:Y:S01]  /*1810*/  STG.E.128 [R38.64+0x10], R20 ;  /* 0x0000101426007986 */ /* 0x0013e2000c101d06 */
[----:B------:R-:W-:-:S02]  /*1820*/  SHF.L.U64.HI R27, R19, 0x2, R18 ;  /* 0x00000002131b7819 */ /* 0x000fc40000010212 */
[----:B------:R-:W-:Y:S02]  /*1830*/  ISETP.LT.U32.AND.EX P1, PT, R18, RZ, PT, P1 ;  /* 0x000000ff1200720c */ /* 0x000fe40003f21110 */
[----:B------:R-:W-:Y:S01]  /*1840*/  ISETP.GE.AND.EX P0, PT, R27, R26, PT, P0 ;  /* 0x0000001a1b00720c */ /* 0x000fe20003f06300 */
[----:B--2---:R-:W0:-:S04]  /*1850*/  DADD R14, -R14, R10 ;  /* 0x000000000e0e7229 */ /* 0x004e08000000010a */
[----:B------:R-:W-:-:S04]  /*1860*/  DADD R12, -R12, R8 ;  /* 0x000000000c0c7229 */ /* 0x000fc80000000108 */
[----:B0-----:R-:W0:-:S04]  /*1870*/  DMUL R42, R36, R14 ;  /* 0x0000000e242a7228 */ /* 0x001e080000000000 */
[----:B------:R-:W2:-:S04]  /*1880*/  DMUL R14, R24, R14 ;  /* 0x0000000e180e7228 */ /* 0x000e880000000000 */
[----:B----4-:R-:W3:-:S04]  /*1890*/  DADD R34, -R34, R30 ;  /* 0x0000000022227229 */ /* 0x010ec8000000011e */
[----:B0-----:R-:W-:-:S04]  /*18a0*/  DFMA R42, R24, R12, -R42 ;  /* 0x0000000c182a722b */ /* 0x001fc8000000082a */
[----:B--2---:R-:W-:-:S04]  /*18b0*/  DFMA R14, R36, R12, R14 ;  /* 0x0000000c240e722b */ /* 0x004fc8000000000e */
[----:B---3--:R-:W-:-:S04]  /*18c0*/  DMUL R12, R36, R34 ;  /* 0x00000022240c7228 */ /* 0x008fc80000000000 */
[----:B------:R-:W0:-:S04]  /*18d0*/  DADD R32, -R32, R28 ;  /* 0x0000000020207229 */ /* 0x000e08000000011c */
[----:B------:R-:W2:-:S04]  /*18e0*/  DMUL R34, R24, R34 ;  /* 0x0000002218227228 */ /* 0x000e880000000000 */
[----:B0-----:R-:W-:-:S04]  /*18f0*/  DFMA R12, R24, R32, -R12 ;  /* 0x00000020180c722b */ /* 0x001fc8000000080c */
[----:B--2---:R-:W0:-:S04]  /*1900*/  DFMA R34, R36, R32, R34 ;  /* 0x000000202422722b */ /* 0x004e080000000022 */
[----:B------:R-:W-:-:S04]  /*1910*/  DADD R10, R10, -R14 ;  /* 0x000000000a0a7229 */ /* 0x000fc8000000080e */
[----:B------:R-:W2:-:S04]  /*1920*/  DADD R8, R8, -R42 ;  /* 0x0000000008087229 */ /* 0x000e88000000082a */
[----:B0-----:R-:W-:-:S04]  /*1930*/  DADD R14, R30, -R34 ;  /* 0x000000001e0e7229 */ /* 0x001fc80000000822 */
[----:B------:R-:W0:Y:S01]  /*1940*/  DADD R12, R28, -R12 ;  /* 0x000000001c0c7229 */ /* 0x000e22000000080c */
[----:B--2---:R1:W-:Y:S06]  /*1950*/  STG.E.128 [R38.64+0x20], R8 ;  /* 0x0000200826007986 */ /* 0x0043ec000c101d06 */
[----:B0-----:R1:W-:Y:S01]  /*1960*/  STG.E.128 [R38.64+0x30], R12 ;  /* 0x0000300c26007986 */ /* 0x0013e2000c101d06 */
[----:B------:R-:W-:Y:S05]  /*1970*/  @!P0 BRA P1, `(.L_x_118) ;  /* 0xfffffc5000008947 */ /* 0x000fea000083ffff */
[----:B------:R-:W-:Y:S05]  /*1980*/  EXIT ;  /* 0x000000000000794d */ /* 0x000fea0003800000 */
.L_x_119:
        /* <DEDUP_REMOVED lines=15> */
.L_x_239:


//--------------------- .text._ZN2at6native52_GLOBAL__N__ff984223_19_ForeachTernaryOp_cu_5285c63625multi_tensor_apply_kernelINS1_18TensorListMetadataILi2EEENS1_22TernaryOpScalarFunctorIfLi2ELi2ELi0EEEJNS0_11LerpFunctorIfEEfEEEvT_T0_DpT1_ --------------------------
	.section	.text._ZN2at6native52_GLOBAL__N__ff984223_19_ForeachTernaryOp_cu_5285c63625multi_tensor_apply_kernelINS1_18TensorListMetadataILi2EEENS1_22TernaryOpScalarFunctorIfLi2ELi2ELi0EEEJNS0_11LerpFunctorIfEEfEEEvT_T0_DpT1_,"ax",@progbits
	.sectioninfo	@"SHI_REGISTERS=32"
	.align	128
.text._ZN2at6native52_GLOBAL__N__ff984223_19_ForeachTernaryOp_cu_5285c63625multi_tensor_apply_kernelINS1_18TensorListMetadataILi2EEENS1_22TernaryOpScalarFunctorIfLi2ELi2ELi0EEEJNS0_11LerpFunctorIfEEfEEEvT_T0_DpT1_:
        .type           _ZN2at6native52_GLOBAL__N__ff984223_19_ForeachTernaryOp_cu_5285c63625multi_tensor_apply_kernelINS1_18TensorListMetadataILi2EEENS1_22TernaryOpScalarFunctorIfLi2ELi2ELi0EEEJNS0_11LerpFunctorIfEEfEEEvT_T0_DpT1_,@function
        .size           _ZN2at6native52_GLOBAL__N__ff984223_19_ForeachTernaryOp_cu_5285c63625multi_tensor_apply_kernelINS1_18TensorListMetadataILi2EEENS1_22TernaryOpScalarFunctorIfLi2ELi2ELi0EEEJNS0_11LerpFunctorIfEEfEEEvT_T0_DpT1_,(.L_x_240 - _ZN2at6native52_GLOBAL__N__ff984223_19_ForeachTernaryOp_cu_5285c63625multi_tensor_apply_kernelINS1_18TensorListMetadataILi2EEENS1_22TernaryOpScalarFunctorIfLi2ELi2ELi0EEEJNS0_11LerpFunctorIfEEfEEEvT_T0_DpT1_)
        .other          _ZN2at6native52_GLOBAL__N__ff984223_19_ForeachTernaryOp_cu_5285c63625multi_tensor_apply_kernelINS1_18TensorListMetadataILi2EEENS1_22TernaryOpScalarFunctorIfLi2ELi2ELi0EEEJNS0_11LerpFunctorIfEEfEEEvT_T0_DpT1_,@"STO_CUDA_ENTRY STV_DEFAULT"
_ZN2at6native52_GLOBAL__N__ff984223_19_ForeachTernaryOp_cu_5285c63625multi_tensor_apply_kernelINS1_18TensorListMetadataILi2EEENS1_22TernaryOpScalarFunctorIfLi2ELi2ELi0EEEJNS0_11LerpFunctorIfEEfEEEvT_T0_DpT1_:
        /* <DEDUP_REMOVED lines=24> */
[----:B------:R-:W-:Y:S02]  /*0180*/  ULDC UR4, c[0x0][0x0] ;  /* 0x0000000000047ab9 */ /* 0x000fe40000000800 */
[----:B------:R-:W-:Y:S02]  /*0190*/  USHF.L.U32 UR5, UR4, 0x1, URZ ;  /* 0x0000000104057899 */ /* 0x000fe4000800063f */
[----:B------:R-:W-:Y:S01]  /*01a0*/  FSETP.GEU.FTZ.AND P0, PT, |R0|, 0.5, PT ;  /* 0x3f0000000000780b */ /* 0x000fe20003f1e200 */
[----:B------:R-:W-:-:S12]  /*01b0*/  UIMAD UR4, UR4, 0x3, URZ ;  /* 0x00000003040478a4 */ /* 0x000fd8000f8e023f */
[----:B------:R-:W-:Y:S05]  /*01c0*/  @P0 BRA `(.L_x_121) ;  /* 0x0000054000000947 */ /* 0x000fea0003800000 */
[----:B------:R-:W0:Y:S01]  /*01d0*/  S2R R0, SR_TID.X ;  /* 0x0000000000007919 */ /* 0x000e220000002100 */
[----:B------:R-:W-:-:S06]  /*01e0*/  CS2R R4, SRZ ;  /* 0x0000000000047805 */ /* 0x000fcc000001ff00 */
.L_x_122:
[----:B0-----:R-:W-:Y:S01]  /*01f0*/  IADD3 R15, P1, R0, R4, RZ ;  /* 0x00000004000f7210 */ /* 0x001fe20007f3e0ff */
[----:B------:R-:W-:-:S03]  /*0200*/  IMAD.MOV.U32 R25, RZ, RZ, RZ ;  /* 0x000000ffff197224 */ /* 0x000fc600078e00ff */
[C---:B------:R-:W-:Y:S01]  /*0210*/  ISETP.GE.U32.AND P0, PT, R15.reuse, 0x10000, PT ;  /* 0x000100000f00780c */ /* 0x040fe20003f06070 */
[----:B------:R-:W-:Y:S01]  /*0220*/  IMAD.X R20, RZ, RZ, R5, P1 ;  /* 0x000000ffff147224 */ /* 0x000fe200008e0605 */
[C---:B------:R-:W-:Y:S02]  /*0230*/  IADD3 R27, P3, R15.reuse, c[0x0][0x0], RZ ;  /* 0x000000000f1b7a10 */ /* 0x040fe40007f7e0ff */
[----:B------:R-:W-:Y:S02]  /*0240*/  ISETP.LT.U32.AND P1, PT, R15, R2, PT ;  /* 0x000000020f00720c */ /* 0x000fe40003f21070 */
[C---:B------:R-:W-:Y:S01]  /*0250*/  ISETP.GE.U32.AND.EX P0, PT, R20.reuse, RZ, PT, P0 ;  /* 0x000000ff1400720c */ /* 0x040fe20003f06100 */
[----:B------:R-:W-:Y:S01]  /*0260*/  IMAD.X R19, RZ, RZ, R20, P3 ;  /* 0x000000ffff137224 */ /* 0x000fe200018e0614 */
[----:B------:R-:W-:Y:S02]  /*0270*/  ISETP.GE.U32.AND P2, PT, R27, 0x10000, PT ;  /* 0x000100001b00780c */ /* 0x000fe40003f46070 */
[----:B------:R-:W-:-:S02]  /*0280*/  ISETP.LT.AND.EX P0, PT, R20, R3, !P0, P1 ;  /* 0x000000031400720c */ /* 0x000fc40004701310 */
[-C--:B------:R-:W-:Y:S02]  /*0290*/  ISETP.LT.U32.AND P1, PT, R27, R2.reuse, PT ;  /* 0x000000021b00720c */ /* 0x080fe40003f21070 */
[----:B------:R-:W-:Y:S02]  /*02a0*/  ISETP.GE.U32.AND.EX P2, PT, R19, RZ, PT, P2 ;  /* 0x000000ff1300720c */ /* 0x000fe40003f46120 */
[----:B------:R-:W-:Y:S02]  /*02b0*/  IADD3 R9, P3, R15, UR4, RZ ;  /* 0x000000040f097c10 */ /* 0x000fe4000ff7e0ff */
[----:B------:R-:W-:Y:S02]  /*02c0*/  ISETP.LT.AND.EX P2, PT, R19, R3, !P2, P1 ;  /* 0x000000031300720c */ /* 0x000fe40005741310 */
[C---:B------:R-:W-:Y:S01]  /*02d0*/  ISETP.GE.U32.AND P1, PT, R9.reuse, 0x10000, PT ;  /* 0x000100000900780c */ /* 0x040fe20003f26070 */
[----:B------:R-:W-:Y:S01]  /*02e0*/  IMAD.X R8, RZ, RZ, R20, P3 ;  /* 0x000000ffff087224 */ /* 0x000fe200018e0614 */
[----:B------:R-:W-:-:S02]  /*02f0*/  ISETP.LT.U32.AND P3, PT, R9, R2, PT ;  /* 0x000000020900720c */ /* 0x000fc40003f61070 */
[CC--:B------:R-:W-:Y:S02]  /*0300*/  @P0 LEA R10, P4, R15.reuse, R16.reuse, 0x2 ;  /* 0x000000100f0a0211 */ /* 0x0c0fe400078810ff */
[C---:B------:R-:W-:Y:S02]  /*0310*/  ISETP.GE.U32.AND.EX P1, PT, R8.reuse, RZ, PT, P1 ;  /* 0x000000ff0800720c */ /* 0x040fe40003f26110 */
[----:B------:R-:W-:Y:S02]  /*0320*/  @P0 LEA.HI.X R11, R15, R17, R20, 0x2, P4 ;  /* 0x000000110f0b0211 */ /* 0x000fe400020f1414 */
[----:B------:R-:W-:Y:S02]  /*0330*/  ISETP.LT.AND.EX P1, PT, R8, R3, !P1, P3 ;  /* 0x000000030800720c */ /* 0x000fe40004f21330 */
[----:B------:R-:W-:Y:S01]  /*0340*/  @P2 LEA R12, P3, R27, R16, 0x2 ;  /* 0x000000101b0c2211 */ /* 0x000fe200078610ff */
[----:B------:R0:W2:Y:S01]  /*0350*/  @P0 LDG.E R25, [R10.64] ;  /* 0x000000060a190981 */ /* 0x0000a2000c1e1900 */
[----:B------:R-:W-:-:S02]  /*0360*/  @P0 LEA R22, P4, R15, R6, 0x2 ;  /* 0x000000060f160211 */ /* 0x000fc400078810ff */
[----:B------:R-:W-:Y:S02]  /*0370*/  @P2 LEA.HI.X R13, R27, R17, R19, 0x2, P3 ;  /* 0x000000111b0d2211 */ /* 0x000fe400018f1413 */
[C---:B------:R-:W-:Y:S02]  /*0380*/  @P0 LEA.HI.X R23, R15.reuse, R7, R20, 0x2, P4 ;  /* 0x000000070f170211 */ /* 0x040fe400020f1414 */
[----:B------:R-:W-:Y:S01]  /*0390*/  IADD3 R18, P3, R15, UR5, RZ ;  /* 0x000000050f127c10 */ /* 0x000fe2000ff7e0ff */
[----:B0-----:R-:W-:Y:S01]  /*03a0*/  CS2R R10, SRZ ;  /* 0x00000000000a7805 */ /* 0x001fe2000001ff00 */
[----:B------:R-:W-:-:S03]  /*03b0*/  @P2 LEA R28, P4, R27, R6, 0x2 ;  /* 0x000000061b1c2211 */ /* 0x000fc600078810ff */
[----:B------:R-:W-:Y:S01]  /*03c0*/  IMAD.X R24, RZ, RZ, R20, P3 ;  /* 0x000000ffff187224 */ /* 0x000fe200018e0614 */
[----:B------:R-:W-:Y:S01]  /*03d0*/  @P2 LEA.HI.X R29, R27, R7, R19, 0x2, P4 ;  /* 0x000000071b1d2211 */ /* 0x000fe200020f1413 */
[----:B------:R0:W3:Y:S01]  /*03e0*/  @P2 LDG.E R10, [R12.64] ;  /* 0x000000060c0a2981 */ /* 0x0000e2000c1e1900 */
[C---:B------:R-:W-:Y:S01]  /*03f0*/  ISETP.GE.U32.AND P4, PT, R18.reuse, 0x10000, PT ;  /* 0x000100001200780c */ /* 0x040fe20003f86070 */
[----:B------:R-:W-:Y:S01]  /*0400*/  IMAD.MOV.U32 R14, RZ, RZ, RZ ;  /* 0x000000ffff0e7224 */ /* 0x000fe200078e00ff */
[C---:B------:R-:W-:Y:S01]  /*0410*/  ISETP.LT.U32.AND P3, PT, R18.reuse, R2, PT ;  /* 0x000000021200720c */ /* 0x040fe20003f61070 */
[----:B------:R-:W-:Y:S01]  /*0420*/  IMAD.SHL.U32 R26, R18, 0x4, RZ ;  /* 0x00000004121a7824 */ /* 0x000fe200078e00ff */
[----:B------:R1:W3:Y:S04]  /*0430*/  @P2 LDG.E R11, [R28.64] ;  /* 0x000000061c0b2981 */ /* 0x0002e8000c1e1900 */
[----:B------:R4:W2:Y:S01]  /*0440*/  @P0 LDG.E R14, [R22.64] ;  /* 0x00000006160e0981 */ /* 0x0008a2000c1e1900 */
[----:B0-----:R-:W-:-:S04]  /*0450*/  @P1 LEA R12, P5, R9, R16, 0x2 ;  /* 0x00000010090c1211 */ /* 0x001fc800078a10ff */
[----:B------:R-:W-:Y:S02]  /*0460*/  @P1 LEA.HI.X R13, R9, R17, R8, 0x2, P5 ;  /* 0x00000011090d1211 */ /* 0x000fe400028f1408 */
[----:B------:R-:W-:Y:S01]  /*0470*/  ISETP.GE.U32.AND.EX P5, PT, R24, RZ, PT, P4 ;  /* 0x000000ff1800720c */ /* 0x000fe20003fa6140 */
[----:B----4-:R-:W-:-:S03]  /*0480*/  CS2R R22, SRZ ;  /* 0x0000000000167805 */ /* 0x010fc6000001ff00 */
[----:B------:R-:W-:-:S03]  /*0490*/  ISETP.LT.AND.EX P3, PT, R24, R3, !P5, P3 ;  /* 0x000000031800720c */ /* 0x000fc60006f61330 */
[----:B------:R0:W4:Y:S01]  /*04a0*/  @P1 LDG.E R22, [R12.64] ;  /* 0x000000060c161981 */ /* 0x000122000c1e1900 */
[----:B------:R-:W-:Y:S01]  /*04b0*/  IMAD.MOV.U32 R21, RZ, RZ, RZ ;  /* 0x000000ffff157224 */ /* 0x000fe200078e00ff */
[----:B------:R-:W-:Y:S02]  /*04c0*/  SHF.L.U64.HI R18, R18, 0x2, R24 ;  /* 0x0000000212127819 */ /* 0x000fe40000010218 */
[----:B0-----:R-:W-:-:S04]  /*04d0*/  @P1 LEA R12, P4, R9, R6, 0x2 ;  /* 0x00000006090c1211 */ /* 0x001fc800078810ff */
[----:B------:R-:W-:Y:S02]  /*04e0*/  @P1 LEA.HI.X R13, R9, R7, R8, 0x2, P4 ;  /* 0x00000007090d1211 */ /* 0x000fe400020f1408 */
[----:B-1----:R-:W-:-:S03]  /*04f0*/  @P3 IADD3 R28, P4, R6, R26, RZ ;  /* 0x0000001a061c3210 */ /* 0x002fc60007f9e0ff */
[----:B------:R0:W4:Y:S02]  /*0500*/  @P1 LDG.E R21, [R12.64] ;  /* 0x000000060c151981 */ /* 0x000124000c1e1900 */
[----:B------:R-:W-:Y:S02]  /*0510*/  @P3 IMAD.X R29, R7, 0x1, R18, P4 ;  /* 0x00000001071d3824 */ /* 0x000fe400020e0612 */
[----:B------:R-:W-:-:S03]  /*0520*/  IMAD.MOV.U32 R24, RZ, RZ, RZ ;  /* 0x000000ffff187224 */ /* 0x000fc600078e00ff */
[----:B------:R-:W5:Y:S01]  /*0530*/  @P3 LDG.E R23, [R28.64] ;  /* 0x000000061c173981 */ /* 0x000f62000c1e1900 */
[----:B0-----:R-:W-:-:S05]  /*0540*/  IADD3 R12, P4, R16, R26, RZ ;  /* 0x0000001a100c7210 */ /* 0x001fca0007f9e0ff */
[----:B------:R-:W-:-:S05]  /*0550*/  IMAD.X R13, R17, 0x1, R18, P4 ;  /* 0x00000001110d7824 */ /* 0x000fca00020e0612 */
[----:B------:R-:W5:Y:S01]  /*0560*/  @P3 LDG.E R24, [R12.64] ;  /* 0x000000060c183981 */ /* 0x000f62000c1e1900 */
[----:B------:R-:W-:-:S04]  /*0570*/  @P2 LEA R18, P5, R27, R16, 0x2 ;  /* 0x000000101b122211 */ /* 0x000fc800078a10ff */
[----:B------:R-:W-:Y:S01]  /*0580*/  @P2 LEA.HI.X R19, R27, R17, R19, 0x2, P5 ;  /* 0x000000111b132211 */ /* 0x000fe200028f1413 */
[----:B--2---:R-:W-:-:S04]  /*0590*/  FADD.FTZ R14, -R25, R14 ;  /* 0x0000000e190e7221 */ /* 0x004fc80000010100 */
[----:B------:R-:W-:Y:S01]  /*05a0*/  FFMA.FTZ R25, R14, c[0x0][0xdac], R25 ;  /* 0x00036b000e197a23 */ /* 0x000fe20000010019 */
[----:B------:R-:W-:Y:S01]  /*05b0*/  @P0 LEA R14, P4, R15, R16, 0x2 ;  /* 0x000000100f0e0211 */ /* 0x000fe200078810ff */
[----:B---3--:R-:W-:-:S03]  /*05c0*/  FADD.FTZ R11, -R10, R11 ;  /* 0x0000000b0a0b7221 */ /* 0x008fc60000010100 */
[-C--:B------:R-:W-:Y:S02]  /*05d0*/  @P0 LEA.HI.X R15, R15, R17.reuse, R20, 0x2, P4 ;  /* 0x000000110f0f0211 */ /* 0x080fe400020f1414 */
[----:B------:R-:W-:Y:S01]  /*05e0*/  @P1 LEA R20, P4, R9, R16, 0x2 ;  /* 0x0000001009141211 */ /* 0x000fe200078810ff */
[----:B------:R-:W-:Y:S02]  /*05f0*/  FFMA.FTZ R11, R11, c[0x0][0xdac], R10 ;  /* 0x00036b000b0b7a23 */ /* 0x000fe4000001000a */
[----:B------:R0:W-:Y:S04]  /*0600*/  @P0 STG.E [R14.64], R25 ;  /* 0x000000190e000986 */ /* 0x0001e8000c101906 */
[----:B------:R0:W-:Y:S01]  /*0610*/  @P2 STG.E [R18.64], R11 ;  /* 0x0000000b12002986 */ /* 0x0001e2000c101906 */
[----:B----4-:R-:W-:Y:S01]  /*0620*/  FADD.FTZ R27, -R22, R21 ;  /* 0x00000015161b7221 */ /* 0x010fe20000010100 */
[----:B------:R-:W-:Y:S01]  /*0630*/  @P1 LEA.HI.X R21, R9, R17, R8, 0x2, P4 ;  /* 0x0000001109151211 */ /* 0x000fe200020f1408 */
[----:B------:R-:W-:-:S02]  /*0640*/  IMAD.MOV.U32 R9, RZ, RZ, c[0x0][0x0] ;  /* 0x00000000ff097624 */ /* 0x000fc400078e00ff */
[----:B------:R-:W-:Y:S02]  /*0650*/  FFMA.FTZ R27, R27, c[0x0][0xdac], R22 ;  /* 0x00036b001b1b7a23 */ /* 0x000fe40000010016 */
[----:B------:R-:W-:-:S04]  /*0660*/  IMAD.WIDE.U32 R4, R9, 0x4, R4 ;  /* 0x0000000409047825 */ /* 0x000fc800078e0004 */
[----:B-----5:R-:W-:-:S04]  /*0670*/  FADD.FTZ R23, -R24, R23 ;  /* 0x0000001718177221 */ /* 0x020fc80000010100 */
[----:B------:R-:W-:Y:S01]  /*0680*/  FFMA.FTZ R23, R23, c[0x0][0xdac], R24 ;  /* 0x00036b0017177a23 */ /* 0x000fe20000010018 */
[----:B------:R-:W-:-:S04]  /*0690*/  ISETP.GE.U32.AND P0, PT, R4, 0x10000, PT ;  /* 0x000100000400780c */ /* 0x000fc80003f06070 */
[----:B------:R0:W-:Y:S04]  /*06a0*/  @P3 STG.E [R12.64], R23 ;  /* 0x000000170c003986 */ /* 0x0001e8000c101906 */
[----:B------:R0:W-:Y:S01]  /*06b0*/  @P1 STG.E [R20.64], R27 ;  /* 0x0000001b14001986 */ /* 0x0001e2000c101906 */
[----:B------:R-:W-:Y:S02]  /*06c0*/  ISETP.LT.U32.AND P1, PT, R4, R2, PT ;  /* 0x000000020400720c */ /* 0x000fe40003f21070 */
[C---:B------:R-:W-:Y:S02]  /*06d0*/  ISETP.GE.U32.AND.EX P0, PT, R5.reuse, RZ, PT, P0 ;  /* 0x000000ff0500720c */ /* 0x040fe40003f06100 */
[----:B------:R-:W-:-:S13]  /*06e0*/  ISETP.LT.AND.EX P1, PT, R5, R3, PT, P1 ;  /* 0x000000030500720c */ /* 0x000fda0003f21310 */
[----:B0-----:R-:W-:Y:S05]  /*06f0*/  @!P0 BRA P1, `(.L_x_122) ;  /* 0xfffffaf000008947 */ /* 0x001fea000083ffff */
[----:B------:R-:W-:Y:S05]  /*0700*/  EXIT ;  /* 0x000000000000794d */ /* 0x000fea0003800000 */
.L_x_121:
[----:B------:R-:W0:Y:S01]  /*0710*/  S2R R0, SR_TID.X ;  /* 0x0000000000007919 */ /* 0x000e220000002100 */
[----:B------:R-:W-:-:S06]  /*0720*/  CS2R R4, SRZ ;  /* 0x0000000000047805 */ /* 0x000fcc000001ff00 */
.L_x_123:
[----:B0-----:R-:W-:Y:S01]  /*0730*/  IADD3 R29, P1, R0, R4, RZ ;  /* 0x00000004001d7210 */ /* 0x001fe20007f3e0ff */
[----:B------:R-:W-:Y:S01]  /*0740*/  CS2R R24, SRZ ;  /* 0x0000000000187805 */ /* 0x000fe2000001ff00 */
[----:B------:R-:W-:Y:S02]  /*0750*/  IMAD.MOV.U32 R28, RZ, RZ, RZ ;  /* 0x000000ffff1c7224 */ /* 0x000fe400078e00ff */
[C---:B------:R-:W-:Y:S01]  /*0760*/  ISETP.GE.U32.AND P0, PT, R29.reuse, 0x10000, PT ;  /* 0x000100001d00780c */ /* 0x040fe20003f06070 */
[----:B------:R-:W-:Y:S01]  /*0770*/  IMAD.X R15, RZ, RZ, R5, P1 ;  /* 0x000000ffff0f7224 */ /* 0x000fe200008e0605 */
[C---:B------:R-:W-:Y:S02]  /*0780*/  IADD3 R20, P2, R29.reuse, c[0x0][0x0], RZ ;  /* 0x000000001d147a10 */ /* 0x040fe40007f5e0ff */
[-C--:B------:R-:W-:Y:S02]  /*0790*/  ISETP.LT.U32.AND P1, PT, R29, R2.reuse, PT ;  /* 0x000000021d00720c */ /* 0x080fe40003f21070 */
[----:B------:R-:W-:Y:S01]  /*07a0*/  ISETP.GE.U32.AND.EX P0, PT, R15, RZ, PT, P0 ;  /* 0x000000ff0f00720c */ /* 0x000fe20003f06100 */
[----:B------:R-:W-:Y:S01]  /*07b0*/  IMAD.X R19, RZ, RZ, R15, P2 ;  /* 0x000000ffff137224 */ /* 0x000fe200010e060f */
[----:B------:R-:W-:-:S02]  /*07c0*/  ISETP.LT.U32.AND P2, PT, R20, R2, PT ;  /* 0x000000021400720c */ /* 0x000fc40003f41070 */
[----:B------:R-:W-:Y:S02]  /*07d0*/  ISETP.LT.AND.EX P0, PT, R15, R3, !P0, P1 ;  /* 0x000000030f00720c */ /* 0x000fe40004701310 */
[----:B------:R-:W-:-:S04]  /*07e0*/  ISETP.GE.U32.AND P1, PT, R20, 0x10000, PT ;  /* 0x000100001400780c */ /* 0x000fc80003f26070 */
[----:B------:R-:W-:-:S04]  /*07f0*/  ISETP.GE.U32.AND.EX P1, PT, R19, RZ, PT, P1 ;  /* 0x000000ff1300720c */ /* 0x000fc80003f26110 */
[----:B------:R-:W-:-:S03]  /*0800*/  ISETP.LT.AND.EX P1, PT, R19, R3, !P1, P2 ;  /* 0x000000031300720c */ /* 0x000fc60004f21320 */
[C---:B------:R-:W-:Y:S02]  /*0810*/  @P0 LEA R22, P2, R29.reuse, R16, 0x2 ;  /* 0x000000101d160211 */ /* 0x040fe400078410ff */
[C---:B------:R-:W-:Y:S02]  /*0820*/  @P0 LEA R8, P3, R29.reuse, R6, 0x2 ;  /* 0x000000061d080211 */ /* 0x040fe400078610ff */
[C-C-:B------:R-:W-:Y:S02]  /*0830*/  @P0 LEA.HI.X R23, R29.reuse, R17, R15.reuse, 0x2, P2 ;  /* 0x000000111d170211 */ /* 0x140fe400010f140f */
[----:B------:R-:W-:-:S03]  /*0840*/  @P0 LEA.HI.X R9, R29, R7, R15, 0x2, P3 ;  /* 0x000000071d090211 */ /* 0x000fc600018f140f */
[----:B------:R0:W2:Y:S01]  /*0850*/  @P0 LDG.E R25, [R22.64] ;  /* 0x0000000616190981 */ /* 0x0000a2000c1e1900 */
[C---:B------:R-:W-:Y:S02]  /*0860*/  @P1 LEA R12, P2, R20.reuse, R16, 0x2 ;  /* 0x00000010140c1211 */ /* 0x040fe400078410ff */
[C---:B------:R-:W-:Y:S01]  /*0870*/  @P1 LEA R10, P3, R20.reuse, R6, 0x2 ;  /* 0x00000006140a1211 */ /* 0x040fe200078610ff */
[----:B------:R1:W2:Y:S01]  /*0880*/  @P0 LDG.E R28, [R8.64] ;  /* 0x00000006081c0981 */ /* 0x0002a2000c1e1900 */
[C-C-:B------:R-:W-:Y:S01]  /*0890*/  @P1 LEA.HI.X R13, R20.reuse, R17, R19.reuse, 0x2, P2 ;  /* 0x00000011140d1211 */ /* 0x140fe200010f1413 */
[----:B------:R-:W-:Y:S01]  /*08a0*/  IMAD.MOV.U32 R14, RZ, RZ, RZ ;  /* 0x000000ffff0e7224 */ /* 0x000fe200078e00ff */
[----:B------:R-:W-:Y:S02]  /*08b0*/  IADD3 R21, P2, R29, UR5, RZ ;  /* 0x000000051d157c10 */ /* 0x000fe4000ff5e0ff */
[----:B------:R-:W-:Y:S01]  /*08c0*/  @P1 LEA.HI.X R11, R20, R7, R19, 0x2, P3 ;  /* 0x00000007140b1211 */ /* 0x000fe200018f1413 */
[----:B------:R3:W4:Y:S01]  /*08d0*/  @P1 LDG.E R24, [R12.64] ;  /* 0x000000060c181981 */ /* 0x000722000c1e1900 */
[----:B------:R-:W-:Y:S01]  /*08e0*/  ISETP.GE.U32.AND P4, PT, R21, 0x10000, PT ;  /* 0x000100001500780c */ /* 0x000fe20003f86070 */
[--C-:B0-----:R-:W-:Y:S01]  /*08f0*/  IMAD.X R22, RZ, RZ, R15.reuse, P2 ;  /* 0x000000ffff167224 */ /* 0x101fe200010e060f */
[----:B-1----:R-:W-:Y:S01]  /*0900*/  IADD3 R9, P5, R29, UR4, RZ ;  /* 0x000000041d097c10 */ /* 0x002fe2000ffbe0ff */
[C---:B------:R-:W-:Y:S01]  /*0910*/  IMAD.SHL.U32 R18, R21.reuse, 0x4, RZ ;  /* 0x0000000415127824 */ /* 0x040fe200078e00ff */
[----:B------:R-:W-:Y:S01]  /*0920*/  ISETP.LT.U32.AND P3, PT, R21, R2, PT ;  /* 0x000000021500720c */ /* 0x000fe20003f61070 */
[----:B------:R0:W4:Y:S01]  /*0930*/  @P1 LDG.E R14, [R10.64] ;  /* 0x000000060a0e1981 */ /* 0x000122000c1e1900 */
[----:B------:R-:W-:Y:S01]  /*0940*/  ISETP.GE.U32.AND.EX P4, PT, R22, RZ, PT, P4 ;  /* 0x000000ff1600720c */ /* 0x000fe20003f86140 */
[----:B------:R-:W-:Y:S01]  /*0950*/  IMAD.X R8, RZ, RZ, R15, P5 ;  /* 0x000000ffff087224 */ /* 0x000fe200028e060f */
[----:B------:R-:W-:-:S02]  /*0960*/  ISETP.GE.U32.AND P2, PT, R9, 0x10000, PT ;  /* 0x000100000900780c */ /* 0x000fc40003f46070 */
[-C--:B------:R-:W-:Y:S02]  /*0970*/  ISETP.LT.AND.EX P3, PT, R22, R3.reuse, !P4, P3 ;  /* 0x000000031600720c */ /* 0x080fe40006761330 */
[----:B------:R-:W-:Y:S02]  /*0980*/  ISETP.LT.U32.AND P4, PT, R9, R2, PT ;  /* 0x000000020900720c */ /* 0x000fe40003f81070 */
[C---:B------:R-:W-:Y:S01]  /*0990*/  ISETP.GE.U32.AND.EX P2, PT, R8.reuse, RZ, PT, P2 ;  /* 0x000000ff0800720c */ /* 0x040fe20003f46120 */
[----:B0-----:R-:W-:Y:S01]  /*09a0*/  CS2R R10, SRZ ;  /* 0x00000000000a7805 */ /* 0x001fe2000001ff00 */
[----:B------:R-:W-:Y:S02]  /*09b0*/  SHF.L.U64.HI R21, R21, 0x2, R22 ;  /* 0x0000000215157819 */ /* 0x000fe40000010216 */
[----:B------:R-:W-:-:S05]  /*09c0*/  ISETP.LT.AND.EX P2, PT, R8, R3, !P2, P4 ;  /* 0x000000030800720c */ /* 0x000fca0005741340 */
[----:B------:R-:W-:Y:S01]  /*09d0*/  @P3 IADD3 R22, P4, R6, R18, RZ ;  /* 0x0000001206163210 */ /* 0x000fe20007f9e0ff */
[----:B------:R-:W-:-:S04]  /*09e0*/  IMAD.MOV.U32 R26, RZ, RZ, c[0x0][0xdac] ;  /* 0x00036b00ff1a7624 */ /* 0x000fc800078e00ff */
[----:B------:R-:W-:-:S03]  /*09f0*/  @P3 IMAD.X R23, R7, 0x1, R21, P4 ;  /* 0x0000000107173824 */ /* 0x000fc600020e0615 */
[C---:B---3--:R-:W-:Y:S02]  /*0a00*/  @P2 LEA R12, P4, R9.reuse, R16, 0x2 ;  /* 0x00000010090c2211 */ /* 0x048fe400078810ff */
[----:B------:R0:W3:Y:S02]  /*0a10*/  @P3 LDG.E R10, [R22.64] ;  /* 0x00000006160a3981 */ /* 0x0000e4000c1e1900 */
[----:B------:R-:W-:-:S05]  /*0a20*/  @P2 LEA.HI.X R13, R9, R17, R8, 0x2, P4 ;  /* 0x00000011090d2211 */ /* 0x000fca00020f1408 */
[----:B------:R1:W5:Y:S01]  /*0a30*/  @P2 LDG.E R11, [R12.64] ;  /* 0x000000060c0b2981 */ /* 0x000362000c1e1900 */
[----:B0-----:R-:W-:Y:S01]  /*0a40*/  FADD.FTZ R23, -R26, 1 ;  /* 0x3f8000001a177421 */ /* 0x001fe20000010100 */
[----:B------:R-:W-:Y:S01]  /*0a50*/  @P2 LEA R26, P4, R9, R6, 0x2 ;  /* 0x00000006091a2211 */ /* 0x000fe200078810ff */
[----:B------:R-:W-:-:S03]  /*0a60*/  IMAD.MOV.U32 R22, RZ, RZ, RZ ;  /* 0x000000ffff167224 */ /* 0x000fc600078e00ff */
[----:B------:R-:W-:Y:S02]  /*0a70*/  @P2 LEA.HI.X R27, R9, R7, R8, 0x2, P4 ;  /* 0x00000007091b2211 */ /* 0x000fe400020f1408 */
[----:B-1----:R-:W-:-:S03]  /*0a80*/  IADD3 R12, P4, R16, R18, RZ ;  /* 0x00000012100c7210 */ /* 0x002fc60007f9e0ff */
[----:B------:R0:W5:Y:S02]  /*0a90*/  @P2 LDG.E R22, [R26.64] ;  /* 0x000000061a162981 */ /* 0x000164000c1e1900 */
[----:B------:R-:W-:Y:S02]  /*0aa0*/  IMAD.X R13, R17, 0x1, R21, P4 ;  /* 0x00000001110d7824 */ /* 0x000fe400020e0615 */
[----:B------:R-:W-:-:S06]  /*0ab0*/  IMAD.MOV.U32 R21, RZ, RZ, RZ ;  /* 0x000000ffff157224 */ /* 0x000fcc00078e00ff */
[----:B------:R-:W3:Y:S01]  /*0ac0*/  @P3 LDG.E R21, [R12.64] ;  /* 0x000000060c153981 */ /* 0x000ee2000c1e1900 */
[----:B------:R-:W-:-:S04]  /*0ad0*/  @P1 LEA R18, P5, R20, R16, 0x2 ;  /* 0x0000001014121211 */ /* 0x000fc800078a10ff */
[----:B------:R-:W-:Y:S01]  /*0ae0*/  @P1 LEA.HI.X R19, R20, R17, R19, 0x2, P5 ;  /* 0x0000001114131211 */ /* 0x000fe200028f1413 */
[----:B--2---:R-:W-:-:S04]  /*0af0*/  FADD.FTZ R25, -R25, R28 ;  /* 0x0000001c19197221 */ /* 0x004fc80000010100 */
[----:B------:R-:W-:Y:S02]  /*0b00*/  FFMA.FTZ R25, -R23, R25, R28 ;  /* 0x0000001917197223 */ /* 0x000fe4000001011c */
[----:B----4-:R-:W-:-:S04]  /*0b10*/  FADD.FTZ R24, -R24, R14 ;  /* 0x0000000e18187221 */ /* 0x010fc80000010100 */
[----:B0-----:R-:W-:Y:S01]  /*0b20*/  FFMA.FTZ R27, -R23, R24, R14 ;  /* 0x00000018171b7223 */ /* 0x001fe2000001010e */
[----:B------:R-:W-:-:S04]  /*0b30*/  @P0 LEA R14, P4, R29, R16, 0x2 ;  /* 0x000000101d0e0211 */ /* 0x000fc800078810ff */
[----:B------:R-:W-:Y:S02]  /*0b40*/  @P0 LEA.HI.X R15, R29, R17, R15, 0x2, P4 ;  /* 0x000000111d0f0211 */ /* 0x000fe400020f140f */
[----:B------:R-:W-:-:S03]  /*0b50*/  @P2 LEA R20, P4, R9, R16, 0x2 ;  /* 0x0000001009142211 */ /* 0x000fc600078810ff */
[----:B------:R0:W-:Y:S04]  /*0b60*/  @P0 STG.E [R14.64], R25 ;  /* 0x000000190e000986 */ /* 0x0001e8000c101906 */
[----:B------:R0:W-:Y:S01]  /*0b70*/  @P1 STG.E [R18.64], R27 ;  /* 0x0000001b12001986 */ /* 0x0001e2000c101906 */
[----:B-----5:R-:W-:-:S04]  /*0b80*/  FADD.FTZ R11, -R11, R22 ;  /* 0x000000160b0b7221 */ /* 0x020fc80000010100 */
[----:B------:R-:W-:Y:S02]  /*0b90*/  FFMA.FTZ R11, -R23, R11, R22 ;  /* 0x0000000b170b7223 */ /* 0x000fe40000010116 */
[----:B---3--:R-:W-:Y:S01]  /*0ba0*/  FADD.FTZ R24, -R21, R10 ;  /* 0x0000000a15187221 */ /* 0x008fe20000010100 */
[----:B------:R-:W-:-:S03]  /*0bb0*/  @P2 LEA.HI.X R21, R9, R17, R8, 0x2, P4 ;  /* 0x0000001109152211 */ /* 0x000fc600020f1408 */
[----:B------:R-:W-:Y:S02]  /*0bc0*/  FFMA.FTZ R9, -R23, R24, R10 ;  /* 0x0000001817097223 */ /* 0x000fe4000001010a */
[----:B------:R-:W-:-:S04]  /*0bd0*/  IMAD.MOV.U32 R23, RZ, RZ, c[0x0][0x0] ;  /* 0x00000000ff177624 */ /* 0x000fc800078e00ff */
[----:B------:R-:W-:Y:S01]  /*0be0*/  IMAD.WIDE.U32 R4, R23, 0x4, R4 ;  /* 0x0000000417047825 */ /* 0x000fe200078e0004 */
[----:B------:R0:W-:Y:S04]  /*0bf0*/  @P3 STG.E [R12.64], R9 ;  /* 0x000000090c003986 */ /* 0x0001e8000c101906 */
[----:B------:R0:W-:Y:S01]  /*0c00*/  @P2 STG.E [R20.64], R11 ;  /* 0x0000000b14002986 */ /* 0x0001e2000c101906 */
[C---:B------:R-:W-:Y:S02]  /*0c10*/  ISETP.GE.U32.AND P0, PT, R4.reuse, 0x10000, PT ;  /* 0x000100000400780c */ /* 0x040fe40003f06070 */
[----:B------:R-:W-:Y:S02]  /*0c20*/  ISETP.LT.U32.AND P1, PT, R4, R2, PT ;  /* 0x000000020400720c */ /* 0x000fe40003f21070 */
[----:B------:R-:W-:-:S02]  /*0c30*/  ISETP.GE.U32.AND.EX P0, PT, R5, RZ, PT, P0 ;  /* 0x000000ff0500720c */ /* 0x000fc40003f06100 */
[----:B------:R-:W-:-:S13]  /*0c40*/  ISETP.LT.AND.EX P1, PT, R5, R3, PT, P1 ;  /* 0x000000030500720c */ /* 0x000fda0003f21310 */
[----:B0-----:R-:W-:Y:S05]  /*0c50*/  @!P0 BRA P1, `(.L_x_123) ;  /* 0xfffffad000008947 */ /* 0x001fea000083ffff */
[----:B------:R-:W-:Y:S05]  /*0c60*/  EXIT ;  /* 0x000000000000794d */ /* 0x000fea0003800000 */
.L_x_120:
[----:B------:R-:W0:Y:S02]  /*0c70*/  S2R R0, SR_TID.X ;  /* 0x0000000000007919 */ /* 0x000e240000002100 */
[----:B0-----:R-:W-:-:S05]  /*0c80*/  IMAD.WIDE.U32 R4, R0, 0x4, RZ ;  /* 0x0000000400047825 */ /* 0x001fca00078e00ff */
[----:B------:R-:W-:-:S04]  /*0c90*/  ISETP.GE.U32.AND P0, PT, R4, R2, PT ;  /* 0x000000020400720c */ /* 0x000fc80003f06070 */
[----:B------:R-:W-:-:S04]  /*0ca0*/  ISETP.GE.AND.EX P0, PT, R5, R3, PT, P0 ;  /* 0x000000030500720c */ /* 0x000fc80003f06300 */
[----:B------:R-:W-:-:S13]  /*0cb0*/  ISETP.GT.U32.OR P0, PT, R0, 0x3fff, P0 ;  /* 0x00003fff0000780c */ /* 0x000fda0000704470 */
[----:B------:R-:W-:Y:S05]  /*0cc0*/  @P0 EXIT ;  /* 0x000000000000094d */ /* 0x000fea0003800000 */
[----:B------:R-:W-:Y:S02]  /*0cd0*/  IMAD.MOV.U32 R4, RZ, RZ, c[0x0][0xdac] ;  /* 0x00036b00ff047624 */ /* 0x000fe400078e00ff */
[----:B------:R-:W-:-:S03]  /*0ce0*/  IMAD.MOV.U32 R5, RZ, RZ, RZ ;  /* 0x000000ffff057224 */ /* 0x000fc600078e00ff */
[----:B------:R-:W-:-:S13]  /*0cf0*/  FSETP.GEU.FTZ.AND P0, PT, |R4|, 0.5, PT ;  /* 0x3f0000000400780b */ /* 0x000fda0003f1e200 */
[----:B------:R-:W-:Y:S05]  /*0d00*/  @P0 BRA `(.L_x_124) ;  /* 0x000001b000000947 */ /* 0x000fea0003800000 */
.L_x_125:
[C---:B------:R-:W-:Y:S01]  /*0d10*/  IMAD.SHL.U32 R9, R0.reuse, 0x10, RZ ;  /* 0x0000001000097824 */ /* 0x040fe200078e00ff */
[----:B------:R-:W-:-:S04]  /*0d20*/  SHF.L.U64.HI R11, R0, 0x4, R5 ;  /* 0x00000004000b7819 */ /* 0x000fc80000010205 */
[-C--:B------:R-:W-:Y:S02]  /*0d30*/  IADD3 R8, P1, R6, R9.reuse, RZ ;  /* 0x0000000906087210 */ /* 0x080fe40007f3e0ff */
[----:B------:R-:W-:-:S03]  /*0d40*/  IADD3 R18, P0, R16, R9, RZ ;  /* 0x0000000910127210 */ /* 0x000fc60007f1e0ff */
[--C-:B------:R-:W-:Y:S02]  /*0d50*/  IMAD.X R9, R7, 0x1, R11.reuse, P1 ;  /* 0x0000000107097824 */ /* 0x100fe400008e060b */
[----:B------:R-:W-:-:S04]  /*0d60*/  IMAD.X R19, R17, 0x1, R11, P0 ;  /* 0x0000000111137824 */ /* 0x000fc800000e060b */
[----:B------:R-:W2:Y:S04]  /*0d70*/  LDG.E.128 R8, [R8.64] ;  /* 0x0000000608087981 */ /* 0x000ea8000c1e1d00 */
[----:B------:R-:W2:Y:S01]  /*0d80*/  LDG.E.128 R12, [R18.64] ;  /* 0x00000006120c7981 */ /* 0x000ea2000c1e1d00 */
[----:B------:R-:W-:-:S04]  /*0d90*/  IADD3 R0, P0, R0, c[0x0][0x0], RZ ;  /* 0x0000000000007a10 */ /* 0x000fc80007f1e0ff */
[----:B------:R-:W-:Y:S01]  /*0da0*/  ISETP.LT.U32.AND P1, PT, R0, 0x4000, PT ;  /* 0x000040000000780c */ /* 0x000fe20003f21070 */
[----:B------:R-:W-:-:S05]  /*0db0*/  IMAD.X R5, RZ, RZ, R5, P0 ;  /* 0x000000ffff057224 */ /* 0x000fca00000e0605 */
[----:B------:R-:W-:Y:S01]  /*0dc0*/  ISETP.LT.U32.AND.EX P1, PT, R5, RZ, PT, P1 ;  /* 0x000000ff0500720c */ /* 0x000fe20003f21110 */
[----:B--2---:R-:W-:Y:S02]  /*0dd0*/  FADD.FTZ R20, -R15, R11 ;  /* 0x0000000b0f147221 */ /* 0x004fe40000010100 */
[----:B------:R-:W-:Y:S02]  /*0de0*/  FADD.FTZ R21, -R14, R10 ;  /* 0x0000000a0e157221 */ /* 0x000fe40000010100 */
[----:B------:R-:W-:Y:S02]  /*0df0*/  FADD.FTZ R4, -R13, R9 ;  /* 0x000000090d047221 */ /* 0x000fe40000010100 */
[----:B------:R-:W-:Y:S02]  /*0e00*/  FADD.FTZ R11, -R12, R8 ;  /* 0x000000080c0b7221 */ /* 0x000fe40000010100 */
[----:B------:R-:W-:Y:S02]  /*0e10*/  FFMA.FTZ R15, R20, c[0x0][0xdac], R15 ;  /* 0x00036b00140f7a23 */ /* 0x000fe4000001000f */
[----:B------:R-:W-:-:S02]  /*0e20*/  FFMA.FTZ R14, R21, c[0x0][0xdac], R14 ;  /* 0x00036b00150e7a23 */ /* 0x000fc4000001000e */
[----:B------:R-:W-:Y:S01]  /*0e30*/  FFMA.FTZ R13, R4, c[0x0][0xdac], R13 ;  /* 0x00036b00040d7a23 */ /* 0x000fe2000001000d */
[C---:B------:R-:W-:Y:S01]  /*0e40*/  SHF.L.U64.HI R4, R0.reuse, 0x2, R5 ;  /* 0x0000000200047819 */ /* 0x040fe20000010205 */
[----:B------:R-:W-:Y:S02]  /*0e50*/  FFMA.FTZ R12, R11, c[0x0][0xdac], R12 ;  /* 0x00036b000b0c7a23 */ /* 0x000fe4000001000c */
[----:B------:R-:W-:-:S03]  /*0e60*/  IMAD.SHL.U32 R9, R0, 0x4, RZ ;  /* 0x0000000400097824 */ /* 0x000fc600078e00ff */
[----:B------:R0:W-:Y:S02]  /*0e70*/  STG.E.128 [R18.64], R12 ;  /* 0x0000000c12007986 */ /* 0x0001e4000c101d06 */
[----:B------:R-:W-:-:S04]  /*0e80*/  ISETP.GE.U32.AND P0, PT, R9, R2, PT ;  /* 0x000000020900720c */ /* 0x000fc80003f06070 */
[----:B------:R-:W-:-:S13]  /*0e90*/  ISETP.GE.AND.EX P0, PT, R4, R3, PT, P0 ;  /* 0x000000030400720c */ /* 0x000fda0003f06300 */
[----:B0-----:R-:W-:Y:S05]  /*0ea0*/  @!P0 BRA P1, `(.L_x_125) ;  /* 0xfffffe6000008947 */ /* 0x001fea000083ffff */
[----:B------:R-:W-:Y:S05]  /*0eb0*/  EXIT ;  /* 0x000000000000794d */ /* 0x000fea0003800000 */
.L_x_124:
[----:B------:R-:W-:Y:S02]  /*0ec0*/  FADD.FTZ R4, -R4, 1 ;  /* 0x3f80000004047421 */ /* 0x000fe40000010100 */
.L_x_126:
[C---:B------:R-:W-:Y:S01]  /*0ed0*/  IMAD.SHL.U32 R21, R0.reuse, 0x10, RZ ;  /* 0x0000001000157824 */ /* 0x040fe200078e00ff */
[----:B------:R-:W-:-:S04]  /*0ee0*/  SHF.L.U64.HI R9, R0, 0x4, R5 ;  /* 0x0000000400097819 */ /* 0x000fc80000010205 */
[-C--:B------:R-:W-:Y:S02]  /*0ef0*/  IADD3 R18, P0, R16, R21.reuse, RZ ;  /* 0x0000001510127210 */ /* 0x080fe40007f1e0ff */
[----:B------:R-:W-:-:S03]  /*0f00*/  IADD3 R20, P1, R6, R21, RZ ;  /* 0x0000001506147210 */ /* 0x000fc60007f3e0ff */
[--C-:B------:R-:W-:Y:S02]  /*0f10*/  IMAD.X R19, R17, 0x1, R9.reuse, P0 ;  /* 0x0000000111137824 */ /* 0x100fe400000e0609 */
[----:B------:R-:W-:-:S03]  /*0f20*/  IMAD.X R21, R7, 0x1, R9, P1 ;  /* 0x0000000107157824 */ /* 0x000fc600008e0609 */
        /* <DEDUP_REMOVED lines=10> */
[C---:B------:R-:W-:Y:S02]  /*0fd0*/  FFMA.FTZ R11, -R4.reuse, R22, R11 ;  /* 0x00000016040b7223 */ /* 0x040fe4000001010b */
[----:B------:R-:W-:-:S02]  /*0fe0*/  FFMA.FTZ R10, -R4, R15, R10 ;  /* 0x0000000f040a7223 */ /* 0x000fc4000001010a */
[C---:B------:R-:W-:Y:S02]  /*0ff0*/  FFMA.FTZ R9, -R4.reuse, R14, R9 ;  /* 0x0000000e04097223 */ /* 0x040fe40000010109 */
[----:B------:R-:W-:Y:S02]  /*1000*/  FFMA.FTZ R8, -R4, R13, R8 ;  /* 0x0000000d04087223 */ /* 0x000fe40000010108 */
[C---:B------:R-:W-:Y:S01]  /*1010*/  IMAD.SHL.U32 R13, R0.reuse, 0x4, RZ ;  /* 0x00000004000d7824 */ /* 0x040fe200078e00ff */
[----:B------:R-:W-:Y:S02]  /*1020*/  SHF.L.U64.HI R12, R0, 0x2, R5 ;  /* 0x00000002000c7819 */ /* 0x000fe40000010205 */
[----:B------:R0:W-:Y:S02]  /*1030*/  STG.E.128 [R18.64], R8 ;  /* 0x0000000812007986 */ /* 0x0001e4000c101d06 */
[----:B------:R-:W-:-:S04]  /*1040*/  ISETP.GE.U32.AND P0, PT, R13, R2, PT ;  /* 0x000000020d00720c */ /* 0x000fc80003f06070 */
[----:B------:R-:W-:-:S13]  /*1050*/  ISETP.GE.AND.EX P0, PT, R12, R3, PT, P0 ;  /* 0x000000030c00720c */ /* 0x000fda0003f06300 */
[----:B0-----:R-:W-:Y:S05]  /*1060*/  @!P0 BRA P1, `(.L_x_126) ;  /* 0xfffffe6000008947 */ /* 0x001fea000083ffff */
[----:B------:R-:W-:Y:S05]  /*1070*/  EXIT ;  /* 0x000000000000794d */ /* 0x000fea0003800000 */
.L_x_127:
        /* <DEDUP_REMOVED lines=16> */
.L_x_240:


//--------------------- .text._ZN2at6native52_GLOBAL__N__ff984223_19_ForeachTernaryOp_cu_5285c63625multi_tensor_apply_kernelINS1_18TensorListMetadataILi2EEENS1_22TernaryOpScalarFunctorIdLi2ELi2ELi0EEEJNS0_11LerpFunctorIdEEdEEEvT_T0_DpT1_ --------------------------
	.section	.text._ZN2at6native52_GLOBAL__N__ff984223_19_ForeachTernaryOp_cu_5285c63625multi_tensor_apply_kernelINS1_18TensorListMetadataILi2EEENS1_22TernaryOpScalarFunctorIdLi2ELi2ELi0EEEJNS0_11LerpFunctorIdEEdEEEvT_T0_DpT1_,"ax",@progbits
	.sectioninfo	@"SHI_REGISTERS=32"
	.align	128
.text._ZN2at6native52_GLOBAL__N__ff984223_19_ForeachTernaryOp_cu_5285c63625multi_tensor_apply_kernelINS1_18TensorListMetadataILi2EEENS1_22TernaryOpScalarFunctorIdLi2ELi2ELi0EEEJNS0_11LerpFunctorIdEEdEEEvT_T0_DpT1_:
        .type           _ZN2at6native52_GLOBAL__N__ff984223_19_ForeachTernaryOp_cu_5285c63625multi_tensor_apply_kernelINS1_18TensorListMetadataILi2EEENS1_22TernaryOpScalarFunctorIdLi2ELi2ELi0EEEJNS0_11LerpFunctorIdEEdEEEvT_T0_DpT1_,@function
        .size           _ZN2at6native52_GLOBAL__N__ff984223_19_ForeachTernaryOp_cu_5285c63625multi_tensor_apply_kernelINS1_18TensorListMetadataILi2EEENS1_22TernaryOpScalarFunctorIdLi2ELi2ELi0EEEJNS0_11LerpFunctorIdEEdEEEvT_T0_DpT1_,(.L_x_241 - _ZN2at6native52_GLOBAL__N__ff984223_19_ForeachTernaryOp_cu_5285c63625multi_tensor_apply_kernelINS1_18TensorListMetadataILi2EEENS1_22TernaryOpScalarFunctorIdLi2ELi2ELi0EEEJNS0_11LerpFunctorIdEEdEEEvT_T0_DpT1_)
        .other          _ZN2at6native52_GLOBAL__N__ff984223_19_ForeachTernaryOp_cu_5285c63625multi_tensor_apply_kernelINS1_18TensorListMetadataILi2EEENS1_22TernaryOpScalarFunctorIdLi2ELi2ELi0EEEJNS0_11LerpFunctorIdEEdEEEvT_T0_DpT1_,@"STO_CUDA_ENTRY STV_DEFAULT"
_ZN2at6native52_GLOBAL__N__ff984223_19_ForeachTernaryOp_cu_5285c63625multi_tensor_apply_kernelINS1_18TensorListMetadataILi2EEENS1_22TernaryOpScalarFunctorIdLi2ELi2ELi0EEEJNS0_11LerpFunctorIdEEdEEEvT_T0_DpT1_:
        /* <DEDUP_REMOVED lines=26> */
[----:B------:R-:W-:Y:S01]  /*01a0*/  IMAD.MOV.U32 R2, RZ, RZ, c[0x0][0xdb0] ;  /* 0x00036c00ff027624 */ /* 0x000fe200078e00ff */
[----:B------:R-:W-:Y:S01]  /*01b0*/  ULDC UR10, c[0x0][0x0] ;  /* 0x00000000000a7ab9 */ /* 0x000fe20000000800 */
[----:B------:R-:W-:Y:S01]  /*01c0*/  IMAD.MOV.U32 R3, RZ, RZ, c[0x0][0xdb4] ;  /* 0x00036d00ff037624 */ /* 0x000fe200078e00ff */
[----:B------:R-:W-:Y:S02]  /*01d0*/  USHF.L.U32 UR13, UR10, 0x1, URZ ;  /* 0x000000010a0d7899 */ /* 0x000fe4000800063f */
[----:B------:R-:W-:-:S03]  /*01e0*/  UIMAD UR10, UR10, 0x3, URZ ;  /* 0x000000030a0a78a4 */ /* 0x000fc6000f8e023f */
[----:B------:R-:W0:-:S14]  /*01f0*/  DSETP.GEU.AND P0, PT, |R2|, 0.5, PT ;  /* 0x3fe000000200742a */ /* 0x000e1c0003f0e200 */
[----:B0-----:R-:W-:Y:S05]  /*0200*/  @P0 BRA `(.L_x_129) ;  /* 0x000005b000000947 */ /* 0x001fea0003800000 */
[----:B------:R-:W0:Y:S01]  /*0210*/  S2R R0, SR_TID.X ;  /* 0x0000000000007919 */ /* 0x000e220000002100 */
[----:B------:R-:W-:Y:S02]  /*0220*/  UMOV UR4, URZ ;  /* 0x0000003f00047c82 */ /* 0x000fe40008000000 */
[----:B------:R-:W-:Y:S02]  /*0230*/  UMOV UR5, URZ ;  /* 0x0000003f00057c82 */ /* 0x000fe40008000000 */
.L_x_130:
[----:B0-----:R-:W-:Y:S01]  /*0240*/  IADD3 R4, P1, R0, UR4, RZ ;  /* 0x0000000400047c10 */ /* 0x001fe2000ff3e0ff */
[----:B------:R-:W-:Y:S01]  /*0250*/  CS2R R24, SRZ ;  /* 0x0000000000187805 */ /* 0x000fe2000001ff00 */
[----:B------:R-:W-:Y:S02]  /*0260*/  CS2R R12, SRZ ;  /* 0x00000000000c7805 */ /* 0x000fe4000001ff00 */
[C---:B------:R-:W-:Y:S01]  /*0270*/  ISETP.GE.U32.AND P0, PT, R4.reuse, 0x10000, PT ;  /* 0x000100000400780c */ /* 0x040fe20003f06070 */
[----:B------:R-:W-:Y:S01]  /*0280*/  IMAD.X R3, RZ, RZ, UR5, P1 ;  /* 0x00000005ff037e24 */ /* 0x000fe200088e06ff */
[C---:B------:R-:W-:Y:S02]  /*0290*/  ISETP.LT.U32.AND P1, PT, R4.reuse, UR16, PT ;  /* 0x0000001004007c0c */ /* 0x040fe4000bf21070 */
[----:B------:R-:W-:-:S02]  /*02a0*/  IADD3 R23, P2, R4, c[0x0][0x0], RZ ;  /* 0x0000000004177a10 */ /* 0x000fc40007f5e0ff */
[C---:B------:R-:W-:Y:S02]  /*02b0*/  ISETP.GE.U32.AND.EX P0, PT, R3.reuse, RZ, PT, P0 ;  /* 0x000000ff0300720c */ /* 0x040fe40003f06100 */
[----:B------:R-:W-:Y:S01]  /*02c0*/  IADD3 R5, P5, R4, UR10, RZ ;  /* 0x0000000a04057c10 */ /* 0x000fe2000ffbe0ff */
        /* <DEDUP_REMOVED lines=9> */
[----:B------:R-:W-:Y:S02]  /*0360*/  @P0 LEA R8, P5, R4, UR8, 0x3 ;  /* 0x0000000804080c11 */ /* 0x000fe4000f8a18ff */
[----:B------:R-:W-:Y:S02]  /*0370*/  ISETP.GE.U32.AND.EX P2, PT, R26, RZ, PT, P2 ;  /* 0x000000ff1a00720c */ /* 0x000fe40003f46120 */
[----:B------:R-:W-:-:S02]  /*0380*/  @P0 LEA.HI.X R9, R4, UR9, R3, 0x3, P5 ;  /* 0x0000000904090c11 */ /* 0x000fc4000a8f1c03 */
[C---:B------:R-:W-:Y:S02]  /*0390*/  IADD3 R22, P5, R4.reuse, UR13, RZ ;  /* 0x0000000d04167c10 */ /* 0x040fe4000ffbe0ff */
[----:B------:R-:W-:Y:S01]  /*03a0*/  @P0 LEA R6, P4, R4, UR6, 0x3 ;  /* 0x0000000604060c11 */ /* 0x000fe2000f8818ff */
[----:B------:R-:W-:Y:S01]  /*03b0*/  CS2R R18, SRZ ;  /* 0x0000000000127805 */ /* 0x000fe2000001ff00 */
[----:B------:R-:W-:Y:S01]  /*03c0*/  ISETP.LT.AND.EX P2, PT, R26, UR11, !P2, P3 ;  /* 0x0000000b1a007c0c */ /* 0x000fe2000d741330 */
[--C-:B------:R-:W-:Y:S01]  /*03d0*/  IMAD.X R27, RZ, RZ, R3.reuse, P5 ;  /* 0x000000ffff1b7224 */ /* 0x100fe200028e0603 */
[----:B------:R-:W-:Y:S01]  /*03e0*/  @P0 LEA.HI.X R7, R4, UR7, R3, 0x3, P4 ;  /* 0x0000000704070c11 */ /* 0x000fe2000a0f1c03 */
[----:B------:R0:W2:Y:S01]  /*03f0*/  @P0 LDG.E.64 R12, [R8.64] ;  /* 0x0000000e080c0981 */ /* 0x0000a2000c1e1b00 */
[C---:B------:R-:W-:Y:S02]  /*0400*/  ISETP.GE.U32.AND P4, PT, R22.reuse, 0x10000, PT ;  /* 0x000100001600780c */ /* 0x040fe40003f86070 */
[----:B------:R-:W-:Y:S01]  /*0410*/  ISETP.LT.U32.AND P3, PT, R22, UR16, PT ;  /* 0x0000001016007c0c */ /* 0x000fe2000bf61070 */
[----:B------:R1:W2:Y:S01]  /*0420*/  @P0 LDG.E.64 R24, [R6.64] ;  /* 0x0000000e06180981 */ /* 0x0002a2000c1e1b00 */
[----:B------:R-:W-:-:S04]  /*0430*/  ISETP.GE.U32.AND.EX P4, PT, R27, RZ, PT, P4 ;  /* 0x000000ff1b00720c */ /* 0x000fc80003f86140 */
[----:B------:R-:W-:Y:S02]  /*0440*/  ISETP.LT.AND.EX P3, PT, R27, UR11, !P4, P3 ;  /* 0x0000000b1b007c0c */ /* 0x000fe4000e761330 */
[----:B------:R-:W-:Y:S02]  /*0450*/  @P2 LEA R10, P4, R5, UR6, 0x3 ;  /* 0x00000006050a2c11 */ /* 0x000fe4000f8818ff */
[----:B------:R-:W-:Y:S01]  /*0460*/  @P1 LEA R16, P5, R23, UR6, 0x3 ;  /* 0x0000000617101c11 */ /* 0x000fe2000f8a18ff */
[----:B-1----:R-:W-:Y:S01]  /*0470*/  CS2R R6, SRZ ;  /* 0x0000000000067805 */ /* 0x002fe2000001ff00 */
[----:B------:R-:W-:Y:S02]  /*0480*/  @P2 LEA.HI.X R11, R5, UR7, R26, 0x3, P4 ;  /* 0x00000007050b2c11 */ /* 0x000fe4000a0f1c1a */
[----:B------:R-:W-:Y:S02]  /*0490*/  @P1 LEA.HI.X R17, R23, UR7, R2, 0x3, P5 ;  /* 0x0000000717111c11 */ /* 0x000fe4000a8f1c02 */
[----:B0-----:R-:W-:Y:S01]  /*04a0*/  @P2 LEA R8, P4, R5, UR8, 0x3 ;  /* 0x0000000805082c11 */ /* 0x001fe2000f8818ff */
[----:B------:R0:W3:Y:S01]  /*04b0*/  @P2 LDG.E.64 R6, [R10.64] ;  /* 0x0000000e0a062981 */ /* 0x0000e2000c1e1b00 */
[----:B------:R-:W-:-:S03]  /*04c0*/  @P1 LEA R20, P5, R23, UR8, 0x3 ;  /* 0x0000000817141c11 */ /* 0x000fc6000f8a18ff */
[----:B------:R1:W4:Y:S01]  /*04d0*/  @P1 LDG.E.64 R18, [R16.64] ;  /* 0x0000000e10121981 */ /* 0x000322000c1e1b00 */
[----:B------:R-:W-:Y:S01]  /*04e0*/  @P2 LEA.HI.X R9, R5, UR9, R26, 0x3, P4 ;  /* 0x0000000905092c11 */ /* 0x000fe2000a0f1c1a */
[C---:B0-----:R-:W-:Y:S01]  /*04f0*/  IMAD.SHL.U32 R10, R22.reuse, 0x8, RZ ;  /* 0x00000008160a7824 */ /* 0x041fe200078e00ff */
[----:B------:R-:W-:Y:S01]  /*0500*/  SHF.L.U64.HI R22, R22, 0x3, R27 ;  /* 0x0000000316167819 */ /* 0x000fe2000001021b */
[----:B-1----:R-:W-:-:S03]  /*0510*/  CS2R R16, SRZ ;  /* 0x0000000000107805 */ /* 0x002fc6000001ff00 */
[----:B------:R-:W-:Y:S01]  /*0520*/  @P3 IADD3 R28, P4, R10, UR8, RZ ;  /* 0x000000080a1c3c10 */ /* 0x000fe2000ff9e0ff */
[----:B------:R-:W-:Y:S01]  /*0530*/  CS2R R14, SRZ ;  /* 0x00000000000e7805 */ /* 0x000fe2000001ff00 */
[----:B------:R-:W-:Y:S02]  /*0540*/  @P1 LEA.HI.X R21, R23, UR9, R2, 0x3, P5 ;  /* 0x0000000917151c11 */ /* 0x000fe4000a8f1c02 */
[----:B------:R-:W-:Y:S01]  /*0550*/  @P3 IADD3.X R29, R22, UR9, RZ, P4, !PT ;  /* 0x00000009161d3c10 */ /* 0x000fe2000a7fe4ff */
[----:B------:R0:W3:Y:S04]  /*0560*/  @P2 LDG.E.64 R16, [R8.64] ;  /* 0x0000000e08102981 */ /* 0x0000e8000c1e1b00 */
[----:B------:R1:W4:Y:S01]  /*0570*/  @P1 LDG.E.64 R14, [R20.64] ;  /* 0x0000000e140e1981 */ /* 0x000322000c1e1b00 */
[----:B0-----:R-:W-:-:S02]  /*0580*/  IADD3 R8, P4, R10, UR6, RZ ;  /* 0x000000060a087c10 */ /* 0x001fc4000ff9e0ff */
[----:B------:R-:W-:Y:S01]  /*0590*/  CS2R R10, SRZ ;  /* 0x00000000000a7805 */ /* 0x000fe2000001ff00 */
[----:B-1----:R-:W-:Y:S01]  /*05a0*/  CS2R R20, SRZ ;  /* 0x0000000000147805 */ /* 0x002fe2000001ff00 */
[----:B------:R-:W-:-:S05]  /*05b0*/  IADD3.X R9, R22, UR7, RZ, P4, !PT ;  /* 0x0000000716097c10 */ /* 0x000fca000a7fe4ff */
[----:B------:R-:W5:Y:S04]  /*05c0*/  @P3 LDG.E.64 R20, [R28.64] ;  /* 0x0000000e1c143981 */ /* 0x000f68000c1e1b00 */
[----:B------:R-:W5:Y:S01]  /*05d0*/  @P3 LDG.E.64 R10, [R8.64] ;  /* 0x0000000e080a3981 */ /* 0x000f62000c1e1b00 */
[C---:B------:R-:W-:Y:S01]  /*05e0*/  @P1 LEA R22, P5, R23.reuse, UR6, 0x3 ;  /* 0x0000000617161c11 */ /* 0x040fe2000f8a18ff */
[----:B------:R-:W-:Y:S02]  /*05f0*/  ULDC UR12, c[0x0][0x0] ;  /* 0x00000000000c7ab9 */ /* 0x000fe40000000800 */
[----:B------:R-:W-:Y:S01]  /*0600*/  UIMAD.WIDE.U32 UR4, UR12, 0x4, UR4 ;  /* 0x000000040c0478a5 */ /* 0x000fe2000f8e0004 */
[----:B------:R-:W-:-:S03]  /*0610*/  @P1 LEA.HI.X R23, R23, UR7, R2, 0x3, P5 ;  /* 0x0000000717171c11 */ /* 0x000fc6000a8f1c02 */
[----:B------:R-:W-:Y:S02]  /*0620*/  UISETP.LT.U32.AND UP1, UPT, UR4, UR16, UPT ;  /* 0x000000100400728c */ /* 0x000fe4000bf21070 */
[----:B------:R-:W-:-:S04]  /*0630*/  UISETP.GE.U32.AND UP0, UPT, UR4, 0x10000, UPT ;  /* 0x000100000400788c */ /* 0x000fc8000bf06070 */
[----:B------:R-:W-:Y:S01]  /*0640*/  UISETP.GE.U32.AND.EX UP0, UPT, UR5, URZ, UPT, UP0 ;  /* 0x0000003f0500728c */ /* 0x000fe2000bf06100 */
[----:B------:R-:W-:Y:S01]  /*0650*/  IMAD.U32 R2, RZ, RZ, UR4 ;  /* 0x00000004ff027e24 */ /* 0x000fe2000f8e00ff */
[----:B--2---:R-:W0:-:S06]  /*0660*/  DADD R12, -R24, R12 ;  /* 0x00000000180c7229 */ /* 0x004e0c000000010c */
[----:B0-----:R0:W-:Y:S02]  /*0670*/  DFMA R12, R12, c[0x0][0xdb0], R24 ;  /* 0x00036c000c0c7a2b */ /* 0x0011e40000000018 */
[----:B0-----:R-:W-:-:S04]  /*0680*/  @P2 LEA R24, P6, R5, UR6, 0x3 ;  /* 0x0000000605182c11 */ /* 0x001fc8000f8c18ff */
[----:B------:R-:W-:Y:S01]  /*0690*/  @P2 LEA.HI.X R25, R5, UR7, R26, 0x3, P6 ;  /* 0x0000000705192c11 */ /* 0x000fe2000b0f1c1a */
[----:B----4-:R-:W0:-:S04]  /*06a0*/  DADD R14, -R18, R14 ;  /* 0x00000000120e7229 */ /* 0x010e08000000010e */
[----:B---3--:R-:W1:-:S04]  /*06b0*/  DADD R16, -R6, R16 ;  /* 0x0000000006107229 */ /* 0x008e480000000110 */
[----:B0-----:R0:W-:Y:S02]  /*06c0*/  DFMA R14, R14, c[0x0][0xdb0], R18 ;  /* 0x00036c000e0e7a2b */ /* 0x0011e40000000012 */
[C---:B0-----:R-:W-:Y:S02]  /*06d0*/  @P0 LEA R18, P4, R4.reuse, UR6, 0x3 ;  /* 0x0000000604120c11 */ /* 0x041fe4000f8818ff */
[----:B-1----:R-:W-:Y:S02]  /*06e0*/  DFMA R16, R16, c[0x0][0xdb0], R6 ;  /* 0x00036c0010107a2b */ /* 0x002fe40000000006 */
[----:B------:R-:W-:Y:S02]  /*06f0*/  @P0 LEA.HI.X R19, R4, UR7, R3, 0x3, P4 ;  /* 0x0000000704130c11 */ /* 0x000fe4000a0f1c03 */
[----:B-----5:R-:W0:-:S03]  /*0700*/  DADD R20, -R10, R20 ;  /* 0x000000000a147229 */ /* 0x020e060000000114 */
[----:B------:R1:W-:Y:S03]  /*0710*/  @P0 STG.E.64 [R18.64], R12 ;  /* 0x0000000c12000986 */ /* 0x0003e6000c101b0e */
[----:B0-----:R-:W0:Y:S01]  /*0720*/  DFMA R20, R20, c[0x0][0xdb0], R10 ;  /* 0x00036c0014147a2b */ /* 0x001e22000000000a */
[----:B------:R1:W-:Y:S01]  /*0730*/  @P1 STG.E.64 [R22.64], R14 ;  /* 0x0000000e16001986 */ /* 0x0003e2000c101b0e */
[----:B------:R-:W-:Y:S01]  /*0740*/  IMAD.U32 R3, RZ, RZ, UR5 ;  /* 0x00000005ff037e24 */ /* 0x000fe2000f8e00ff */
[----:B------:R-:W-:-:S04]  /*0750*/  PLOP3.LUT P0, PT, PT, PT, UP1, 0x80, 0x0 ;  /* 0x000000000000781c */ /* 0x000fc80003f0f018 */
[----:B0-----:R1:W-:Y:S04]  /*0760*/  @P3 STG.E.64 [R8.64], R20 ;  /* 0x0000001408003986 */ /* 0x0013e8000c101b0e */
[----:B------:R1:W-:Y:S01]  /*0770*/  @P2 STG.E.64 [R24.64], R16 ;  /* 0x0000001018002986 */ /* 0x0003e2000c101b0e */
[----:B------:R-:W-:Y:S02]  /*0780*/  ISETP.LT.AND.EX P0, PT, R3, UR11, PT, P0 ;  /* 0x0000000b03007c0c */ /* 0x000fe4000bf01300 */
[----:B------:R-:W-:-:S13]  /*0790*/  PLOP3.LUT P1, PT, PT, PT, UP0, 0x80, 0x0 ;  /* 0x000000000000781c */ /* 0x000fda0003f2f008 */
[----:B-1----:R-:W-:Y:S05]  /*07a0*/  @!P1 BRA P0, `(.L_x_130) ;  /* 0xfffffa9000009947 */ /* 0x002fea000003ffff */
[----:B------:R-:W-:Y:S05]  /*07b0*/  EXIT ;  /* 0x000000000000794d */ /* 0x000fea0003800000 */
.L_x_129:
[----:B------:R-:W0:Y:S01]  /*07c0*/  S2R R0, SR_TID.X ;  /* 0x0000000000007919 */ /* 0x000e220000002100 */
[----:B------:R-:W-:Y:S02]  /*07d0*/  UMOV UR4, URZ ;  /* 0x0000003f00047c82 */ /* 0x000fe40008000000 */
[----:B------:R-:W-:Y:S02]  /*07e0*/  UMOV UR5, URZ ;  /* 0x0000003f00057c82 */ /* 0x000fe40008000000 */
.L_x_131:
[----:B0-----:R-:W-:Y:S01]  /*07f0*/  IADD3 R24, P1, R0, UR4, RZ ;  /* 0x0000000400187c10 */ /* 0x001fe2000ff3e0ff */
[----:B------:R-:W-:Y:S01]  /*0800*/  CS2R R10, SRZ ;  /* 0x00000000000a7805 */ /* 0x000fe2000001ff00 */
[----:B------:R-:W-:Y:S02]  /*0810*/  CS2R R16, SRZ ;  /* 0x0000000000107805 */ /* 0x000fe4000001ff00 */
[C---:B------:R-:W-:Y:S01]  /*0820*/  ISETP.GE.U32.AND P0, PT, R24.reuse, 0x10000, PT ;  /* 0x000100001800780c */ /* 0x040fe20003f06070 */
[----:B------:R-:W-:Y:S01]  /*0830*/  IMAD.X R3, RZ, RZ, UR5, P1 ;  /* 0x00000005ff037e24 */ /* 0x000fe200088e06ff */
[C---:B------:R-:W-:Y:S02]  /*0840*/  IADD3 R5, P2, R24.reuse, c[0x0][0x0], RZ ;  /* 0x0000000018057a10 */ /* 0x040fe40007f5e0ff */
[----:B------:R-:W-:-:S02]  /*0850*/  ISETP.LT.U32.AND P1, PT, R24, UR16, PT ;  /* 0x0000001018007c0c */ /* 0x000fc4000bf21070 */
        /* <DEDUP_REMOVED lines=11> */
[----:B------:R-:W-:Y:S01]  /*0910*/  CS2R R14, SRZ ;  /* 0x00000000000e7805 */ /* 0x000fe2000001ff00 */
[----:B------:R-:W-:Y:S01]  /*0920*/  CS2R R12, SRZ ;  /* 0x00000000000c7805 */ /* 0x000fe2000001ff00 */
[----:B------:R0:W2:Y:S01]  /*0930*/  @P0 LDG.E.64 R10, [R6.64] ;  /* 0x0000000e060a0981 */ /* 0x0000a2000c1e1b00 */
[----:B------:R-:W-:-:S02]  /*0940*/  @P1 LEA R18, P2, R5, UR6, 0x3 ;  /* 0x0000000605121c11 */ /* 0x000fc4000f8418ff */
[C---:B------:R-:W-:Y:S01]  /*0950*/  @P1 LEA R20, P3, R5.reuse, UR8, 0x3 ;  /* 0x0000000805141c11 */ /* 0x040fe2000f8618ff */
[----:B------:R1:W2:Y:S01]  /*0960*/  @P0 LDG.E.64 R16, [R8.64] ;  /* 0x0000000e08100981 */ /* 0x0002a2000c1e1b00 */
[C-C-:B------:R-:W-:Y:S02]  /*0970*/  @P1 LEA.HI.X R19, R5.reuse, UR7, R2.reuse, 0x3, P2 ;  /* 0x0000000705131c11 */ /* 0x140fe400090f1c02 */
[----:B------:R-:W-:-:S03]  /*0980*/  @P1 LEA.HI.X R21, R5, UR9, R2, 0x3, P3 ;  /* 0x0000000905151c11 */ /* 0x000fc600098f1c02 */
[----:B------:R3:W4:Y:S04]  /*0990*/  @P1 LDG.E.64 R14, [R18.64] ;  /* 0x0000000e120e1981 */ /* 0x000728000c1e1b00 */
[----:B------:R5:W4:Y:S01]  /*09a0*/  @P1 LDG.E.64 R12, [R20.64] ;  /* 0x0000000e140c1981 */ /* 0x000b22000c1e1b00 */
[C---:B------:R-:W-:Y:S01]  /*09b0*/  IADD3 R4, P3, R24.reuse, UR13, RZ ;  /* 0x0000000d18047c10 */ /* 0x040fe2000ff7e0ff */
[----:B0-----:R-:W-:Y:S01]  /*09c0*/  IMAD.MOV.U32 R6, RZ, RZ, c[0x0][0xdb0] ;  /* 0x00036c00ff067624 */ /* 0x001fe200078e00ff */
[----:B------:R-:W-:Y:S02]  /*09d0*/  IADD3 R23, P5, R24, UR10, RZ ;  /* 0x0000000a18177c10 */ /* 0x000fe4000ffbe0ff */
[C---:B------:R-:W-:Y:S01]  /*09e0*/  ISETP.GE.U32.AND P2, PT, R4.reuse, 0x10000, PT ;  /* 0x000100000400780c */ /* 0x040fe20003f46070 */
[--C-:B------:R-:W-:Y:S01]  /*09f0*/  IMAD.X R7, RZ, RZ, R3.reuse, P3 ;  /* 0x000000ffff077224 */ /* 0x100fe200018e0603 */
[C---:B------:R-:W-:Y:S01]  /*0a00*/  ISETP.LT.U32.AND P4, PT, R4.reuse, UR16, PT ;  /* 0x0000001004007c0c */ /* 0x040fe2000bf81070 */
[----:B------:R-:W-:Y:S01]  /*0a10*/  IMAD.X R26, RZ, RZ, R3, P5 ;  /* 0x000000ffff1a7224 */ /* 0x000fe200028e0603 */
[----:B------:R-:W-:Y:S01]  /*0a20*/  ISETP.GE.U32.AND P3, PT, R23, 0x10000, PT ;  /* 0x000100001700780c */ /* 0x000fe20003f66070 */
[----:B-----5:R-:W-:Y:S01]  /*0a30*/  IMAD.SHL.U32 R20, R4, 0x8, RZ ;  /* 0x0000000804147824 */ /* 0x020fe200078e00ff */
[----:B------:R-:W-:Y:S01]  /*0a40*/  ISETP.GE.U32.AND.EX P2, PT, R7, RZ, PT, P2 ;  /* 0x000000ff0700720c */ /* 0x000fe20003f46120 */
[----:B---3--:R-:W-:Y:S01]  /*0a50*/  CS2R R18, SRZ ;  /* 0x0000000000127805 */ /* 0x008fe2000001ff00 */
[----:B------:R-:W-:-:S02]  /*0a60*/  ISETP.GE.U32.AND.EX P3, PT, R26, RZ, PT, P3 ;  /* 0x000000ff1a00720c */ /* 0x000fc40003f66130 */
[----:B------:R-:W-:Y:S02]  /*0a70*/  ISETP.LT.AND.EX P2, PT, R7, UR11, !P2, P4 ;  /* 0x0000000b07007c0c */ /* 0x000fe4000d741340 */
[----:B------:R-:W-:Y:S02]  /*0a80*/  ISETP.LT.U32.AND P4, PT, R23, UR16, PT ;  /* 0x0000001017007c0c */ /* 0x000fe4000bf81070 */
[----:B------:R-:W-:Y:S01]  /*0a90*/  SHF.L.U64.HI R4, R4, 0x3, R7 ;  /* 0x0000000304047819 */ /* 0x000fe20000010207 */
[----:B------:R-:W-:Y:S01]  /*0aa0*/  IMAD.MOV.U32 R7, RZ, RZ, c[0x0][0xdb4] ;  /* 0x00036d00ff077624 */ /* 0x000fe200078e00ff */
[----:B------:R-:W-:-:S05]  /*0ab0*/  ISETP.LT.AND.EX P3, PT, R26, UR11, !P3, P4 ;  /* 0x0000000b1a007c0c */ /* 0x000fca000df61340 */
[----:B------:R-:W-:Y:S02]  /*0ac0*/  DADD R6, -R6, 1 ;  /* 0x3ff0000006067429 */ /* 0x000fe40000000100 */
[----:B-1----:R-:W-:-:S04]  /*0ad0*/  @P2 IADD3 R8, P4, R20, UR8, RZ ;  /* 0x0000000814082c10 */ /* 0x002fc8000ff9e0ff */
[----:B------:R-:W-:Y:S02]  /*0ae0*/  @P2 IADD3.X R9, R4, UR9, RZ, P4, !PT ;  /* 0x0000000904092c10 */ /* 0x000fe4000a7fe4ff */
[----:B------:R-:W-:-:S03]  /*0af0*/  @P3 LEA R28, P5, R23, UR6, 0x3 ;  /* 0x00000006171c3c11 */ /* 0x000fc6000f8a18ff */
[----:B------:R0:W3:Y:S01]  /*0b00*/  @P2 LDG.E.64 R18, [R8.64] ;  /* 0x0000000e08122981 */ /* 0x0000e2000c1e1b00 */
[----:B------:R-:W-:Y:S02]  /*0b10*/  @P3 LEA.HI.X R29, R23, UR7, R26, 0x3, P5 ;  /* 0x00000007171d3c11 */ /* 0x000fe4000a8f1c1a */
[----:B0-----:R-:W-:Y:S02]  /*0b20*/  IADD3 R8, P4, R20, UR6, RZ ;  /* 0x0000000614087c10 */ /* 0x001fe4000ff9e0ff */
[----:B------:R-:W-:Y:S02]  /*0b30*/  CS2R R20, SRZ ;  /* 0x0000000000147805 */ /* 0x000fe4000001ff00 */
[----:B------:R-:W-:-:S04]  /*0b40*/  IADD3.X R9, R4, UR7, RZ, P4, !PT ;  /* 0x0000000704097c10 */ /* 0x000fc8000a7fe4ff */
[----:B------:R0:W5:Y:S02]  /*0b50*/  @P3 LDG.E.64 R20, [R28.64] ;  /* 0x0000000e1c143981 */ /* 0x000164000c1e1b00 */
[----:B0-----:R-:W-:-:S04]  /*0b60*/  @P3 LEA R28, P4, R23, UR8, 0x3 ;  /* 0x00000008171c3c11 */ /* 0x001fc8000f8818ff */
[----:B------:R-:W-:Y:S01]  /*0b70*/  @P3 LEA.HI.X R29, R23, UR9, R26, 0x3, P4 ;  /* 0x00000009171d3c11 */ /* 0x000fe2000a0f1c1a */
[----:B--2---:R-:W0:-:S06]  /*0b80*/  DADD R10, -R10, R16 ;  /* 0x000000000a0a7229 */ /* 0x004e0c0000000110 */
[----:B0-----:R0:W-:Y:S02]  /*0b90*/  DFMA R10, -R6, R10, R16 ;  /* 0x0000000a060a722b */ /* 0x0011e40000000110 */
[----:B0-----:R-:W-:Y:S02]  /*0ba0*/  CS2R R16, SRZ ;  /* 0x0000000000107805 */ /* 0x001fe4000001ff00 */
[----:B----4-:R-:W0:-:S04]  /*0bb0*/  DADD R14, -R14, R12 ;  /* 0x000000000e0e7229 */ /* 0x010e08000000010c */
[----:B------:R-:W3:Y:S02]  /*0bc0*/  @P2 LDG.E.64 R16, [R8.64] ;  /* 0x0000000e08102981 */ /* 0x000ee4000c1e1b00 */
[----:B0-----:R0:W-:Y:S02]  /*0bd0*/  DFMA R12, -R6, R14, R12 ;  /* 0x0000000e060c722b */ /* 0x0011e4000000010c */
[----:B0-----:R-:W-:-:S06]  /*0be0*/  CS2R R14, SRZ ;  /* 0x00000000000e7805 */ /* 0x001fcc000001ff00 */
[----:B------:R-:W5:Y:S01]  /*0bf0*/  @P3 LDG.E.64 R14, [R28.64] ;  /* 0x0000000e1c0e3981 */ /* 0x000f62000c1e1b00 */
[----:B------:R-:W-:Y:S01]  /*0c00*/  @P1 LEA R4, P5, R5, UR6, 0x3 ;  /* 0x0000000605041c11 */ /* 0x000fe2000f8a18ff */
[----:B------:R-:W-:Y:S01]  /*0c10*/  ULDC UR12, c[0x0][0x0] ;  /* 0x00000000000c7ab9 */ /* 0x000fe20000000800 */
[----:B------:R-:W-:Y:S01]  /*0c20*/  @P3 LEA R22, P6, R23, UR6, 0x3 ;  /* 0x0000000617163c11 */ /* 0x000fe2000f8c18ff */
[----:B------:R-:W-:Y:S01]  /*0c30*/  UIMAD.WIDE.U32 UR4, UR12, 0x4, UR4 ;  /* 0x000000040c0478a5 */ /* 0x000fe2000f8e0004 */
[----:B------:R-:W-:Y:S02]  /*0c40*/  @P1 LEA.HI.X R5, R5, UR7, R2, 0x3, P5 ;  /* 0x0000000705051c11 */ /* 0x000fe4000a8f1c02 */
[----:B------:R-:W-:Y:S01]  /*0c50*/  @P3 LEA.HI.X R23, R23, UR7, R26, 0x3, P6 ;  /* 0x0000000717173c11 */ /* 0x000fe2000b0f1c1a */
[----:B------:R-:W-:Y:S02]  /*0c60*/  UISETP.LT.U32.AND UP1, UPT, UR4, UR16, UPT ;  /* 0x000000100400728c */ /* 0x000fe4000bf21070 */
[----:B------:R-:W-:-:S04]  /*0c70*/  UISETP.GE.U32.AND UP0, UPT, UR4, 0x10000, UPT ;  /* 0x000100000400788c */ /* 0x000fc8000bf06070 */
[----:B------:R-:W-:Y:S01]  /*0c80*/  UISETP.GE.U32.AND.EX UP0, UPT, UR5, URZ, UPT, UP0 ;  /* 0x0000003f0500728c */ /* 0x000fe2000bf06100 */
[----:B------:R-:W-:Y:S01]  /*0c90*/  IMAD.U32 R2, RZ, RZ, UR4 ;  /* 0x00000004ff027e24 */ /* 0x000fe2000f8e00ff */
[----:B---3--:R-:W0:-:S06]  /*0ca0*/  DADD R16, -R16, R18 ;  /* 0x0000000010107229 */ /* 0x008e0c0000000112 */
[----:B0-----:R0:W-:Y:S02]  /*0cb0*/  DFMA R16, -R6, R16, R18 ;  /* 0x000000100610722b */ /* 0x0011e40000000112 */
[C---:B0-----:R-:W-:Y:S02]  /*0cc0*/  @P0 LEA R18, P4, R24.reuse, UR6, 0x3 ;  /* 0x0000000618120c11 */ /* 0x041fe4000f8818ff */
[----:B-----5:R-:W0:Y:S02]  /*0cd0*/  DADD R20, -R20, R14 ;  /* 0x0000000014147229 */ /* 0x020e24000000010e */
[----:B------:R-:W-:-:S04]  /*0ce0*/  @P0 LEA.HI.X R19, R24, UR7, R3, 0x3, P4 ;  /* 0x0000000718130c11 */ /* 0x000fc8000a0f1c03 */
[----:B0-----:R-:W0:Y:S01]  /*0cf0*/  DFMA R20, -R6, R20, R14 ;  /* 0x000000140614722b */ /* 0x001e22000000010e */
[----:B------:R1:W-:Y:S01]  /*0d00*/  @P0 STG.E.64 [R18.64], R10 ;  /* 0x0000000a12000986 */ /* 0x0003e2000c101b0e */
[----:B------:R-:W-:-:S03]  /*0d10*/  IMAD.U32 R3, RZ, RZ, UR5 ;  /* 0x00000005ff037e24 */ /* 0x000fc6000f8e00ff */
[----:B------:R1:W-:Y:S01]  /*0d20*/  @P1 STG.E.64 [R4.64], R12 ;  /* 0x0000000c04001986 */ /* 0x0003e2000c101b0e */
[----:B------:R-:W-:-:S03]  /*0d30*/  PLOP3.LUT P0, PT, PT, PT, UP1, 0x80, 0x0 ;  /* 0x000000000000781c */ /* 0x000fc60003f0f018 */
[----:B------:R1:W-:Y:S04]  /*0d40*/  @P2 STG.E.64 [R8.64], R16 ;  /* 0x0000001008002986 */ /* 0x0003e8000c101b0e */
[----:B0-----:R1:W-:Y:S01]  /*0d50*/  @P3 STG.E.64 [R22.64], R20 ;  /* 0x0000001416003986 */ /* 0x0013e2000c101b0e */
[----:B------:R-:W-:Y:S02]  /*0d60*/  ISETP.LT.AND.EX P0, PT, R3, UR11, PT, P0 ;  /* 0x0000000b03007c0c */ /* 0x000fe4000bf01300 */
[----:B------:R-:W-:-:S13]  /*0d70*/  PLOP3.LUT P1, PT, PT, PT, UP0, 0x80, 0x0 ;  /* 0x000000000000781c */ /* 0x000fda0003f2f008 */
[----:B-1----:R-:W-:Y:S05]  /*0d80*/  @!P1 BRA P0, `(.L_x_131) ;  /* 0xfffffa6000009947 */ /* 0x002fea000003ffff */
[----:B------:R-:W-:Y:S05]  /*0d90*/  EXIT ;  /* 0x000000000000794d */ /* 0x000fea0003800000 */
.L_x_128:
[----:B------:R-:W0:Y:S02]  /*0da0*/  S2R R3, SR_TID.X ;  /* 0x0000000000037919 */ /* 0x000e240000002100 */
[----:B0-----:R-:W-:-:S05]  /*0db0*/  IMAD.WIDE.U32 R4, R3, 0x4, RZ ;  /* 0x0000000403047825 */ /* 0x001fca00078e00ff */
[----:B------:R-:W-:-:S04]  /*0dc0*/  ISETP.GE.U32.AND P0, PT, R4, UR16, PT ;  /* 0x0000001004007c0c */ /* 0x000fc8000bf06070 */
[----:B------:R-:W-:-:S04]  /*0dd0*/  ISETP.GE.AND.EX P0, PT, R5, UR11, PT, P0 ;  /* 0x0000000b05007c0c */ /* 0x000fc8000bf06300 */
[----:B------:R-:W-:-:S13]  /*0de0*/  ISETP.GT.U32.OR P0, PT, R3, 0x3fff, P0 ;  /* 0x00003fff0300780c */ /* 0x000fda0000704470 */
[----:B------:R-:W-:Y:S05]  /*0df0*/  @P0 EXIT ;  /* 0x000000000000094d */ /* 0x000fea0003800000 */
[----:B------:R-:W-:Y:S02]  /*0e00*/  IMAD.MOV.U32 R20, RZ, RZ, c[0x0][0xdb0] ;  /* 0x00036c00ff147624 */ /* 0x000fe400078e00ff */
[----:B------:R-:W-:Y:S02]  /*0e10*/  IMAD.MOV.U32 R21, RZ, RZ, c[0x0][0xdb4] ;  /* 0x00036d00ff157624 */ /* 0x000fe400078e00ff */
[----:B------:R-:W-:-:S04]  /*0e20*/  IMAD.MOV.U32 R0, RZ, RZ, RZ ;  /* 0x000000ffff007224 */ /* 0x000fc800078e00ff */
[----:B------:R-:W0:-:S14]  /*0e30*/  DSETP.GEU.AND P0, PT, |R20|, 0.5, PT ;  /* 0x3fe000001400742a */ /* 0x000e1c0003f0e200 */
[----:B0-----:R-:W-:Y:S05]  /*0e40*/  @P0 BRA `(.L_x_132) ;  /* 0x000001e000000947 */ /* 0x001fea0003800000 */
.L_x_133:
[C---:B------:R-:W-:Y:S01]  /*0e50*/  IMAD.SHL.U32 R22, R3.reuse, 0x20, RZ ;  /* 0x0000002003167824 */ /* 0x040fe200078e00ff */
[----:B------:R-:W-:-:S04]  /*0e60*/  SHF.L.U64.HI R2, R3, 0x5, R0 ;  /* 0x0000000503027819 */ /* 0x000fc80000010200 */
        /* <DEDUP_REMOVED lines=9> */
[C---:B------:R-:W-:Y:S01]  /*0f00*/  ISETP.LT.U32.AND P1, PT, R3.reuse, 0x4000, PT ;  /* 0x000040000300780c */ /* 0x040fe20003f21070 */
[----:B------:R-:W-:Y:S02]  /*0f10*/  IMAD.SHL.U32 R2, R3, 0x4, RZ ;  /* 0x0000000403027824 */ /* 0x000fe400078e00ff */
[----:B------:R-:W-:-:S03]  /*0f20*/  IMAD.X R0, RZ, RZ, R0, P0 ;  /* 0x000000ffff007224 */ /* 0x000fc600000e0600 */
[----:B------:R-:W-:Y:S02]  /*0f30*/  ISETP.GE.U32.AND P0, PT, R2, UR16, PT ;  /* 0x0000001002007c0c */ /* 0x000fe4000bf06070 */
[----:B------:R-:W-:Y:S02]  /*0f40*/  SHF.L.U64.HI R2, R3, 0x2, R0 ;  /* 0x0000000203027819 */ /* 0x000fe40000010200 */
[----:B------:R-:W-:Y:S02]  /*0f50*/  ISETP.LT.U32.AND.EX P1, PT, R0, RZ, PT, P1 ;  /* 0x000000ff0000720c */ /* 0x000fe40003f21110 */
[----:B------:R-:W-:Y:S01]  /*0f60*/  ISETP.GE.AND.EX P0, PT, R2, UR11, PT, P0 ;  /* 0x0000000b02007c0c */ /* 0x000fe2000bf06300 */
[----:B--2---:R-:W0:-:S04]  /*0f70*/  DADD R10, -R6, R10 ;  /* 0x00000000060a7229 */ /* 0x004e08000000010a */
[----:B------:R-:W1:-:S04]  /*0f80*/  DADD R8, -R4, R8 ;  /* 0x0000000004087229 */ /* 0x000e480000000108 */
[----:B---3--:R-:W2:-:S04]  /*0f90*/  DADD R14, -R18, R14 ;  /* 0x00000000120e7229 */ /* 0x008e88000000010e */
[----:B------:R-:W-:-:S04]  /*0fa0*/  DADD R12, -R16, R12 ;  /* 0x00000000100c7229 */ /* 0x000fc8000000010c */
[----:B0-----:R-:W-:-:S04]  /*0fb0*/  DFMA R6, R10, c[0x0][0xdb0], R6 ;  /* 0x00036c000a067a2b */ /* 0x001fc80000000006 */
[----:B-1----:R-:W0:-:S04]  /*0fc0*/  DFMA R4, R8, c[0x0][0xdb0], R4 ;  /* 0x00036c0008047a2b */ /* 0x002e080000000004 */
[----:B--2---:R-:W-:-:S03]  /*0fd0*/  DFMA R14, R14, c[0x0][0xdb0], R18 ;  /* 0x00036c000e0e7a2b */ /* 0x004fc60000000012 */
[----:B0-----:R0:W-:Y:S01]  /*0fe0*/  STG.E.128 [R20.64], R4 ;  /* 0x0000000414007986 */ /* 0x0011e2000c101d0e */
[----:B------:R-:W1:-:S07]  /*0ff0*/  DFMA R12, R12, c[0x0][0xdb0], R16 ;  /* 0x00036c000c0c7a2b */ /* 0x000e4e0000000010 */
[----:B-1----:R0:W-:Y:S01]  /*1000*/  STG.E.128 [R20.64+0x10], R12 ;  /* 0x0000100c14007986 */ /* 0x0021e2000c101d0e */
[----:B------:R-:W-:Y:S05]  /*1010*/  @!P0 BRA P1, `(.L_x_133) ;  /* 0xfffffe3000008947 */ /* 0x000fea000083ffff */
[----:B------:R-:W-:Y:S05]  /*1020*/  EXIT ;  /* 0x000000000000794d */ /* 0x000fea0003800000 */
.L_x_132:
[----:B------:R-:W0:-:S04]  /*1030*/  DADD R20, -R20, 1 ;  /* 0x3ff0000014147429 */ /* 0x000e080000000100 */
.L_x_134:
        /* <DEDUP_REMOVED lines=18> */
[----:B--2---:R-:W1:-:S04]  /*1160*/  DADD R6, -R6, R10 ;  /* 0x0000000006067229 */ /* 0x004e48000000010a */
[----:B------:R-:W2:-:S04]  /*1170*/  DADD R4, -R4, R8 ;  /* 0x0000000004047229 */ /* 0x000e880000000108 */
[----:B---3--:R-:W3:-:S04]  /*1180*/  DADD R18, -R18, R14 ;  /* 0x0000000012127229 */ /* 0x008ec8000000010e */
[----:B------:R-:W-:-:S04]  /*1190*/  DADD R16, -R16, R12 ;  /* 0x0000000010107229 */ /* 0x000fc8000000010c */
[----:B01----:R-:W-:-:S04]  /*11a0*/  DFMA R6, -R20, R6, R10 ;  /* 0x000000061406722b */ /* 0x003fc8000000010a */
[----:B--2---:R-:W0:-:S04]  /*11b0*/  DFMA R4, -R20, R4, R8 ;  /* 0x000000041404722b */ /* 0x004e080000000108 */
[----:B---3--:R-:W-:-:S03]  /*11c0*/  DFMA R14, -R20, R18, R14 ;  /* 0x00000012140e722b */ /* 0x008fc6000000010e */
[----:B0-----:R0:W-:Y:S01]  /*11d0*/  STG.E.128 [R22.64], R4 ;  /* 0x0000000416007986 */ /* 0x0011e2000c101d0e */
[----:B------:R-:W1:-:S07]  /*11e0*/  DFMA R12, -R20, R16, R12 ;  /* 0x00000010140c722b */ /* 0x000e4e000000010c */
[----:B-1----:R0:W-:Y:S01]  /*11f0*/  STG.E.128 [R22.64+0x10], R12 ;  /* 0x0000100c16007986 */ /* 0x0021e2000c101d0e */
[----:B------:R-:W-:Y:S05]  /*1200*/  @!P0 BRA P1, `(.L_x_134) ;  /* 0xfffffe3000008947 */ /* 0x000fea000083ffff */
[----:B------:R-:W-:Y:S05]  /*1210*/  EXIT ;  /* 0x000000000000794d */ /* 0x000fea0003800000 */
.L_x_135:
        /* <DEDUP_REMOVED lines=14> */
.L_x_241:


//--------------------- .text._ZN2at6native52_GLOBAL__N__ff984223_19_ForeachTernaryOp_cu_5285c63625multi_tensor_apply_kernelINS1_18TensorListMetadataILi3EEENS1_22TernaryOpScalarFunctorIN3c108BFloat16ELi3ELi2ELi2EEEJNS0_11LerpFunctorIfEEfEEEvT_T0_DpT1_ --------------------------
	.section	.text._ZN2at6native52_GLOBAL__N__ff984223_19_ForeachTernaryOp_cu_5285c63625multi_tensor_apply_kernelINS1_18TensorListMetadataILi3EEENS1_22TernaryOpScalarFunctorIN3c108BFloat16ELi3ELi2ELi2EEEJNS0_11LerpFunctorIfEEfEEEvT_T0_DpT1_,"ax",@progbits
	.sectioninfo	@"SHI_REGISTERS=32"
	.align	128
.text._ZN2at6native52_GLOBAL__N__ff984223_19_ForeachTernaryOp_cu_5285c63625multi_tensor_apply_kernelINS1_18TensorListMetadataILi3EEENS1_22TernaryOpScalarFunctorIN3c108BFloat16ELi3ELi2ELi2EEEJNS0_11LerpFunctorIfEEfEEEvT_T0_DpT1_:
        .type           _ZN2at6native52_GLOBAL__N__ff984223_19_ForeachTernaryOp_cu_5285c63625multi_tensor_apply_kernelINS1_18TensorListMetadataILi3EEENS1_22TernaryOpScalarFunctorIN3c108BFloat16ELi3ELi2ELi2EEEJNS0_11LerpFunctorIfEEfEEEvT_T0_DpT1_,@function
        .size           _ZN2at6native52_GLOBAL__N__ff984223_19_ForeachTernaryOp_cu_5285c63625multi_tensor_apply_kernelINS1_18TensorListMetadataILi3EEENS1_22TernaryOpScalarFunctorIN3c108BFloat16ELi3ELi2ELi2EEEJNS0_11LerpFunctorIfEEfEEEvT_T0_DpT1_,(.L_x_242 - _ZN2at6native52_GLOBAL__N__ff984223_19_ForeachTernaryOp_cu_5285c63625multi_tensor_apply_kernelINS1_18TensorListMetadataILi3EEENS1_22TernaryOpScalarFunctorIN3c108BFloat16ELi3ELi2ELi2EEEJNS0_11LerpFunctorIfEEfEEEvT_T0_DpT1_)
        .other          _ZN2at6native52_GLOBAL__N__ff984223_19_ForeachTernaryOp_cu_5285c63625multi_tensor_apply_kernelINS1_18TensorListMetadataILi3EEENS1_22TernaryOpScalarFunctorIN3c108BFloat16ELi3ELi2ELi2EEEJNS0_11LerpFunctorIfEEfEEEvT_T0_DpT1_,@"STO_CUDA_ENTRY STV_DEFAULT"
_ZN2at6native52_GLOBAL__N__ff984223_19_ForeachTernaryOp_cu_5285c63625multi_tensor_apply_kernelINS1_18TensorListMetadataILi3EEENS1_22TernaryOpScalarFunctorIN3c108BFloat16ELi3ELi2ELi2EEEJNS0_11LerpFunctorIfEEfEEEvT_T0_DpT1_:
        /* <DEDUP_REMOVED lines=19> */
[----:B------:R-:W-:Y:S02]  /*0130*/  ULOP3.LUT UP0, URZ, UR4, 0x7, UR12, 0xf8, !UPT ;  /* 0x00000007043f7892 */ /* 0x000fe4000f80f80c */
[----:B------:R-:W-:Y:S02]  /*0140*/  UIADD3.X UR4, ~UR5, UR13, URZ, UP1, !UPT ;  /* 0x0000000d05047290 */ /* 0x000fe40008ffe53f */
[----:B------:R-:W-:Y:S02]  /*0150*/  ULOP3.LUT UP0, URZ, URZ, URZ, URZ, 0xfc, UP0 ;  /* 0x0000003f3f3f7292 */ /* 0x000fe4000800fc3f */
[----:B------:R-:W-:-:S04]  /*0160*/  ULDC.64 UR12, c[0x0][0x118] ;  /* 0x00004600000c7ab9 */ /* 0x000fc80000000a00 */
        /* <DEDUP_REMOVED lines=9> */
.L_x_137:
        /* <DEDUP_REMOVED lines=14> */
[C---:B------:R-:W-:Y:S01]  /*02e0*/  ISETP.GE.U32.AND P2, PT, R19.reuse, 0x10000, PT ;  /* 0x000100001300780c */ /* 0x040fe20003f46070 */
        /* <DEDUP_REMOVED lines=23> */
[----:B------:R-:W-:Y:S02]  /*0460*/  @P2 LEA.HI.X R21, R19, UR7, R26, 0x1, P5 ;  /* 0x0000000713152c11 */ /* 0x000fe4000a8f0c1a */
[----:B0-----:R-:W-:Y:S01]  /*0470*/  @P1 LEA R16, P4, R9, UR8, 0x1 ;  /* 0x0000000809101c11 */ /* 0x001fe2000f8808ff */
[----:B------:R0:W4:Y:S01]  /*0480*/  @P1 LDG.E.U16 R13, [R28.64] ;  /* 0x0000000c1c0d1981 */ /* 0x000122000c1e1500 */
[----:B------:R-:W-:Y:S02]  /*0490*/  PRMT R4, RZ, 0x7610, R4 ;  /* 0x00007610ff047816 */ /* 0x000fe40000000004 */
[----:B-1----:R-:W-:Y:S01]  /*04a0*/  @P2 LEA R14, P5, R19, UR8, 0x1 ;  /* 0x00000008130e2c11 */ /* 0x002fe2000f8a08ff */
[----:B------:R1:W5:Y:S01]  /*04b0*/  @P2 LDG.E.U16 R11, [R20.64] ;  /* 0x0000000c140b2981 */ /* 0x000362000c1e1500 */
[----:B------:R-:W-:-:S02]  /*04c0*/  @P1 LEA.HI.X R17, R9, UR9, R8, 0x1, P4 ;  /* 0x0000000909111c11 */ /* 0x000fc4000a0f0c08 */
[----:B------:R-:W-:Y:S02]  /*04d0*/  @P2 LEA.HI.X R15, R19, UR9, R26, 0x1, P5 ;  /* 0x00000009130f2c11 */ /* 0x000fe4000a8f0c1a */
[C---:B0-----:R-:W-:Y:S01]  /*04e0*/  @P3 LEA R28, P4, R23.reuse, UR6, 0x1 ;  /* 0x00000006171c3c11 */ /* 0x041fe2000f8808ff */
[----:B------:R0:W5:Y:S01]  /*04f0*/  @P1 LDG.E.U16 R4, [R16.64] ;  /* 0x0000000c10041981 */ /* 0x000162000c1e1500 */
[----:B------:R-:W-:Y:S02]  /*0500*/  PRMT R22, RZ, 0x7610, R22 ;  /* 0x00007610ff167816 */ /* 0x000fe40000000016 */
[----:B-1----:R-:W-:Y:S02]  /*0510*/  @P3 LEA R20, P5, R23, UR8, 0x1 ;  /* 0x0000000817143c11 */ /* 0x002fe4000f8a08ff */
[----:B------:R-:W-:Y:S02]  /*0520*/  PRMT R25, RZ, 0x7610, R25 ;  /* 0x00007610ff197816 */ /* 0x000fe40000000019 */
[----:B------:R1:W5:Y:S01]  /*0530*/  @P2 LDG.E.U16 R22, [R14.64] ;  /* 0x0000000c0e162981 */ /* 0x000362000c1e1500 */
[----:B------:R-:W-:-:S02]  /*0540*/  PRMT R27, RZ, 0x7610, R27 ;  /* 0x00007610ff1b7816 */ /* 0x000fc4000000001b */
[C-C-:B------:R-:W-:Y:S02]  /*0550*/  @P3 LEA.HI.X R29, R23.reuse, UR7, R10.reuse, 0x1, P4 ;  /* 0x00000007171d3c11 */ /* 0x140fe4000a0f0c0a */
[----:B------:R-:W-:-:S03]  /*0560*/  @P3 LEA.HI.X R21, R23, UR9, R10, 0x1, P5 ;  /* 0x0000000917153c11 */ /* 0x000fc6000a8f0c0a */
[----:B------:R-:W5:Y:S04]  /*0570*/  @P3 LDG.E.U16 R25, [R28.64] ;  /* 0x0000000c1c193981 */ /* 0x000f68000c1e1500 */
[----:B------:R0:W5:Y:S01]  /*0580*/  @P3 LDG.E.U16 R27, [R20.64] ;  /* 0x0000000c141b3981 */ /* 0x000162000c1e1500 */
[----:B-1----:R-:W-:-:S04]  /*0590*/  @P0 LEA R14, P4, R5, UR10, 0x1 ;  /* 0x0000000a050e0c11 */ /* 0x002fc8000f8808ff */
[----:B------:R-:W-:Y:S01]  /*05a0*/  @P0 LEA.HI.X R15, R5, UR11, R12, 0x1, P4 ;  /* 0x0000000b050f0c11 */ /* 0x000fe2000a0f0c0c */
[----:B0-----:R-:W-:Y:S01]  /*05b0*/  IMAD.MOV.U32 R20, RZ, RZ, c[0x0][0xdac] ;  /* 0x00036b00ff147624 */ /* 0x001fe200078e00ff */
[----:B------:R-:W-:-:S04]  /*05c0*/  @P1 LEA R16, P5, R9, UR10, 0x1 ;  /* 0x0000000a09101c11 */ /* 0x000fc8000f8a08ff */
[C---:B------:R-:W-:Y:S02]  /*05d0*/  FSETP.GEU.FTZ.AND P4, PT, |R20|.reuse, 0.5, PT ;  /* 0x3f0000001400780b */ /* 0x040fe40003f9e200 */
[----:B------:R-:W-:Y:S02]  /*05e0*/  @P2 LEA R18, P6, R19, UR10, 0x1 ;  /* 0x0000000a13122c11 */ /* 0x000fe4000f8c08ff */
[----:B------:R-:W-:Y:S01]  /*05f0*/  @P1 LEA.HI.X R17, R9, UR11, R8, 0x1, P5 ;  /* 0x0000000b09111c11 */ /* 0x000fe2000a8f0c08 */
[----:B------:R-:W-:Y:S01]  /*0600*/  FADD.FTZ R20, -R20, 1 ;  /* 0x3f80000014147421 */ /* 0x000fe20000010100 */
[----:B------:R-:W-:Y:S02]  /*0610*/  @P2 LEA.HI.X R19, R19, UR11, R26, 0x1, P6 ;  /* 0x0000000b13132c11 */ /* 0x000fe4000b0f0c1a */
[----:B--2---:R-:W-:Y:S02]  /*0620*/  PRMT R24, RZ, 0x5410, R24 ;  /* 0x00005410ff187816 */ /* 0x004fe40000000018 */
[----:B---3--:R-:W-:-:S02]  /*0630*/  PRMT R3, RZ, 0x5410, R3 ;  /* 0x00005410ff037816 */ /* 0x008fc40000000003 */
[----:B----4-:R-:W-:-:S03]  /*0640*/  PRMT R13, RZ, 0x5410, R13 ;  /* 0x00005410ff0d7816 */ /* 0x010fc6000000000d */
[----:B------:R-:W-:Y:S01]  /*0650*/  FADD.FTZ R8, -R24, R3 ;  /* 0x0000000318087221 */ /* 0x000fe20000010100 */
[----:B-----5:R-:W-:Y:S02]  /*0660*/  PRMT R26, RZ, 0x5410, R11 ;  /* 0x00005410ff1a7816 */ /* 0x020fe4000000000b */
[----:B------:R-:W-:Y:S01]  /*0670*/  PRMT R4, RZ, 0x5410, R4 ;  /* 0x00005410ff047816 */ /* 0x000fe20000000004 */
[C---:B------:R-:W-:Y:S02]  /*0680*/  FFMA.FTZ R5, R8.reuse, c[0x0][0xdac], R24 ;  /* 0x00036b0008057a23 */ /* 0x040fe40000010018 */
[----:B------:R-:W-:Y:S02]  /*0690*/  @P4 FFMA.FTZ R5, R8, -R20, R3 ;  /* 0x8000001408054223 */ /* 0x000fe40000010003 */
[----:B------:R-:W-:Y:S01]  /*06a0*/  FADD.FTZ R21, -R13, R4 ;  /* 0x000000040d157221 */ /* 0x000fe20000010100 */
[----:B------:R-:W-:-:S03]  /*06b0*/  PRMT R11, RZ, 0x5410, R22 ;  /* 0x00005410ff0b7816 */ /* 0x000fc60000000016 */
[----:B------:R-:W-:Y:S01]  /*06c0*/  FFMA.FTZ R9, R21, c[0x0][0xdac], R13 ;  /* 0x00036b0015097a23 */ /* 0x000fe2000001000d */
[----:B------:R-:W-:Y:S02]  /*06d0*/  PRMT R25, RZ, 0x5410, R25 ;  /* 0x00005410ff197816 */ /* 0x000fe40000000019 */
[----:B------:R-:W-:Y:S01]  /*06e0*/  PRMT R27, RZ, 0x5410, R27 ;  /* 0x00005410ff1b7816 */ /* 0x000fe2000000001b */
[----:B------:R-:W-:Y:S02]  /*06f0*/  FADD.FTZ R12, -R26, R11 ;  /* 0x0000000b1a0c7221 */ /* 0x000fe40000010100 */
[----:B------:R-:W-:Y:S01]  /*0700*/  @P4 FFMA.FTZ R9, -R20, R21, R4 ;  /* 0x0000001514094223 */ /* 0x000fe20000010104 */
[----:B------:R-:W-:Y:S01]  /*0710*/  @P3 LEA R4, P5, R23, UR10, 0x1 ;  /* 0x0000000a17043c11 */ /* 0x000fe2000f8a08ff */
[----:B------:R-:W-:Y:S01]  /*0720*/  FADD.FTZ R8, -R25, R27 ;  /* 0x0000001b19087221 */ /* 0x000fe20000010100 */
[----:B------:R-:W-:Y:S01]  /*0730*/  F2FP.BF16.PACK_AB R3, RZ, R5 ;  /* 0x00000005ff03723e */ /* 0x000fe200000010ff */
[----:B------:R-:W-:Y:S01]  /*0740*/  FFMA.FTZ R26, R12, c[0x0][0xdac], R26 ;  /* 0x00036b000c1a7a23 */ /* 0x000fe2000001001a */
[----:B------:R-:W-:Y:S01]  /*0750*/  @P3 LEA.HI.X R5, R23, UR11, R10, 0x1, P5 ;  /* 0x0000000b17053c11 */ /* 0x000fe2000a8f0c0a */
[----:B------:R-:W-:-:S02]  /*0760*/  @P4 FFMA.FTZ R26, -R20, R12, R11 ;  /* 0x0000000c141a4223 */ /* 0x000fc4000001010b */
[----:B------:R-:W-:Y:S01]  /*0770*/  FFMA.FTZ R25, R8, c[0x0][0xdac], R25 ;  /* 0x00036b0008197a23 */ /* 0x000fe20000010019 */
[----:B------:R-:W-:Y:S01]  /*0780*/  PRMT R10, R3, 0x7610, R10 ;  /* 0x00007610030a7816 */ /* 0x000fe2000000000a */
[----:B------:R-:W-:Y:S01]  /*0790*/  @P4 FFMA.FTZ R25, -R20, R8, R27 ;  /* 0x0000000814194223 */ /* 0x000fe2000001011b */
[----:B------:R-:W-:Y:S01]  /*07a0*/  F2FP.BF16.PACK_AB R9, RZ, R9 ;  /* 0x00000009ff09723e */ /* 0x000fe200000010ff */
[----:B------:R-:W-:Y:S01]  /*07b0*/  IMAD.MOV.U32 R3, RZ, RZ, c[0x0][0x0] ;  /* 0x00000000ff037624 */ /* 0x000fe200078e00ff */
[----:B------:R-:W-:Y:S02]  /*07c0*/  F2FP.BF16.PACK_AB R26, RZ, R26 ;  /* 0x0000001aff1a723e */ /* 0x000fe400000010ff */
[----:B------:R-:W-:Y:S01]  /*07d0*/  F2FP.BF16.PACK_AB R25, RZ, R25 ;  /* 0x00000019ff19723e */ /* 0x000fe200000010ff */
[----:B------:R-:W-:Y:S01]  /*07e0*/  IMAD.WIDE.U32 R6, R3, 0x4, R6 ;  /* 0x0000000403067825 */ /* 0x000fe200078e0006 */
[----:B------:R0:W-:Y:S04]  /*07f0*/  @P0 STG.E.U16 [R14.64], R10 ;  /* 0x0000000a0e000986 */ /* 0x0001e8000c10150c */
[----:B------:R0:W-:Y:S01]  /*0800*/  @P1 STG.E.U16 [R16.64], R9 ;  /* 0x0000000910001986 */ /* 0x0001e2000c10150c */
[----:B------:R-:W-:-:S03]  /*0810*/  ISETP.GE.U32.AND P0, PT, R6, 0x10000, PT ;  /* 0x000100000600780c */ /* 0x000fc60003f06070 */
[----:B------:R0:W-:Y:S01]  /*0820*/  @P2 STG.E.U16 [R18.64], R26 ;  /* 0x0000001a12002986 */ /* 0x0001e2000c10150c */
[----:B------:R-:W-:-:S03]  /*0830*/  ISETP.LT.U32.AND P1, PT, R6, UR14, PT ;  /* 0x0000000e06007c0c */ /* 0x000fc6000bf21070 */
[----:B------:R0:W-:Y:S01]  /*0840*/  @P3 STG.E.U16 [R4.64], R25 ;  /* 0x0000001904003986 */ /* 0x0001e2000c10150c */
[C---:B------:R-:W-:Y:S02]  /*0850*/  ISETP.GE.U32.AND.EX P0, PT, R7.reuse, RZ, PT, P0 ;  /* 0x000000ff0700720c */ /* 0x040fe40003f06100 */
[----:B------:R-:W-:-:S13]  /*0860*/  ISETP.LT.AND.EX P1, PT, R7, UR4, PT, P1 ;  /* 0x0000000407007c0c */ /* 0x000fda000bf21310 */
[----:B0-----:R-:W-:Y:S05]  /*0870*/  @!P0 BRA P1, `(.L_x_137) ;  /* 0xfffff98000008947 */ /* 0x001fea000083ffff */
[----:B------:R-:W-:Y:S05]  /*0880*/  EXIT ;  /* 0x000000000000794d */ /* 0x000fea0003800000 */
.L_x_136:
[----:B------:R-:W0:Y:S02]  /*0890*/  S2R R3, SR_TID.X ;  /* 0x0000000000037919 */ /* 0x000e240000002100 */
[----:B0-----:R-:W-:-:S05]  /*08a0*/  IMAD.WIDE.U32 R4, R3, 0x4, RZ ;  /* 0x0000000403047825 */ /* 0x001fca00078e00ff */
[----:B------:R-:W-:-:S04]  /*08b0*/  ISETP.GE.U32.AND P0, PT, R4, UR14, PT ;  /* 0x0000000e04007c0c */ /* 0x000fc8000bf06070 */
[----:B------:R-:W-:-:S04]  /*08c0*/  ISETP.GE.AND.EX P0, PT, R5, UR4, PT, P0 ;  /* 0x0000000405007c0c */ /* 0x000fc8000bf06300 */
[----:B------:R-:W-:-:S13]  /*08d0*/  ISETP.GT.U32.OR P0, PT, R3, 0x3fff, P0 ;  /* 0x00003fff0300780c */ /* 0x000fda0000704470 */
[----:B------:R-:W-:Y:S05]  /*08e0*/  @P0 EXIT ;  /* 0x000000000000094d */ /* 0x000fea0003800000 */
[----:B------:R-:W-:Y:S02]  /*08f0*/  IMAD.MOV.U32 R16, RZ, RZ, c[0x0][0xdac] ;  /* 0x00036b00ff107624 */ /* 0x000fe400078e00ff */
[----:B------:R-:W-:Y:S02]  /*0900*/  IMAD.MOV.U32 R0, RZ, RZ, RZ ;  /* 0x000000ffff007224 */ /* 0x000fe400078e00ff */
[----:B------:R-:W-:Y:S02]  /*0910*/  FADD.FTZ R2, -R16, 1 ;  /* 0x3f80000010027421 */ /* 0x000fe40000010100 */
.L_x_138:
        /* <DEDUP_REMOVED lines=8> */
[----:B------:R-:W-:Y:S02]  /*09a0*/  FSETP.GEU.FTZ.AND P0, PT, |R16|, 0.5, PT ;  /* 0x3f0000001000780b */ /* 0x000fe40003f1e200 */
[--C-:B--2---:R-:W-:Y:S02]  /*09b0*/  PRMT R5, RZ, 0x5410, R8.reuse ;  /* 0x00005410ff057816 */ /* 0x104fe40000000008 */
[----:B------:R-:W-:Y:S02]  /*09c0*/  PRMT R10, RZ, 0x7610, R8 ;  /* 0x00007610ff0a7816 */ /* 0x000fe40000000008 */
[----:B---3--:R-:W-:-:S02]  /*09d0*/  PRMT R8, RZ, 0x5410, R6 ;  /* 0x00005410ff087816 */ /* 0x008fc40000000006 */
[----:B------:R-:W-:Y:S02]  /*09e0*/  PRMT R11, RZ, 0x7610, R6 ;  /* 0x00007610ff0b7816 */ /* 0x000fe40000000006 */
[--C-:B------:R-:W-:Y:S02]  /*09f0*/  PRMT R12, RZ, 0x5410, R9.reuse ;  /* 0x00005410ff0c7816 */ /* 0x100fe40000000009 */
[----:B------:R-:W-:Y:S01]  /*0a00*/  PRMT R14, RZ, 0x7610, R9 ;  /* 0x00007610ff0e7816 */ /* 0x000fe20000000009 */
[----:B------:R-:W-:Y:S01]  /*0a10*/  FADD.FTZ R9, -R5, R8 ;  /* 0x0000000805097221 */ /* 0x000fe20000010100 */
[--C-:B------:R-:W-:Y:S02]  /*0a20*/  PRMT R13, RZ, 0x5410, R7.reuse ;  /* 0x00005410ff0d7816 */ /* 0x100fe40000000007 */
        /* <DEDUP_REMOVED lines=12> */
[----:B------:R-:W-:Y:S02]  /*0af0*/  IADD3 R4, P0, R4, UR10, RZ ;  /* 0x0000000a04047c10 */ /* 0x000fe4000ff1e0ff */
[----:B------:R-:W-:Y:S02]  /*0b00*/  F2FP.BF16.PACK_AB R10, R10, R5 ;  /* 0x000000050a0a723e */ /* 0x000fe400000010ff */
[----:B------:R-:W-:Y:S02]  /*0b10*/  IADD3.X R5, R18, UR11, RZ, P0, !PT ;  /* 0x0000000b12057c10 */ /* 0x000fe400087fe4ff */
[----:B------:R-:W-:-:S02]  /*0b20*/  IADD3 R3, P0, R3, c[0x0][0x0], RZ ;  /* 0x0000000003037a10 */ /* 0x000fc40007f1e0ff */
[----:B------:R-:W-:Y:S02]  /*0b30*/  F2FP.BF16.PACK_AB R11, R21, R12 ;  /* 0x0000000c150b723e */ /* 0x000fe400000010ff */
[C---:B------:R-:W-:Y:S01]  /*0b40*/  ISETP.LT.U32.AND P1, PT, R3.reuse, 0x4000, PT ;  /* 0x000040000300780c */ /* 0x040fe20003f21070 */
[C---:B------:R-:W-:Y:S02]  /*0b50*/  IMAD.SHL.U32 R6, R3.reuse, 0x4, RZ ;  /* 0x0000000403067824 */ /* 0x040fe400078e00ff */
[----:B------:R-:W-:Y:S01]  /*0b60*/  IMAD.X R0, RZ, RZ, R0, P0 ;  /* 0x000000ffff007224 */ /* 0x000fe200000e0600 */
[----:B------:R0:W-:Y:S02]  /*0b70*/  STG.E.64 [R4.64], R10 ;  /* 0x0000000a04007986 */ /* 0x0001e4000c101b0c */
[----:B------:R-:W-:Y:S02]  /*0b80*/  ISETP.GE.U32.AND P0, PT, R6, UR14, PT ;  /* 0x0000000e06007c0c */ /* 0x000fe4000bf06070 */
[----:B------:R-:W-:-:S02]  /*0b90*/  SHF.L.U64.HI R6, R3, 0x2, R0 ;  /* 0x0000000203067819 */ /* 0x000fc40000010200 */
[----:B------:R-:W-:Y:S02]  /*0ba0*/  ISETP.LT.U32.AND.EX P1, PT, R0, RZ, PT, P1 ;  /* 0x000000ff0000720c */ /* 0x000fe40003f21110 */
[----:B------:R-:W-:-:S13]  /*0bb0*/  ISETP.GE.AND.EX P0, PT, R6, UR4, PT, P0 ;  /* 0x0000000406007c0c */ /* 0x000fda000bf06300 */
[----:B0-----:R-:W-:Y:S05]  /*0bc0*/  @!P0 BRA P1, `(.L_x_138) ;  /* 0xfffffd5000008947 */ /* 0x001fea000083ffff */
[----:B------:R-:W-:Y:S05]  /*0bd0*/  EXIT ;  /* 0x000000000000794d */ /* 0x000fea0003800000 */
.L_x_139:
        /* <DEDUP_REMOVED lines=10> */
.L_x_242:


//--------------------- .text._ZN2at6native52_GLOBAL__N__ff984223_19_ForeachTernaryOp_cu_5285c63625multi_tensor_apply_kernelINS1_18TensorListMetadataILi3EEENS1_22TernaryOpScalarFunctorIN3c104HalfELi3ELi2ELi2EEEJNS0_11LerpFunctorIfEEfEEEvT_T0_DpT1_ --------------------------
	.section	.text._ZN2at6native52_GLOBAL__N__ff984223_19_ForeachTernaryOp_cu_5285c63625multi_tensor_apply_kernelINS1_18TensorListMetadataILi3EEENS1_22TernaryOpScalarFunctorIN3c104HalfELi3ELi2ELi2EEEJNS0_11LerpFunctorIfEEfEEEvT_T0_DpT1_,"ax",@progbits
	.sectioninfo	@"SHI_REGISTERS=32"
	.align	128
.text._ZN2at6native52_GLOBAL__N__ff984223_19_ForeachTernaryOp_cu_5285c63625multi_tensor_apply_kernelINS1_18TensorListMetadataILi3EEENS1_22TernaryOpScalarFunctorIN3c104HalfELi3ELi2ELi2EEEJNS0_11LerpFunctorIfEEfEEEvT_T0_DpT1_:
        .type           _ZN2at6native52_GLOBAL__N__ff984223_19_ForeachTernaryOp_cu_5285c63625multi_tensor_apply_kernelINS1_18TensorListMetadataILi3EEENS1_22TernaryOpScalarFunctorIN3c104HalfELi3ELi2ELi2EEEJNS0_11LerpFunctorIfEEfEEEvT_T0_DpT1_,@function
        .size           _ZN2at6native52_GLOBAL__N__ff984223_19_ForeachTernaryOp_cu_5285c63625multi_tensor_apply_kernelINS1_18TensorListMetadataILi3EEENS1_22TernaryOpScalarFunctorIN3c104HalfELi3ELi2ELi2EEEJNS0_11LerpFunctorIfEEfEEEvT_T0_DpT1_,(.L_x_243 - _ZN2at6native52_GLOBAL__N__ff984223_19_ForeachTernaryOp_cu_5285c63625multi_tensor_apply_kernelINS1_18TensorListMetadataILi3EEENS1_22TernaryOpScalarFunctorIN3c104HalfELi3ELi2ELi2EEEJNS0_11LerpFunctorIfEEfEEEvT_T0_DpT1_)
        .other          _ZN2at6native52_GLOBAL__N__ff984223_19_ForeachTernaryOp_cu_5285c63625multi_tensor_apply_kernelINS1_18TensorListMetadataILi3EEENS1_22TernaryOpScalarFunctorIN3c104HalfELi3ELi2ELi2EEEJNS0_11LerpFunctorIfEEfEEEvT_T0_DpT1_,@"STO_CUDA_ENTRY STV_DEFAULT"
_ZN2at6native52_GLOBAL__N__ff984223_19_ForeachTernaryOp_cu_5285c63625multi_tensor_apply_kernelINS1_18TensorListMetadataILi3EEENS1_22TernaryOpScalarFunctorIN3c104HalfELi3ELi2ELi2EEEJNS0_11LerpFunctorIfEEfEEEvT_T0_DpT1_:
        /* <DEDUP_REMOVED lines=32> */
.L_x_141:
[----:B0-----:R-:W-:Y:S01]  /*0200*/  IADD3 R7, P0, R0, R4, RZ ;  /* 0x0000000400077210 */ /* 0x001fe20007f1e0ff */
[----:B------:R-:W-:Y:S01]  /*0210*/  IMAD R8, R2, 0x3, RZ ;  /* 0x0000000302087824 */ /* 0x000fe200078e02ff */
[----:B------:R-:W-:Y:S02]  /*0220*/  PRMT R9, RZ, 0x7610, R9 ;  /* 0x00007610ff097816 */ /* 0x000fe40000000009 */
[C---:B------:R-:W-:Y:S01]  /*0230*/  ISETP.GE.U32.AND P1, PT, R7.reuse, 0x10000, PT ;  /* 0x000100000700780c */ /* 0x040fe20003f26070 */
[----:B------:R-:W-:Y:S01]  /*0240*/  IMAD.X R24, RZ, RZ, R5, P0 ;  /* 0x000000ffff187224 */ /* 0x000fe200000e0605 */
[C---:B------:R-:W-:Y:S02]  /*0250*/  IADD3 R23, P2, R7.reuse, c[0x0][0x0], RZ ;  /* 0x0000000007177a10 */ /* 0x040fe40007f5e0ff */
[----:B------:R-:W-:-:S02]  /*0260*/  ISETP.LT.U32.AND P0, PT, R7, UR14, PT ;  /* 0x0000000e07007c0c */ /* 0x000fc4000bf01070 */
[----:B------:R-:W-:Y:S01]  /*0270*/  ISETP.GE.U32.AND.EX P1, PT, R24, RZ, PT, P1 ;  /* 0x000000ff1800720c */ /* 0x000fe20003f26110 */
[--C-:B------:R-:W-:Y:S01]  /*0280*/  IMAD.X R6, RZ, RZ, R24.reuse, P2 ;  /* 0x000000ffff067224 */ /* 0x100fe200010e0618 */
[----:B------:R-:W-:Y:S02]  /*0290*/  LEA R18, P4, R2, R7, 0x1 ;  /* 0x0000000702127211 */ /* 0x000fe400078808ff */
[----:B------:R-:W-:Y:S02]  /*02a0*/  ISETP.LT.AND.EX P1, PT, R24, UR4, !P1, P0 ;  /* 0x0000000418007c0c */ /* 0x000fe4000cf21300 */
[C---:B------:R-:W-:Y:S01]  /*02b0*/  ISETP.GE.U32.AND P0, PT, R23.reuse, 0x10000, PT ;  /* 0x000100001700780c */ /* 0x040fe20003f06070 */
[----:B------:R-:W-:Y:S01]  /*02c0*/  IMAD.X R11, RZ, RZ, R24, P4 ;  /* 0x000000ffff0b7224 */ /* 0x000fe200020e0618 */
[----:B------:R-:W-:Y:S02]  /*02d0*/  ISETP.LT.U32.AND P2, PT, R23, UR14, PT ;  /* 0x0000000e17007c0c */ /* 0x000fe4000bf41070 */
[----:B------:R-:W-:-:S02]  /*02e0*/  ISETP.GE.U32.AND.EX P0, PT, R6, RZ, PT, P0 ;  /* 0x000000ff0600720c */ /* 0x000fc40003f06100 */
[----:B------:R-:W-:Y:S02]  /*02f0*/  ISETP.GE.U32.AND P3, PT, R18, 0x10000, PT ;  /* 0x000100001200780c */ /* 0x000fe40003f66070 */
[----:B------:R-:W-:Y:S02]  /*0300*/  ISETP.LT.AND.EX P0, PT, R6, UR4, !P0, P2 ;  /* 0x0000000406007c0c */ /* 0x000fe4000c701320 */
[----:B------:R-:W-:Y:S02]  /*0310*/  ISETP.LT.U32.AND P2, PT, R18, UR14, PT ;  /* 0x0000000e12007c0c */ /* 0x000fe4000bf41070 */
[----:B------:R-:W-:Y:S02]  /*0320*/  ISETP.GE.U32.AND.EX P5, PT, R11, RZ, PT, P3 ;  /* 0x000000ff0b00720c */ /* 0x000fe40003fa6130 */
[----:B------:R-:W-:Y:S02]  /*0330*/  @P1 LEA R12, P3, R7, UR8, 0x1 ;  /* 0x00000008070c1c11 */ /* 0x000fe4000f8608ff */
[----:B------:R-:W-:-:S02]  /*0340*/  ISETP.LT.AND.EX P2, PT, R11, UR4, !P5, P2 ;  /* 0x000000040b007c0c */ /* 0x000fc4000ef41320 */
[----:B------:R-:W-:Y:S02]  /*0350*/  IADD3 R19, P5, R8, R7, RZ ;  /* 0x0000000708137210 */ /* 0x000fe40007fbe0ff */
[C---:B------:R-:W-:Y:S02]  /*0360*/  @P1 LEA R16, P4, R7.reuse, UR6, 0x1 ;  /* 0x0000000607101c11 */ /* 0x040fe4000f8808ff */
[C-C-:B------:R-:W-:Y:S01]  /*0370*/  @P1 LEA.HI.X R13, R7.reuse, UR9, R24.reuse, 0x1, P3 ;  /* 0x00000009070d1c11 */ /* 0x140fe200098f0c18 */
[--C-:B------:R-:W-:Y:S01]  /*0380*/  IMAD.X R8, RZ, RZ, R24.reuse, P5 ;  /* 0x000000ffff087224 */ /* 0x100fe200028e0618 */
[----:B------:R-:W-:Y:S02]  /*0390*/  @P1 LEA.HI.X R17, R7, UR7, R24, 0x1, P4 ;  /* 0x0000000707111c11 */ /* 0x000fe4000a0f0c18 */
[----:B------:R-:W-:Y:S01]  /*03a0*/  @P0 LEA R14, P3, R23, UR6, 0x1 ;  /* 0x00000006170e0c11 */ /* 0x000fe2000f8608ff */
[----:B------:R0:W2:Y:S01]  /*03b0*/  @P1 LDG.E.U16 R9, [R12.64] ;  /* 0x0000000c0c091981 */ /* 0x0000a2000c1e1500 */
[----:B------:R-:W-:-:S02]  /*03c0*/  ISETP.GE.U32.AND P4, PT, R19, 0x10000, PT ;  /* 0x000100001300780c */ /* 0x000fc40003f86070 */
[----:B------:R-:W-:Y:S02]  /*03d0*/  @P0 LEA.HI.X R15, R23, UR7, R6, 0x1, P3 ;  /* 0x00000007170f0c11 */ /* 0x000fe400098f0c06 */
[----:B------:R-:W-:Y:S02]  /*03e0*/  ISETP.LT.U32.AND P3, PT, R19, UR14, PT ;  /* 0x0000000e13007c0c */ /* 0x000fe4000bf61070 */
[----:B------:R-:W-:Y:S02]  /*03f0*/  ISETP.GE.U32.AND.EX P5, PT, R8, RZ, PT, P4 ;  /* 0x000000ff0800720c */ /* 0x000fe40003fa6140 */
[----:B------:R-:W-:Y:S02]  /*0400*/  @P2 LEA R20, P4, R18, UR6, 0x1 ;  /* 0x0000000612142c11 */ /* 0x000fe4000f8808ff */
[----:B------:R-:W-:Y:S02]  /*0410*/  ISETP.LT.AND.EX P3, PT, R8, UR4, !P5, P3 ;  /* 0x0000000408007c0c */ /* 0x000fe4000ef61330 */
[----:B------:R-:W-:-:S02]  /*0420*/  @P0 LEA R28, P5, R23, UR8, 0x1 ;  /* 0x00000008171c0c11 */ /* 0x000fc4000f8a08ff */
[C---:B------:R-:W-:Y:S02]  /*0430*/  @P2 LEA.HI.X R21, R18.reuse, UR7, R11, 0x1, P4 ;  /* 0x0000000712152c11 */ /* 0x040fe4000a0f0c0b */
[----:B------:R-:W-:Y:S02]  /*0440*/  PRMT R10, RZ, 0x7610, R10 ;  /* 0x00007610ff0a7816 */ /* 0x000fe4000000000a */
[----:B------:R-:W-:Y:S02]  /*0450*/  PRMT R3, RZ, 0x7610, R3 ;  /* 0x00007610ff037816 */ /* 0x000fe40000000003 */
[----:B0-----:R-:W-:Y:S02]  /*0460*/  @P2 LEA R12, P4, R18, UR8, 0x1 ;  /* 0x00000008120c2c11 */ /* 0x001fe4000f8808ff */
[----:B------:R-:W-:Y:S01]  /*0470*/  PRMT R26, RZ, 0x7610, R26 ;  /* 0x00007610ff1a7816 */ /* 0x000fe2000000001a */
[----:B------:R0:W3:Y:S01]  /*0480*/  @P1 LDG.E.U16 R10, [R16.64] ;  /* 0x0000000c100a1981 */ /* 0x0000e2000c1e1500 */
[----:B------:R-:W-:-:S02]  /*0490*/  @P0 LEA.HI.X R29, R23, UR9, R6, 0x1, P5 ;  /* 0x00000009171d0c11 */ /* 0x000fc4000a8f0c06 */
[----:B------:R-:W-:Y:S01]  /*04a0*/  PRMT R27, RZ, 0x7610, R27 ;  /* 0x00007610ff1b7816 */ /* 0x000fe2000000001b */
[----:B------:R1:W4:Y:S01]  /*04b0*/  @P0 LDG.E.U16 R3, [R14.64] ;  /* 0x0000000c0e030981 */ /* 0x000322000c1e1500 */
[----:B------:R-:W-:Y:S02]  /*04c0*/  @P2 LEA.HI.X R13, R18, UR9, R11, 0x1, P4 ;  /* 0x00000009120d2c11 */ /* 0x000fe4000a0f0c0b */
[----:B------:R-:W-:Y:S01]  /*04d0*/  PRMT R25, RZ, 0x7610, R25 ;  /* 0x00007610ff197816 */ /* 0x000fe20000000019 */
[----:B------:R5:W4:Y:S01]  /*04e0*/  @P0 LDG.E.U16 R26, [R28.64] ;  /* 0x0000000c1c1a0981 */ /* 0x000b22000c1e1500 */
[----:B0-----:R-:W-:-:S03]  /*04f0*/  @P3 LEA R16, P5, R19, UR8, 0x1 ;  /* 0x0000000813103c11 */ /* 0x001fc6000f8a08ff */
[----:B------:R0:W4:Y:S01]  /*0500*/  @P2 LDG.E.U16 R27, [R12.64] ;  /* 0x0000000c0c1b2981 */ /* 0x000122000c1e1500 */
[C---:B-1----:R-:W-:Y:S02]  /*0510*/  @P3 LEA R14, P4, R19.reuse, UR6, 0x1 ;  /* 0x00000006130e3c11 */ /* 0x042fe4000f8808ff */
[C-C-:B------:R-:W-:Y:S01]  /*0520*/  @P3 LEA.HI.X R17, R19.reuse, UR9, R8.reuse, 0x1, P5 ;  /* 0x0000000913113c11 */ /* 0x140fe2000a8f0c08 */
[----:B------:R1:W4:Y:S01]  /*0530*/  @P2 LDG.E.U16 R25, [R20.64] ;  /* 0x0000000c14192981 */ /* 0x000322000c1e1500 */
[----:B------:R-:W-:Y:S02]  /*0540*/  @P3 LEA.HI.X R15, R19, UR7, R8, 0x1, P4 ;  /* 0x00000007130f3c11 */ /* 0x000fe4000a0f0c08 */
[----:B0-----:R-:W-:Y:S02]  /*0550*/  PRMT R12, RZ, 0x7610, R12 ;  /* 0x00007610ff0c7816 */ /* 0x001fe4000000000c */
[----:B------:R-:W-:-:S04]  /*0560*/  PRMT R13, RZ, 0x7610, R13 ;  /* 0x00007610ff0d7816 */ /* 0x000fc8000000000d */
[----:B------:R0:W4:Y:S04]  /*0570*/  @P3 LDG.E.U16 R12, [R14.64] ;  /* 0x0000000c0e0c3981 */ /* 0x000128000c1e1500 */
[----:B------:R0:W4:Y:S01]  /*0580*/  @P3 LDG.E.U16 R13, [R16.64] ;  /* 0x0000000c100d3981 */ /* 0x000122000c1e1500 */
[----:B-1----:R-:W-:Y:S01]  /*0590*/  @P1 LEA R20, P4, R7, UR10, 0x1 ;  /* 0x0000000a07141c11 */ /* 0x002fe2000f8808ff */
[----:B-----5:R-:W-:-:S03]  /*05a0*/  IMAD.MOV.U32 R28, RZ, RZ, c[0x0][0xdac] ;  /* 0x00036b00ff1c7624 */ /* 0x020fc600078e00ff */
[----:B------:R-:W-:Y:S02]  /*05b0*/  @P1 LEA.HI.X R21, R7, UR11, R24, 0x1, P4 ;  /* 0x0000000b07151c11 */ /* 0x000fe4000a0f0c18 */
[C---:B------:R-:W-:Y:S02]  /*05c0*/  FSETP.GEU.FTZ.AND P4, PT, |R28|.reuse, 0.5, PT ;  /* 0x3f0000001c00780b */ /* 0x040fe40003f9e200 */
[----:B------:R-:W-:Y:S01]  /*05d0*/  @P0 LEA R22, P5, R23, UR10, 0x1 ;  /* 0x0000000a17160c11 */ /* 0x000fe2000f8a08ff */
[----:B------:R-:W-:-:S03]  /*05e0*/  FADD.FTZ R24, -R28, 1 ;  /* 0x3f8000001c187421 */ /* 0x000fc60000010100 */
[----:B------:R-:W-:Y:S02]  /*05f0*/  @P0 LEA.HI.X R23, R23, UR11, R6, 0x1, P5 ;  /* 0x0000000b17170c11 */ /* 0x000fe4000a8f0c06 */
[----:B------:R-:W-:-:S04]  /*0600*/  @P2 LEA R6, P5, R18, UR10, 0x1 ;  /* 0x0000000a12062c11 */ /* 0x000fc8000f8a08ff */
[----:B------:R-:W-:Y:S01]  /*0610*/  @P2 LEA.HI.X R7, R18, UR11, R11, 0x1, P5 ;  /* 0x0000000b12072c11 */ /* 0x000fe2000a8f0c0b */
[----:B--2---:R-:W-:Y:S02]  /*0620*/  HADD2.F32 R9, -RZ, R9.H0_H0 ;  /* 0x20000009ff097230 */ /* 0x004fe40000004100 */
[----:B---3--:R-:W-:Y:S02]  /*0630*/  HADD2.F32 R10, -RZ, R10.H0_H0 ;  /* 0x2000000aff0a7230 */ /* 0x008fe40000004100 */
[----:B----4-:R-:W-:Y:S02]  /*0640*/  HADD2.F32 R3, -RZ, R3.H0_H0 ;  /* 0x20000003ff037230 */ /* 0x010fe40000004100 */
[----:B------:R-:W-:Y:S01]  /*0650*/  HADD2.F32 R26, -RZ, R26.H0_H0 ;  /* 0x2000001aff1a7230 */ /* 0x000fe20000004100 */
[----:B0-----:R-:W-:Y:S01]  /*0660*/  FADD.FTZ R15, -R10, R9 ;  /* 0x000000090a0f7221 */ /* 0x001fe20000010100 */
[----:B------:R-:W-:Y:S02]  /*0670*/  HADD2.F32 R27, -RZ, R27.H0_H0 ;  /* 0x2000001bff1b7230 */ /* 0x000fe40000004100 */
[----:B------:R-:W-:Y:S01]  /*0680*/  HADD2.F32 R14, -RZ, R25.H0_H0 ;  /* 0x20000019ff0e7230 */ /* 0x000fe20000004100 */
[----:B------:R-:W-:-:S02]  /*0690*/  FADD.FTZ R25, -R3, R26 ;  /* 0x0000001a03197221 */ /* 0x000fc40000010100 */
[----:B------:R-:W-:Y:S02]  /*06a0*/  FFMA.FTZ R16, R15, c[0x0][0xdac], R10 ;  /* 0x00036b000f107a23 */ /* 0x000fe4000001000a */
[----:B------:R-:W-:Y:S02]  /*06b0*/  FFMA.FTZ R3, R25, c[0x0][0xdac], R3 ;  /* 0x00036b0019037a23 */ /* 0x000fe40000010003 */
[----:B------:R-:W-:Y:S01]  /*06c0*/  @P4 FFMA.FTZ R3, -R24, R25, R26 ;  /* 0x0000001918034223 */ /* 0x000fe2000001011a */
[----:B------:R-:W-:Y:S02]  /*06d0*/  HADD2.F32 R12, -RZ, R12.H0_H0 ;  /* 0x2000000cff0c7230 */ /* 0x000fe40000004100 */
[----:B------:R-:W-:Y:S01]  /*06e0*/  HADD2.F32 R13, -RZ, R13.H0_H0 ;  /* 0x2000000dff0d7230 */ /* 0x000fe20000004100 */
[----:B------:R-:W-:Y:S02]  /*06f0*/  FADD.FTZ R17, -R14, R27 ;  /* 0x0000001b0e117221 */ /* 0x000fe40000010100 */
[----:B------:R-:W-:Y:S01]  /*0700*/  @P4 FFMA.FTZ R16, R15, -R24, R9 ;  /* 0x800000180f104223 */ /* 0x000fe20000010009 */
[----:B------:R-:W-:Y:S01]  /*0710*/  @P3 LEA R10, P5, R19, UR10, 0x1 ;  /* 0x0000000a130a3c11 */ /* 0x000fe2000f8a08ff */
[----:B------:R-:W-:Y:S01]  /*0720*/  FADD.FTZ R9, -R12, R13 ;  /* 0x0000000d0c097221 */ /* 0x000fe20000010100 */
[----:B------:R-:W-:Y:S01]  /*0730*/  F2FP.PACK_AB R3, RZ, R3 ;  /* 0x00000003ff03723e */ /* 0x000fe200000000ff */
[----:B------:R-:W-:Y:S01]  /*0740*/  FFMA.FTZ R14, R17, c[0x0][0xdac], R14 ;  /* 0x00036b00110e7a23 */ /* 0x000fe2000001000e */
[----:B------:R-:W-:Y:S01]  /*0750*/  @P3 LEA.HI.X R11, R19, UR11, R8, 0x1, P5 ;  /* 0x0000000b130b3c11 */ /* 0x000fe2000a8f0c08 */
[----:B------:R-:W-:-:S02]  /*0760*/  @P4 FFMA.FTZ R14, -R24, R17, R27 ;  /* 0x00000011180e4223 */ /* 0x000fc4000001011b */
[----:B------:R-:W-:Y:S01]  /*0770*/  FFMA.FTZ R12, R9, c[0x0][0xdac], R12 ;  /* 0x00036b00090c7a23 */ /* 0x000fe2000001000c */
[----:B------:R-:W-:Y:S01]  /*0780*/  PRMT R8, R3, 0x7610, R8 ;  /* 0x0000761003087816 */ /* 0x000fe20000000008 */
[----:B------:R-:W-:Y:S01]  /*0790*/  @P4 FFMA.FTZ R12, -R24, R9, R13 ;  /* 0x00000009180c4223 */ /* 0x000fe2000001010d */
[----:B------:R-:W-:Y:S01]  /*07a0*/  F2FP.PACK_AB R16, RZ, R16 ;  /* 0x00000010ff10723e */ /* 0x000fe200000000ff */
[----:B------:R-:W-:Y:S01]  /*07b0*/  IMAD.MOV.U32 R3, RZ, RZ, c[0x0][0x0] ;  /* 0x00000000ff037624 */ /* 0x000fe200078e00ff */
[----:B------:R-:W-:Y:S02]  /*07c0*/  F2FP.PACK_AB R14, RZ, R14 ;  /* 0x0000000eff0e723e */ /* 0x000fe400000000ff */
[----:B------:R-:W-:Y:S01]  /*07d0*/  F2FP.PACK_AB R12, RZ, R12 ;  /* 0x0000000cff0c723e */ /* 0x000fe200000000ff */
        /* <DEDUP_REMOVED lines=11> */
.L_x_140:
        /* <DEDUP_REMOVED lines=9> */
.L_x_142:
        /* <DEDUP_REMOVED lines=8> */
[----:B------:R-:W-:Y:S01]  /*09a0*/  FSETP.GEU.FTZ.AND P0, PT, |R18|, 0.5, PT ;  /* 0x3f0000001200780b */ /* 0x000fe20003f1e200 */
[--C-:B--2---:R-:W-:Y:S02]  /*09b0*/  HADD2.F32 R5, -RZ, R8.reuse.H0_H0 ;  /* 0x20000008ff057230 */ /* 0x104fe40000004100 */
[----:B------:R-:W-:Y:S02]  /*09c0*/  HADD2.F32 R11, -RZ, R8.H1_H1 ;  /* 0x30000008ff0b7230 */ /* 0x000fe40000004100 */
[----:B---3--:R-:W-:-:S02]  /*09d0*/  HADD2.F32 R10, -RZ, R6.H0_H0 ;  /* 0x20000006ff0a7230 */ /* 0x008fc40000004100 */
[----:B------:R-:W-:Y:S02]  /*09e0*/  HADD2.F32 R12, -RZ, R6.H1_H1 ;  /* 0x30000006ff0c7230 */ /* 0x000fe40000004100 */
[--C-:B------:R-:W-:Y:S02]  /*09f0*/  HADD2.F32 R13, -RZ, R9.reuse.H0_H0 ;  /* 0x20000009ff0d7230 */ /* 0x100fe40000004100 */
[----:B------:R-:W-:Y:S01]  /*0a00*/  HADD2.F32 R16, -RZ, R9.H1_H1 ;  /* 0x30000009ff107230 */ /* 0x000fe20000004100 */
[----:B------:R-:W-:Y:S01]  /*0a10*/  FADD.FTZ R9, -R5, R10 ;  /* 0x0000000a05097221 */ /* 0x000fe20000010100 */
[--C-:B------:R-:W-:Y:S02]  /*0a20*/  HADD2.F32 R14, -RZ, R7.reuse.H0_H0 ;  /* 0x20000007ff0e7230 */ /* 0x100fe40000004100 */
        /* <DEDUP_REMOVED lines=13> */
[----:B------:R-:W-:Y:S02]  /*0b00*/  F2FP.PACK_AB R6, R6, R5 ;  /* 0x000000050606723e */ /* 0x000fe400000000ff */
[----:B------:R-:W-:Y:S02]  /*0b10*/  IADD3.X R5, R20, UR11, RZ, P0, !PT ;  /* 0x0000000b14057c10 */ /* 0x000fe400087fe4ff */
[----:B------:R-:W-:-:S02]  /*0b20*/  IADD3 R3, P0, R3, c[0x0][0x0], RZ ;  /* 0x0000000003037a10 */ /* 0x000fc40007f1e0ff */
[----:B------:R-:W-:Y:S02]  /*0b30*/  F2FP.PACK_AB R7, R16, R13 ;  /* 0x0000000d1007723e */ /* 0x000fe400000000ff */
        /* <DEDUP_REMOVED lines=10> */
.L_x_143:
        /* <DEDUP_REMOVED lines=10> */
.L_x_243:


//--------------------- .text._ZN2at6native52_GLOBAL__N__ff984223_19_ForeachTernaryOp_cu_5285c63625multi_tensor_apply_kernelINS1_18TensorListMetadataILi3EEENS1_22TernaryOpScalarFunctorIN3c107complexIfEELi3ELi2ELi2EEEJNS0_11LerpFunctorIS8_EES8_EEEvT_T0_DpT1_ --------------------------
	.section	.text._ZN2at6native52_GLOBAL__N__ff984223_19_ForeachTernaryOp_cu_5285c63625multi_tensor_apply_kernelINS1_18TensorListMetadataILi3EEENS1_22TernaryOpScalarFunctorIN3c107complexIfEELi3ELi2ELi2EEEJNS0_11LerpFunctorIS8_EES8_EEEvT_T0_DpT1_,"ax",@progbits
	.sectioninfo	@"SHI_REGISTERS=32"
	.align	128
.text._ZN2at6native52_GLOBAL__N__ff984223_19_ForeachTernaryOp_cu_5285c63625multi_tensor_apply_kernelINS1_18TensorListMetadataILi3EEENS1_22TernaryOpScalarFunctorIN3c107complexIfEELi3ELi2ELi2EEEJNS0_11LerpFunctorIS8_EES8_EEEvT_T0_DpT1_:
        .type           _ZN2at6native52_GLOBAL__N__ff984223_19_ForeachTernaryOp_cu_5285c63625multi_tensor_apply_kernelINS1_18TensorListMetadataILi3EEENS1_22TernaryOpScalarFunctorIN3c107complexIfEELi3ELi2ELi2EEEJNS0_11LerpFunctorIS8_EES8_EEEvT_T0_DpT1_,@function
        .size           _ZN2at6native52_GLOBAL__N__ff984223_19_ForeachTernaryOp_cu_5285c63625multi_tensor_apply_kernelINS1_18TensorListMetadataILi3EEENS1_22TernaryOpScalarFunctorIN3c107complexIfEELi3ELi2ELi2EEEJNS0_11LerpFunctorIS8_EES8_EEEvT_T0_DpT1_,(.L_x_244 - _ZN2at6native52_GLOBAL__N__ff984223_19_ForeachTernaryOp_cu_5285c63625multi_tensor_apply_kernelINS1_18TensorListMetadataILi3EEENS1_22TernaryOpScalarFunctorIN3c107complexIfEELi3ELi2ELi2EEEJNS0_11LerpFunctorIS8_EES8_EEEvT_T0_DpT1_)
        .other          _ZN2at6native52_GLOBAL__N__ff984223_19_ForeachTernaryOp_cu_5285c63625multi_tensor_apply_kernelINS1_18TensorListMetadataILi3EEENS1_22TernaryOpScalarFunctorIN3c107complexIfEELi3ELi2ELi2EEEJNS0_11LerpFunctorIS8_EES8_EEEvT_T0_DpT1_,@"STO_CUDA_ENTRY STV_DEFAULT"
_ZN2at6native52_GLOBAL__N__ff984223_19_ForeachTernaryOp_cu_5285c63625multi_tensor_apply_kernelINS1_18TensorListMetadataILi3EEENS1_22TernaryOpScalarFunctorIN3c107complexIfEELi3ELi2ELi2EEEJNS0_11LerpFunctorIS8_EES8_EEEvT_T0_DpT1_:
        /* <DEDUP_REMOVED lines=30> */
[----:B------:R-:W-:Y:S01]  /*01e0*/  IMAD.MOV.U32 R3, RZ, RZ, c[0x0][0xdb0] ;  /* 0x00036c00ff037624 */ /* 0x000fe200078e00ff */
[----:B------:R-:W-:Y:S02]  /*01f0*/  ULDC UR12, c[0x0][0x0] ;  /* 0x00000000000c7ab9 */ /* 0x000fe40000000800 */
[----:B------:R-:W-:Y:S01]  /*0200*/  USHF.L.U32 UR15, UR12, 0x1, URZ ;  /* 0x000000010c0f7899 */ /* 0x000fe2000800063f */
[----:B------:R-:W-:Y:S01]  /*0210*/  FMUL.FTZ R0, R0, c[0x0][0xdb4] ;  /* 0x00036d0000007a20 */ /* 0x000fe20000410000 */
[----:B------:R-:W-:-:S03]  /*0220*/  UIMAD UR12, UR12, 0x3, URZ ;  /* 0x000000030c0c78a4 */ /* 0x000fc6000f8e023f */
[----:B------:R-:W-:-:S05]  /*0230*/  FFMA.FTZ R0, R3, c[0x0][0xdb0], R0 ;  /* 0x00036c0003007a23 */ /* 0x000fca0000010000 */
[----:B------:R-:W-:-:S13]  /*0240*/  FSETP.GEU.FTZ.AND P0, PT, R0, 0.25, PT ;  /* 0x3e8000000000780b */ /* 0x000fda0003f1e000 */
[----:B------:R-:W-:Y:S05]  /*0250*/  @P0 BRA `(.L_x_145) ;  /* 0x0000073000000947 */ /* 0x000fea0003800000 */
[----:B------:R-:W0:Y:S01]  /*0260*/  S2R R0, SR_TID.X ;  /* 0x0000000000007919 */ /* 0x000e220000002100 */
[----:B------:R-:W-:Y:S02]  /*0270*/  UMOV UR4, URZ ;  /* 0x0000003f00047c82 */ /* 0x000fe40008000000 */
[----:B------:R-:W-:Y:S02]  /*0280*/  UMOV UR5, URZ ;  /* 0x0000003f00057c82 */ /* 0x000fe40008000000 */
.L_x_146:
[----:B0-----:R-:W-:Y:S01]  /*0290*/  IADD3 R20, P1, R0, UR4, RZ ;  /* 0x0000000400147c10 */ /* 0x001fe2000ff3e0ff */
[----:B------:R-:W-:Y:S01]  /*02a0*/  CS2R R24, SRZ ;  /* 0x0000000000187805 */ /* 0x000fe2000001ff00 */
[----:B------:R-:W-:Y:S02]  /*02b0*/  CS2R R16, SRZ ;  /* 0x0000000000107805 */ /* 0x000fe4000001ff00 */
[C---:B------:R-:W-:Y:S02]  /*02c0*/  ISETP.GE.U32.AND P0, PT, R20.reuse, 0x10000, PT ;  /* 0x000100001400780c */ /* 0x040fe40003f06070 */
[----:B------:R-:W-:Y:S02]  /*02d0*/  IADD3.X R19, RZ, UR5, RZ, P1, !PT ;  /* 0x00000005ff137c10 */ /* 0x000fe40008ffe4ff */
[----:B------:R-:W-:-:S02]  /*02e0*/  ISETP.LT.U32.AND P1, PT, R20, UR18, PT ;  /* 0x0000001214007c0c */ /* 0x000fc4000bf21070 */
        /* <DEDUP_REMOVED lines=8> */
[C---:B------:R-:W-:Y:S01]  /*0370*/  IADD3 R2, P1, R20.reuse, c[0x0][0x0], RZ ;  /* 0x0000000014027a10 */ /* 0x040fe20007f3e0ff */
[----:B------:R-:W-:Y:S01]  /*0380*/  CS2R R14, SRZ ;  /* 0x00000000000e7805 */ /* 0x000fe2000001ff00 */
[----:B------:R-:W-:Y:S01]  /*0390*/  IADD3 R4, P3, R20, UR15, RZ ;  /* 0x0000000f14047c10 */ /* 0x000fe2000ff7e0ff */
[----:B------:R-:W-:Y:S01]  /*03a0*/  CS2R R12, SRZ ;  /* 0x00000000000c7805 */ /* 0x000fe2000001ff00 */
[C---:B------:R-:W-:Y:S02]  /*03b0*/  ISETP.GE.U32.AND P2, PT, R2.reuse, 0x10000, PT ;  /* 0x000100000200780c */ /* 0x040fe40003f46070 */
[----:B------:R-:W-:Y:S01]  /*03c0*/  IADD3.X R3, RZ, R19, RZ, P1, !PT ;  /* 0x00000013ff037210 */ /* 0x000fe20000ffe4ff */
[----:B------:R-:W-:Y:S01]  /*03d0*/  IMAD.X R5, RZ, RZ, R19, P3 ;  /* 0x000000ffff057224 */ /* 0x000fe200018e0613 */
[----:B------:R-:W-:-:S02]  /*03e0*/  ISETP.LT.U32.AND P1, PT, R2, UR18, PT ;  /* 0x0000001202007c0c */ /* 0x000fc4000bf21070 */
[C---:B------:R-:W-:Y:S02]  /*03f0*/  ISETP.GE.U32.AND.EX P2, PT, R3.reuse, RZ, PT, P2 ;  /* 0x000000ff0300720c */ /* 0x040fe40003f46120 */
[C---:B------:R-:W-:Y:S02]  /*0400*/  ISETP.LT.U32.AND P3, PT, R4.reuse, UR18, PT ;  /* 0x0000001204007c0c */ /* 0x040fe4000bf61070 */
[----:B------:R-:W-:Y:S02]  /*0410*/  ISETP.LT.AND.EX P2, PT, R3, UR13, !P2, P1 ;  /* 0x0000000d03007c0c */ /* 0x000fe4000d741310 */
[----:B------:R-:W-:Y:S02]  /*0420*/  ISETP.GE.U32.AND P1, PT, R4, 0x10000, PT ;  /* 0x000100000400780c */ /* 0x000fe40003f26070 */
[----:B------:R-:W-:Y:S02]  /*0430*/  IADD3 R26, P5, R20, UR12, RZ ;  /* 0x0000000c141a7c10 */ /* 0x000fe4000ffbe0ff */
[----:B------:R-:W-:-:S02]  /*0440*/  ISETP.GE.U32.AND.EX P1, PT, R5, RZ, PT, P1 ;  /* 0x000000ff0500720c */ /* 0x000fc40003f26110 */
[----:B------:R-:W-:Y:S02]  /*0450*/  IADD3.X R27, RZ, R19, RZ, P5, !PT ;  /* 0x00000013ff1b7210 */ /* 0x000fe40002ffe4ff */
[----:B------:R-:W-:Y:S02]  /*0460*/  ISETP.LT.AND.EX P1, PT, R5, UR13, !P1, P3 ;  /* 0x0000000d05007c0c */ /* 0x000fe4000cf21330 */
[----:B------:R-:W-:Y:S02]  /*0470*/  ISETP.GE.U32.AND P3, PT, R26, 0x10000, PT ;  /* 0x000100001a00780c */ /* 0x000fe40003f66070 */
[C---:B0-----:R-:W-:Y:S02]  /*0480*/  @P2 LEA R6, P4, R2.reuse, UR6, 0x3 ;  /* 0x0000000602062c11 */ /* 0x041fe4000f8818ff */
[----:B------:R-:W-:Y:S02]  /*0490*/  ISETP.GE.U32.AND.EX P3, PT, R27, RZ, PT, P3 ;  /* 0x000000ff1b00720c */ /* 0x000fe40003f66130 */
[----:B------:R-:W-:-:S02]  /*04a0*/  @P2 LEA.HI.X R7, R2, UR7, R3, 0x3, P4 ;  /* 0x0000000702072c11 */ /* 0x000fc4000a0f1c03 */
[----:B------:R-:W-:Y:S01]  /*04b0*/  ISETP.LT.U32.AND P4, PT, R26, UR18, PT ;  /* 0x000000121a007c0c */ /* 0x000fe2000bf81070 */
[----:B-1----:R-:W-:Y:S01]  /*04c0*/  CS2R R8, SRZ ;  /* 0x0000000000087805 */ /* 0x002fe2000001ff00 */
[----:B------:R-:W-:Y:S01]  /*04d0*/  @P2 LEA R10, P5, R2, UR8, 0x3 ;  /* 0x00000008020a2c11 */ /* 0x000fe2000f8a18ff */
[----:B------:R0:W3:Y:S01]  /*04e0*/  @P2 LDG.E.64 R14, [R6.64] ;  /* 0x00000010060e2981 */ /* 0x0000e2000c1e1b00 */
[----:B------:R-:W-:Y:S02]  /*04f0*/  ISETP.LT.AND.EX P4, PT, R27, UR13, !P3, P4 ;  /* 0x0000000d1b007c0c */ /* 0x000fe4000df81340 */
[----:B------:R-:W-:Y:S02]  /*0500*/  @P1 LEA R28, P3, R4, UR6, 0x3 ;  /* 0x00000006041c1c11 */ /* 0x000fe4000f8618ff */
[----:B------:R-:W-:Y:S02]  /*0510*/  @P2 LEA.HI.X R11, R2, UR9, R3, 0x3, P5 ;  /* 0x00000009020b2c11 */ /* 0x000fe4000a8f1c03 */
[----:B------:R-:W-:-:S02]  /*0520*/  @P1 LEA.HI.X R29, R4, UR7, R5, 0x3, P3 ;  /* 0x00000007041d1c11 */ /* 0x000fc400098f1c05 */
[C---:B------:R-:W-:Y:S01]  /*0530*/  @P1 LEA R22, P5, R4.reuse, UR8, 0x3 ;  /* 0x0000000804161c11 */ /* 0x040fe2000f8a18ff */
[----:B0-----:R-:W-:Y:S01]  /*0540*/  CS2R R6, SRZ ;  /* 0x0000000000067805 */ /* 0x001fe2000001ff00 */
[----:B------:R0:W3:Y:S04]  /*0550*/  @P2 LDG.E.64 R12, [R10.64] ;  /* 0x000000100a0c2981 */ /* 0x0000e8000c1e1b00 */
[----:B------:R1:W4:Y:S01]  /*0560*/  @P1 LDG.E.64 R8, [R28.64] ;  /* 0x000000101c081981 */ /* 0x000322000c1e1b00 */
[----:B------:R-:W-:Y:S01]  /*0570*/  @P1 LEA.HI.X R23, R4, UR9, R5, 0x3, P5 ;  /* 0x0000000904171c11 */ /* 0x000fe2000a8f1c05 */
[----:B0-----:R-:W-:-:S04]  /*0580*/  CS2R R10, SRZ ;  /* 0x00000000000a7805 */ /* 0x001fc8000001ff00 */
[----:B------:R0:W4:Y:S01]  /*0590*/  @P1 LDG.E.64 R6, [R22.64] ;  /* 0x0000001016061981 */ /* 0x000122000c1e1b00 */
[----:B-1----:R-:W-:-:S04]  /*05a0*/  @P4 LEA R28, P3, R26, UR6, 0x3 ;  /* 0x000000061a1c4c11 */ /* 0x002fc8000f8618ff */
[C---:B------:R-:W-:Y:S02]  /*05b0*/  @P4 LEA.HI.X R29, R26.reuse, UR7, R27, 0x3, P3 ;  /* 0x000000071a1d4c11 */ /* 0x040fe400098f1c1b */
[----:B0-----:R-:W-:-:S03]  /*05c0*/  @P4 LEA R22, P3, R26, UR8, 0x3 ;  /* 0x000000081a164c11 */ /* 0x001fc6000f8618ff */
[----:B------:R0:W5:Y:S01]  /*05d0*/  @P4 LDG.E.64 R10, [R28.64] ;  /* 0x000000101c0a4981 */ /* 0x000162000c1e1b00 */
[----:B------:R-:W-:Y:S01]  /*05e0*/  @P4 LEA.HI.X R23, R26, UR9, R27, 0x3, P3 ;  /* 0x000000091a174c11 */ /* 0x000fe200098f1c1b */
[----:B--2---:R-:W-:Y:S02]  /*05f0*/  FADD.FTZ R17, -R25, R17 ;  /* 0x0000001119117221 */ /* 0x004fe40000010100 */
[----:B------:R-:W-:Y:S02]  /*0600*/  FADD.FTZ R16, R16, -R24 ;  /* 0x8000001810107221 */ /* 0x000fe40000010000 */
[----:B------:R-:W-:-:S04]  /*0610*/  FMUL.FTZ R21, R17, c[0x0][0xdb4] ;  /* 0x00036d0011157a20 */ /* 0x000fc80000410000 */
[C---:B------:R-:W-:Y:S02]  /*0620*/  FFMA.FTZ R21, R16.reuse, c[0x0][0xdb0], -R21 ;  /* 0x00036c0010157a23 */ /* 0x040fe40000010815 */
[----:B------:R-:W-:-:S04]  /*0630*/  FMUL.FTZ R16, R16, c[0x0][0xdb4] ;  /* 0x00036d0010107a20 */ /* 0x000fc80000410000 */
[----:B0-----:R-:W-:Y:S02]  /*0640*/  FFMA.FTZ R28, R17, c[0x0][0xdb0], R16 ;  /* 0x00036c00111c7a23 */ /* 0x001fe40000010010 */
[----:B------:R-:W-:-:S06]  /*0650*/  CS2R R16, SRZ ;  /* 0x0000000000107805 */ /* 0x000fcc000001ff00 */
[----:B------:R0:W5:Y:S02]  /*0660*/  @P4 LDG.E.64 R16, [R22.64] ;  /* 0x0000001016104981 */ /* 0x000164000c1e1b00 */
[----:B0-----:R-:W-:-:S04]  /*0670*/  @P1 LEA R22, P5, R4, UR10, 0x3 ;  /* 0x0000000a04161c11 */ /* 0x001fc8000f8a18ff */
[----:B------:R-:W-:Y:S01]  /*0680*/  @P1 LEA.HI.X R23, R4, UR11, R5, 0x3, P5 ;  /* 0x0000000b04171c11 */ /* 0x000fe2000a8f1c05 */
[----:B---3--:R-:W-:Y:S02]  /*0690*/  FADD.FTZ R13, -R15, R13 ;  /* 0x0000000d0f0d7221 */ /* 0x008fe40000010100 */
[----:B------:R-:W-:Y:S02]  /*06a0*/  FADD.FTZ R12, R12, -R14 ;  /* 0x8000000e0c0c7221 */ /* 0x000fe40000010000 */
[C---:B------:R-:W-:Y:S02]  /*06b0*/  FMUL.FTZ R5, R13.reuse, c[0x0][0xdb4] ;  /* 0x00036d000d057a20 */ /* 0x040fe40000410000 */
[C---:B------:R-:W-:Y:S02]  /*06c0*/  FMUL.FTZ R4, R12.reuse, c[0x0][0xdb4] ;  /* 0x00036d000c047a20 */ /* 0x040fe40000410000 */
[----:B------:R-:W-:Y:S02]  /*06d0*/  FFMA.FTZ R5, R12, c[0x0][0xdb0], -R5 ;  /* 0x00036c000c057a23 */ /* 0x000fe40000010805 */
[----:B------:R-:W-:-:S02]  /*06e0*/  FFMA.FTZ R4, R13, c[0x0][0xdb0], R4 ;  /* 0x00036c000d047a23 */ /* 0x000fc40000010004 */
[----:B----4-:R-:W-:Y:S02]  /*06f0*/  FADD.FTZ R7, -R9, R7 ;  /* 0x0000000709077221 */ /* 0x010fe40000010100 */
[----:B------:R-:W-:Y:S01]  /*0700*/  FADD.FTZ R6, R6, -R8 ;  /* 0x8000000806067221 */ /* 0x000fe20000010000 */
[----:B------:R-:W-:Y:S01]  /*0710*/  @P0 LEA R18, P3, R20, UR10, 0x3 ;  /* 0x0000000a14120c11 */ /* 0x000fe2000f8618ff */
[----:B------:R-:W-:Y:S02]  /*0720*/  FADD.FTZ R14, R5, R14 ;  /* 0x0000000e050e7221 */ /* 0x000fe40000010000 */
[----:B------:R-:W-:Y:S02]  /*0730*/  FADD.FTZ R15, R4, R15 ;  /* 0x0000000f040f7221 */ /* 0x000fe40000010000 */
[C---:B------:R-:W-:Y:S02]  /*0740*/  FMUL.FTZ R5, R7.reuse, c[0x0][0xdb4] ;  /* 0x00036d0007057a20 */ /* 0x040fe40000410000 */
[----:B------:R-:W-:Y:S01]  /*0750*/  FMUL.FTZ R4, R6, c[0x0][0xdb4] ;  /* 0x00036d0006047a20 */ /* 0x000fe20000410000 */
[----:B------:R-:W-:Y:S01]  /*0760*/  @P0 LEA.HI.X R19, R20, UR11, R19, 0x3, P3 ;  /* 0x0000000b14130c11 */ /* 0x000fe200098f1c13 */
[----:B------:R-:W-:Y:S01]  /*0770*/  FFMA.FTZ R5, R6, c[0x0][0xdb0], -R5 ;  /* 0x00036c0006057a23 */ /* 0x000fe20000010805 */
[C---:B------:R-:W-:Y:S01]  /*0780*/  @P2 LEA R20, P3, R2.reuse, UR10, 0x3 ;  /* 0x0000000a02142c11 */ /* 0x040fe2000f8618ff */
[----:B------:R-:W-:Y:S01]  /*0790*/  FFMA.FTZ R4, R7, c[0x0][0xdb0], R4 ;  /* 0x00036c0007047a23 */ /* 0x000fe20000010004 */
[----:B------:R-:W-:Y:S01]  /*07a0*/  ULDC UR14, c[0x0][0x0] ;  /* 0x00000000000e7ab9 */ /* 0x000fe20000000800 */
[----:B------:R-:W-:Y:S01]  /*07b0*/  FADD.FTZ R24, R21, R24 ;  /* 0x0000001815187221 */ /* 0x000fe20000010000 */
[----:B------:R-:W-:Y:S01]  /*07c0*/  @P2 LEA.HI.X R21, R2, UR11, R3, 0x3, P3 ;  /* 0x0000000b02152c11 */ /* 0x000fe200098f1c03 */
[----:B------:R-:W-:Y:S01]  /*07d0*/  UIMAD.WIDE.U32 UR4, UR14, 0x4, UR4 ;  /* 0x000000040e0478a5 */ /* 0x000fe2000f8e0004 */
[----:B------:R-:W-:Y:S01]  /*07e0*/  @P4 LEA R2, P3, R26, UR10, 0x3 ;  /* 0x0000000a1a024c11 */ /* 0x000fe2000f8618ff */
[----:B------:R-:W-:-:S02]  /*07f0*/  FADD.FTZ R25, R28, R25 ;  /* 0x000000191c197221 */ /* 0x000fc40000010000 */
[----:B------:R-:W-:Y:S01]  /*0800*/  FADD.FTZ R8, R5, R8 ;  /* 0x0000000805087221 */ /* 0x000fe20000010000 */
[----:B------:R-:W-:Y:S01]  /*0810*/  @P4 LEA.HI.X R3, R26, UR11, R27, 0x3, P3 ;  /* 0x0000000b1a034c11 */ /* 0x000fe200098f1c1b */
[----:B------:R-:W-:Y:S01]  /*0820*/  FADD.FTZ R9, R4, R9 ;  /* 0x0000000904097221 */ /* 0x000fe20000010000 */
[----:B------:R-:W-:Y:S02]  /*0830*/  UISETP.LT.U32.AND UP1, UPT, UR4, UR18, UPT ;  /* 0x000000120400728c */ /* 0x000fe4000bf21070 */
[----:B------:R-:W-:Y:S01]  /*0840*/  UISETP.GE.U32.AND UP0, UPT, UR4, 0x10000, UPT ;  /* 0x000100000400788c */ /* 0x000fe2000bf06070 */
[----:B------:R0:W-:Y:S01]  /*0850*/  @P0 STG.E.64 [R18.64], R24 ;  /* 0x0000001812000986 */ /* 0x0001e2000c101b10 */
[----:B------:R-:W-:Y:S02]  /*0860*/  IMAD.U32 R5, RZ, RZ, UR5 ;  /* 0x00000005ff057e24 */ /* 0x000fe4000f8e00ff */
[----:B------:R-:W-:Y:S01]  /*0870*/  UISETP.GE.U32.AND.EX UP0, UPT, UR5, URZ, UPT, UP0 ;  /* 0x0000003f0500728c */ /* 0x000fe2000bf06100 */
[----:B------:R0:W-:Y:S01]  /*0880*/  @P2 STG.E.64 [R20.64], R14 ;  /* 0x0000000e14002986 */ /* 0x0001e2000c101b10 */
[----:B------:R-:W-:-:S03]  /*0890*/  PLOP3.LUT P0, PT, PT, PT, UP1, 0x80, 0x0 ;  /* 0x000000000000781c */ /* 0x000fc60003f0f018 */
[----:B------:R0:W-:Y:S01]  /*08a0*/  @P1 STG.E.64 [R22.64], R8 ;  /* 0x0000000816001986 */ /* 0x0001e2000c101b10 */
[----:B------:R-:W-:Y:S02]  /*08b0*/  ISETP.LT.AND.EX P0, PT, R5, UR13, PT, P0 ;  /* 0x0000000d05007c0c */ /* 0x000fe4000bf01300 */
[----:B------:R-:W-:Y:S02]  /*08c0*/  PLOP3.LUT P1, PT, PT, PT, UP0, 0x80, 0x0 ;  /* 0x000000000000781c */ /* 0x000fe40003f2f008 */
[----:B------:R-:W-:Y:S01]  /*08d0*/  MOV R4, UR4 ;  /* 0x0000000400047c02 */ /* 0x000fe20008000f00 */
[----:B-----5:R-:W-:Y:S02]  /*08e0*/  FADD.FTZ R17, -R11, R17 ;  /* 0x000000110b117221 */ /* 0x020fe40000010100 */
[----:B------:R-:W-:Y:S02]  /*08f0*/  FADD.FTZ R16, R16, -R10 ;  /* 0x8000000a10107221 */ /* 0x000fe40000010000 */
[----:B------:R-:W-:-:S02]  /*0900*/  FMUL.FTZ R7, R17, c[0x0][0xdb4] ;  /* 0x00036d0011077a20 */ /* 0x000fc40000410000 */
[C---:B------:R-:W-:Y:S02]  /*0910*/  FMUL.FTZ R6, R16.reuse, c[0x0][0xdb4] ;  /* 0x00036d0010067a20 */ /* 0x040fe40000410000 */
[----:B------:R-:W-:Y:S02]  /*0920*/  FFMA.FTZ R7, R16, c[0x0][0xdb0], -R7 ;  /* 0x00036c0010077a23 */ /* 0x000fe40000010807 */
[----:B------:R-:W-:Y:S02]  /*0930*/  FFMA.FTZ R6, R17, c[0x0][0xdb0], R6 ;  /* 0x00036c0011067a23 */ /* 0x000fe40000010006 */
[----:B------:R-:W-:Y:S02]  /*0940*/  FADD.FTZ R10, R7, R10 ;  /* 0x0000000a070a7221 */ /* 0x000fe40000010000 */
[----:B------:R-:W-:-:S05]  /*0950*/  FADD.FTZ R11, R6, R11 ;  /* 0x0000000b060b7221 */ /* 0x000fca0000010000 */
[----:B------:R0:W-:Y:S01]  /*0960*/  @P4 STG.E.64 [R2.64], R10 ;  /* 0x0000000a02004986 */ /* 0x0001e2000c101b10 */
[----:B------:R-:W-:Y:S05]  /*0970*/  @!P1 BRA P0, `(.L_x_146) ;  /* 0xfffff91000009947 */ /* 0x000fea000003ffff */
[----:B------:R-:W-:Y:S05]  /*0980*/  EXIT ;  /* 0x000000000000794d */ /* 0x000fea0003800000 */
.L_x_145:
[----:B------:R-:W0:Y:S01]  /*0990*/  S2R R0, SR_TID.X ;  /* 0x0000000000007919 */ /* 0x000e220000002100 */
[----:B------:R-:W-:Y:S01]  /*09a0*/  FADD.FTZ R2, -R3, 1 ;  /* 0x3f80000003027421 */ /* 0x000fe20000010100 */
[----:B------:R-:W-:Y:S01]  /*09b0*/  UMOV UR4, URZ ;  /* 0x0000003f00047c82 */ /* 0x000fe20008000000 */
[----:B------:R-:W-:Y:S01]  /*09c0*/  FADD.FTZ R3, RZ, -c[0x0][0xdb4] ;  /* 0x80036d00ff037621 */ /* 0x000fe20000010000 */
[----:B------:R-:W-:Y:S02]  /*09d0*/  UMOV UR5, URZ ;  /* 0x0000003f00057c82 */ /* 0x000fe40008000000 */
.L_x_147:
[----:B0-----:R-:W-:Y:S01]  /*09e0*/  IADD3 R25, P1, R0, UR4, RZ ;  /* 0x0000000400197c10 */ /* 0x001fe2000ff3e0ff */
[----:B------:R-:W-:Y:S01]  /*09f0*/  CS2R R16, SRZ ;  /* 0x0000000000107805 */ /* 0x000fe2000001ff00 */
[----:B------:R-:W-:Y:S02]  /*0a00*/  CS2R R18, SRZ ;  /* 0x0000000000127805 */ /* 0x000fe4000001ff00 */
[----:B------:R-:W-:Y:S02]  /*0a10*/  ISETP.GE.U32.AND P0, PT, R25, 0x10000, PT ;  /* 0x000100001900780c */ /* 0x000fe40003f06070 */
[----:B------:R-:W-:-:S02]  /*0a20*/  IADD3.X R6, RZ, UR5, RZ, P1, !PT ;  /* 0x00000005ff067c10 */ /* 0x000fc40008ffe4ff */
        /* <DEDUP_REMOVED lines=9> */
[C---:B------:R-:W-:Y:S02]  /*0ac0*/  IADD3 R24, P2, R25.reuse, c[0x0][0x0], RZ ;  /* 0x0000000019187a10 */ /* 0x040fe40007f5e0ff */
[----:B------:R-:W-:Y:S02]  /*0ad0*/  IADD3 R5, P3, R25, UR15, RZ ;  /* 0x0000000f19057c10 */ /* 0x000fe4000ff7e0ff */
[C---:B------:R-:W-:Y:S01]  /*0ae0*/  ISETP.GE.U32.AND P1, PT, R24.reuse, 0x10000, PT ;  /* 0x000100001800780c */ /* 0x040fe20003f26070 */
[----:B0-----:R-:W-:Y:S01]  /*0af0*/  CS2R R8, SRZ ;  /* 0x0000000000087805 */ /* 0x001fe2000001ff00 */
[----:B------:R-:W-:Y:S01]  /*0b00*/  IADD3.X R23, RZ, R6, RZ, P2, !PT ;  /* 0x00000006ff177210 */ /* 0x000fe200017fe4ff */
[----:B------:R-:W-:Y:S01]  /*0b10*/  IMAD.X R4, RZ, RZ, R6, P3 ;  /* 0x000000ffff047224 */ /* 0x000fe200018e0606 */
[----:B------:R-:W-:Y:S01]  /*0b20*/  ISETP.LT.U32.AND P2, PT, R24, UR18, PT ;  /* 0x0000001218007c0c */ /* 0x000fe2000bf41070 */
[----:B-1----:R-:W-:Y:S01]  /*0b30*/  CS2R R10, SRZ ;  /* 0x00000000000a7805 */ /* 0x002fe2000001ff00 */
[----:B------:R-:W-:-:S02]  /*0b40*/  ISETP.GE.U32.AND.EX P1, PT, R23, RZ, PT, P1 ;  /* 0x000000ff1700720c */ /* 0x000fc40003f26110 */
[----:B------:R-:W-:Y:S02]  /*0b50*/  ISETP.LT.U32.AND P3, PT, R5, UR18, PT ;  /* 0x0000001205007c0c */ /* 0x000fe4000bf61070 */
[----:B------:R-:W-:Y:S02]  /*0b60*/  ISETP.LT.AND.EX P1, PT, R23, UR13, !P1, P2 ;  /* 0x0000000d17007c0c */ /* 0x000fe4000cf21320 */
[----:B------:R-:W-:-:S04]  /*0b70*/  ISETP.GE.U32.AND P2, PT, R5, 0x10000, PT ;  /* 0x000100000500780c */ /* 0x000fc80003f46070 */
[----:B------:R-:W-:-:S04]  /*0b80*/  ISETP.GE.U32.AND.EX P2, PT, R4, RZ, PT, P2 ;  /* 0x000000ff0400720c */ /* 0x000fc80003f46120 */
[----:B------:R-:W-:-:S03]  /*0b90*/  ISETP.LT.AND.EX P2, PT, R4, UR13, !P2, P3 ;  /* 0x0000000d04007c0c */ /* 0x000fc6000d741330 */
[C---:B------:R-:W-:Y:S02]  /*0ba0*/  @P1 LEA R14, P3, R24.reuse, UR8, 0x3 ;  /* 0x00000008180e1c11 */ /* 0x040fe4000f8618ff */
[C---:B------:R-:W-:Y:S02]  /*0bb0*/  @P1 LEA R20, P4, R24.reuse, UR6, 0x3 ;  /* 0x0000000618141c11 */ /* 0x040fe4000f8818ff */
[----:B------:R-:W-:Y:S02]  /*0bc0*/  IADD3 R22, P5, R25, UR12, RZ ;  /* 0x0000000c19167c10 */ /* 0x000fe4000ffbe0ff */
[C-C-:B------:R-:W-:Y:S02]  /*0bd0*/  @P1 LEA.HI.X R15, R24.reuse, UR9, R23.reuse, 0x3, P3 ;  /* 0x00000009180f1c11 */ /* 0x140fe400098f1c17 */
[----:B------:R-:W-:Y:S02]  /*0be0*/  @P1 LEA.HI.X R21, R24, UR7, R23, 0x3, P4 ;  /* 0x0000000718151c11 */ /* 0x000fe4000a0f1c17 */
[----:B------:R-:W-:Y:S01]  /*0bf0*/  @P2 LEA R26, P3, R5, UR6, 0x3 ;  /* 0x00000006051a2c11 */ /* 0x000fe2000f8618ff */
[----:B------:R-:W-:Y:S01]  /*0c00*/  CS2R R12, SRZ ;  /* 0x00000000000c7805 */ /* 0x000fe2000001ff00 */
[----:B------:R-:W-:Y:S01]  /*0c10*/  ISETP.GE.U32.AND P4, PT, R22, 0x10000, PT ;  /* 0x000100001600780c */ /* 0x000fe20003f86070 */
[----:B------:R0:W3:Y:S01]  /*0c20*/  @P1 LDG.E.64 R10, [R20.64] ;  /* 0x00000010140a1981 */ /* 0x0000e2000c1e1b00 */
[----:B------:R-:W-:-:S02]  /*0c30*/  IADD3.X R7, RZ, R6, RZ, P5, !PT ;  /* 0x00000006ff077210 */ /* 0x000fc40002ffe4ff */
[--C-:B------:R-:W-:Y:S01]  /*0c40*/  @P2 LEA.HI.X R27, R5, UR7, R4.reuse, 0x3, P3 ;  /* 0x00000007051b2c11 */ /* 0x100fe200098f1c04 */
[----:B------:R1:W3:Y:S01]  /*0c50*/  @P1 LDG.E.64 R8, [R14.64] ;  /* 0x000000100e081981 */ /* 0x0002e2000c1e1b00 */
[----:B------:R-:W-:Y:S02]  /*0c60*/  ISETP.LT.U32.AND P3, PT, R22, UR18, PT ;  /* 0x0000001216007c0c */ /* 0x000fe4000bf61070 */
[----:B------:R-:W-:Y:S01]  /*0c70*/  ISETP.GE.U32.AND.EX P5, PT, R7, RZ, PT, P4 ;  /* 0x000000ff0700720c */ /* 0x000fe20003fa6140 */
[----:B------:R4:W5:Y:S01]  /*0c80*/  @P2 LDG.E.64 R12, [R26.64] ;  /* 0x000000101a0c2981 */ /* 0x000962000c1e1b00 */
[----:B0-----:R-:W-:Y:S02]  /*0c90*/  @P2 LEA R20, P4, R5, UR8, 0x3 ;  /* 0x0000000805142c11 */ /* 0x001fe4000f8818ff */
[----:B------:R-:W-:Y:S02]  /*0ca0*/  ISETP.LT.AND.EX P3, PT, R7, UR13, !P5, P3 ;  /* 0x0000000d07007c0c */ /* 0x000fe4000ef61330 */
[----:B------:R-:W-:Y:S01]  /*0cb0*/  @P2 LEA.HI.X R21, R5, UR9, R4, 0x3, P4 ;  /* 0x0000000905152c11 */ /* 0x000fe2000a0f1c04 */
[----:B-1----:R-:W-:-:S06]  /*0cc0*/  CS2R R14, SRZ ;  /* 0x00000000000e7805 */ /* 0x002fcc000001ff00 */
[----:B------:R0:W5:Y:S04]  /*0cd0*/  @P2 LDG.E.64 R14, [R20.64] ;  /* 0x00000010140e2981 */ /* 0x000168000c1e1b00 */
[----:B------:R-:W-:Y:S01]  /*0ce0*/  @P3 LEA R28, P4, R22, UR6, 0x3 ;  /* 0x00000006161c3c11 */ /* 0x000fe2000f8818ff */
[----:B0-----:R-:W-:Y:S01]  /*0cf0*/  CS2R R20, SRZ ;  /* 0x0000000000147805 */ /* 0x001fe2000001ff00 */
[----:B--2---:R-:W-:Y:S02]  /*0d00*/  FADD.FTZ R17, R19, -R17 ;  /* 0x8000001113117221 */ /* 0x004fe40000010000 */
[----:B------:R-:W-:Y:S02]  /*0d10*/  FADD.FTZ R16, R18, -R16 ;  /* 0x8000001012107221 */ /* 0x000fe40000010000 */
[----:B------:R-:W-:-:S02]  /*0d20*/  FMUL.FTZ R29, R3, R17 ;  /* 0x00000011031d7220 */ /* 0x000fc40000410000 */
[C---:B------:R-:W-:Y:S02]  /*0d30*/  FMUL.FTZ R17, R2.reuse, R17 ;  /* 0x0000001102117220 */ /* 0x040fe40000410000 */
[-C--:B------:R-:W-:Y:S02]  /*0d40*/  FFMA.FTZ R29, R2, R16.reuse, -R29 ;  /* 0x00000010021d7223 */ /* 0x080fe4000001081d */
[----:B----4-:R-:W-:Y:S02]  /*0d50*/  FFMA.FTZ R27, R3, R16, R17 ;  /* 0x00000010031b7223 */ /* 0x010fe40000010011 */
[----:B------:R-:W-:Y:S01]  /*0d60*/  FADD.FTZ R18, -R29, R18 ;  /* 0x000000121d127221 */ /* 0x000fe20000010100 */
[C---:B------:R-:W-:Y:S02]  /*0d70*/  @P3 LEA.HI.X R29, R22.reuse, UR7, R7, 0x3, P4 ;  /* 0x00000007161d3c11 */ /* 0x040fe4000a0f1c07 */
[----:B------:R-:W-:Y:S01]  /*0d80*/  @P3 LEA R26, P4, R22, UR8, 0x3 ;  /* 0x00000008161a3c11 */ /* 0x000fe2000f8818ff */
[----:B------:R-:W-:Y:S01]  /*0d90*/  CS2R R16, SRZ ;  /* 0x0000000000107805 */ /* 0x000fe2000001ff00 */
[----:B------:R-:W-:-:S02]  /*0da0*/  FADD.FTZ R19, -R27, R19 ;  /* 0x000000131b137221 */ /* 0x000fc40000010100 */
[----:B------:R-:W-:-:S03]  /*0db0*/  @P3 LEA.HI.X R27, R22, UR9, R7, 0x3, P4 ;  /* 0x00000009161b3c11 */ /* 0x000fc6000a0f1c07 */
[----:B------:R0:W2:Y:S04]  /*0dc0*/  @P3 LDG.E.64 R16, [R28.64] ;  /* 0x000000101c103981 */ /* 0x0000a8000c1e1b00 */
[----:B------:R1:W2:Y:S01]  /*0dd0*/  @P3 LDG.E.64 R20, [R26.64] ;  /* 0x000000101a143981 */ /* 0x0002a2000c1e1b00 */
[----:B0-----:R-:W-:-:S04]  /*0de0*/  @P0 LEA R28, P4, R25, UR10, 0x3 ;  /* 0x0000000a191c0c11 */ /* 0x001fc8000f8818ff */
[----:B------:R-:W-:Y:S02]  /*0df0*/  @P0 LEA.HI.X R29, R25, UR11, R6, 0x3, P4 ;  /* 0x0000000b191d0c11 */ /* 0x000fe4000a0f1c06 */
[----:B-1----:R-:W-:-:S04]  /*0e00*/  @P1 LEA R26, P4, R24, UR10, 0x3 ;  /* 0x0000000a181a1c11 */ /* 0x002fc8000f8818ff */
[----:B------:R-:W-:Y:S01]  /*0e10*/  @P1 LEA.HI.X R27, R24, UR11, R23, 0x3, P4 ;  /* 0x0000000b181b1c11 */ /* 0x000fe2000a0f1c17 */
[----:B---3--:R-:W-:Y:S02]  /*0e20*/  FADD.FTZ R11, R9, -R11 ;  /* 0x8000000b090b7221 */ /* 0x008fe40000010000 */
[----:B------:R-:W-:Y:S02]  /*0e30*/  FADD.FTZ R10, R8, -R10 ;  /* 0x8000000a080a7221 */ /* 0x000fe40000010000 */
[CC--:B------:R-:W-:Y:S02]  /*0e40*/  FMUL.FTZ R23, R3.reuse, R11.reuse ;  /* 0x0000000b03177220 */ /* 0x0c0fe40000410000 */
[C---:B------:R-:W-:Y:S02]  /*0e50*/  FMUL.FTZ R11, R2.reuse, R11 ;  /* 0x0000000b020b7220 */ /* 0x040fe40000410000 */
[-C--:B------:R-:W-:Y:S02]  /*0e60*/  FFMA.FTZ R23, R2, R10.reuse, -R23 ;  /* 0x0000000a02177223 */ /* 0x080fe40000010817 */
[----:B------:R-:W-:Y:S01]  /*0e70*/  FFMA.FTZ R6, R3, R10, R11 ;  /* 0x0000000a03067223 */ /* 0x000fe2000001000b */
[----:B------:R-:W-:-:S04]  /*0e80*/  @P2 LEA R10, P4, R5, UR10, 0x3 ;  /* 0x0000000a050a2c11 */ /* 0x000fc8000f8818ff */
[----:B------:R-:W-:Y:S01]  /*0e90*/  @P2 LEA.HI.X R11, R5, UR11, R4, 0x3, P4 ;  /* 0x0000000b050b2c11 */ /* 0x000fe2000a0f1c04 */
[----:B-----5:R-:W-:Y:S01]  /*0ea0*/  FADD.FTZ R13, R15, -R13 ;  /* 0x8000000d0f0d7221 */ /* 0x020fe20000010000 */
[----:B------:R-:W-:Y:S01]  /*0eb0*/  @P3 LEA R4, P4, R22, UR10, 0x3 ;  /* 0x0000000a16043c11 */ /* 0x000fe2000f8818ff */
[----:B------:R-:W-:Y:S02]  /*0ec0*/  FADD.FTZ R8, -R23, R8 ;  /* 0x0000000817087221 */ /* 0x000fe40000010100 */
[----:B------:R-:W-:Y:S01]  /*0ed0*/  FADD.FTZ R12, R14, -R12 ;  /* 0x8000000c0e0c7221 */ /* 0x000fe20000010000 */
[----:B------:R-:W-:Y:S01]  /*0ee0*/  @P3 LEA.HI.X R5, R22, UR11, R7, 0x3, P4 ;  /* 0x0000000b16053c11 */ /* 0x000fe2000a0f1c07 */
[CC--:B------:R-:W-:Y:S02]  /*0ef0*/  FMUL.FTZ R23, R3.reuse, R13.reuse ;  /* 0x0000000d03177220 */ /* 0x0c0fe40000410000 */
[C---:B------:R-:W-:Y:S01]  /*0f00*/  FMUL.FTZ R13, R2.reuse, R13 ;  /* 0x0000000d020d7220 */ /* 0x040fe20000410000 */
[----:B------:R-:W-:Y:S01]  /*0f10*/  ULDC UR14, c[0x0][0x0] ;  /* 0x00000000000e7ab9 */ /* 0x000fe20000000800 */
[-C--:B------:R-:W-:Y:S01]  /*0f20*/  FFMA.FTZ R23, R2, R12.reuse, -R23 ;  /* 0x0000000c02177223 */ /* 0x080fe20000010817 */
[----:B------:R-:W-:Y:S01]  /*0f30*/  UIMAD.WIDE.U32 UR4, UR14, 0x4, UR4 ;  /* 0x000000040e0478a5 */ /* 0x000fe2000f8e0004 */
[----:B------:R-:W-:-:S02]  /*0f40*/  FFMA.FTZ R12, R3, R12, R13 ;  /* 0x0000000c030c7223 */ /* 0x000fc4000001000d */
[----:B------:R-:W-:Y:S01]  /*0f50*/  FADD.FTZ R9, -R6, R9 ;  /* 0x0000000906097221 */ /* 0x000fe20000010100 */
[----:B------:R-:W-:Y:S01]  /*0f60*/  UISETP.LT.U32.AND UP1, UPT, UR4, UR18, UPT ;  /* 0x000000120400728c */ /* 0x000fe2000bf21070 */
[----:B------:R-:W-:Y:S01]  /*0f70*/  FADD.FTZ R14, -R23, R14 ;  /* 0x0000000e170e7221 */ /* 0x000fe20000010100 */
[----:B------:R-:W-:Y:S01]  /*0f80*/  UISETP.GE.U32.AND UP0, UPT, UR4, 0x10000, UPT ;  /* 0x000100000400788c */ /* 0x000fe2000bf06070 */
[----:B------:R-:W-:Y:S01]  /*0f90*/  FADD.FTZ R15, -R12, R15 ;  /* 0x0000000f0c0f7221 */ /* 0x000fe20000010100 */
[----:B------:R0:W-:Y:S02]  /*0fa0*/  @P0 STG.E.64 [R28.64], R18 ;  /* 0x000000121c000986 */ /* 0x0001e4000c101b10 */
[----:B------:R-:W-:Y:S02]  /*0fb0*/  UISETP.GE.U32.AND.EX UP0, UPT, UR5, URZ, UPT, UP0 ;  /* 0x0000003f0500728c */ /* 0x000fe4000bf06100 */
[----:B------:R0:W-:Y:S01]  /*0fc0*/  @P1 STG.E.64 [R26.64], R8 ;  /* 0x000000081a001986 */ /* 0x0001e2000c101b10 */
[----:B------:R-:W-:-:S03]  /*0fd0*/  PLOP3.LUT P0, PT, PT, PT, UP1, 0x80, 0x0 ;  /* 0x000000000000781c */ /* 0x000fc60003f0f018 */
[----:B------:R0:W-:Y:S01]  /*0fe0*/  @P2 STG.E.64 [R10.64], R14 ;  /* 0x0000000e0a002986 */ /* 0x0001e2000c101b10 */
[----:B------:R-:W-:Y:S02]  /*0ff0*/  PLOP3.LUT P1, PT, PT, PT, UP0, 0x80, 0x0 ;  /* 0x000000000000781c */ /* 0x000fe40003f2f008 */
[----:B------:R-:W-:Y:S01]  /*1000*/  MOV R6, UR4 ;  /* 0x0000000400067c02 */ /* 0x000fe20008000f00 */
[----:B--2---:R-:W-:Y:S02]  /*1010*/  FADD.FTZ R17, R21, -R17 ;  /* 0x8000001115117221 */ /* 0x004fe40000010000 */
[----:B------:R-:W-:Y:S02]  /*1020*/  FADD.FTZ R16, R20, -R16 ;  /* 0x8000001014107221 */ /* 0x000fe40000010000 */
[-C--:B------:R-:W-:Y:S02]  /*1030*/  FMUL.FTZ R7, R3, R17.reuse ;  /* 0x0000001103077220 */ /* 0x080fe40000410000 */
[----:B------:R-:W-:-:S02]  /*1040*/  FMUL.FTZ R17, R2, R17 ;  /* 0x0000001102117220 */ /* 0x000fc40000410000 */
[-C--:B------:R-:W-:Y:S02]  /*1050*/  FFMA.FTZ R7, R2, R16.reuse, -R7 ;  /* 0x0000001002077223 */ /* 0x080fe40000010807 */
[----:B------:R-:W-:Y:S02]  /*1060*/  FFMA.FTZ R16, R3, R16, R17 ;  /* 0x0000001003107223 */ /* 0x000fe40000010011 */
[----:B------:R-:W-:Y:S02]  /*1070*/  FADD.FTZ R20, -R7, R20 ;  /* 0x0000001407147221 */ /* 0x000fe40000010100 */
[----:B------:R-:W-:Y:S02]  /*1080*/  FADD.FTZ R21, -R16, R21 ;  /* 0x0000001510157221 */ /* 0x000fe40000010100 */
[----:B------:R-:W-:-:S03]  /*1090*/  IMAD.U32 R7, RZ, RZ, UR5 ;  /* 0x00000005ff077e24 */ /* 0x000fc6000f8e00ff */
[----:B------:R0:W-:Y:S02]  /*10a0*/  @P3 STG.E.64 [R4.64], R20 ;  /* 0x0000001404003986 */ /* 0x0001e4000c101b10 */
[----:B------:R-:W-:-:S13]  /*10b0*/  ISETP.LT.AND.EX P0, PT, R7, UR13, PT, P0 ;  /* 0x0000000d07007c0c */ /* 0x000fda000bf01300 */
[----:B0-----:R-:W-:Y:S05]  /*10c0*/  @!P1 BRA P0, `(.L_x_147) ;  /* 0xfffff91000009947 */ /* 0x001fea000003ffff */
[----:B------:R-:W-:Y:S05]  /*10d0*/  EXIT ;  /* 0x000000000000794d */ /* 0x000fea0003800000 */
.L_x_144:
[----:B------:R-:W0:Y:S02]  /*10e0*/  S2R R3, SR_TID.X ;  /* 0x0000000000037919 */ /* 0x000e240000002100 */
[----:B0-----:R-:W-:-:S05]  /*10f0*/  IMAD.WIDE.U32 R4, R3, 0x4, RZ ;  /* 0x0000000403047825 */ /* 0x001fca00078e00ff */
[----:B------:R-:W-:-:S04]  /*1100*/  ISETP.GE.U32.AND P0, PT, R4, UR18, PT ;  /* 0x0000001204007c0c */ /* 0x000fc8000bf06070 */
[----:B------:R-:W-:-:S04]  /*1110*/  ISETP.GE.AND.EX P0, PT, R5, UR13, PT, P0 ;  /* 0x0000000d05007c0c */ /* 0x000fc8000bf06300 */
[----:B------:R-:W-:-:S13]  /*1120*/  ISETP.GT.U32.OR P0, PT, R3, 0x3fff, P0 ;  /* 0x00003fff0300780c */ /* 0x000fda0000704470 */
[----:B------:R-:W-:Y:S05]  /*1130*/  @P0 EXIT ;  /* 0x000000000000094d */ /* 0x000fea0003800000 */
[----:B------:R-:W-:Y:S02]  /*1140*/  MOV R0, c[0x0][0xdb4] ;  /* 0x00036d0000007a02 */ /* 0x000fe40000000f00 */
[----:B------:R-:W-:-:S03]  /*1150*/  MOV R5, c[0x0][0xdb0] ;  /* 0x00036c0000057a02 */ /* 0x000fc60000000f00 */
[----:B------:R-:W-:-:S04]  /*1160*/  FMUL.FTZ R0, R0, c[0x0][0xdb4] ;  /* 0x00036d0000007a20 */ /* 0x000fc80000410000 */
[----:B------:R-:W-:-:S05]  /*1170*/  FFMA.FTZ R0, R5, c[0x0][0xdb0], R0 ;  /* 0x00036c0005007a23 */ /* 0x000fca0000010000 */
[----:B------:R-:W-:Y:S01]  /*1180*/  FSETP.GEU.FTZ.AND P0, PT, R0, 0.25, PT ;  /* 0x3e8000000000780b */ /* 0x000fe20003f1e000 */
[----:B------:R-:W-:-:S12]  /*1190*/  IMAD.MOV.U32 R0, RZ, RZ, RZ ;  /* 0x000000ffff007224 */ /* 0x000fd800078e00ff */
[----:B------:R-:W-:Y:S05]  /*11a0*/  @P0 BRA `(.L_x_148) ;  /* 0x0000038000000947 */ /* 0x000fea0003800000 */
.L_x_149:
        /* <DEDUP_REMOVED lines=8> */
[----:B------:R-:W3:Y:S04]  /*1230*/  LDG.E.128 R8, [R22.64+0x10] ;  /* 0x0000101016087981 */ /* 0x000ee8000c1e1d00 */
[----:B------:R-:W3:Y:S01]  /*1240*/  LDG.E.128 R4, [R24.64+0x10] ;  /* 0x0000101018047981 */ /* 0x000ee2000c1e1d00 */
[----:B--2---:R-:W-:-:S02]  /*1250*/  FADD.FTZ R16, -R12, R16 ;  /* 0x000000100c107221 */ /* 0x004fc40000010100 */
[----:B------:R-:W-:Y:S02]  /*1260*/  FADD.FTZ R17, -R13, R17 ;  /* 0x000000110d117221 */ /* 0x000fe40000010100 */
[----:B------:R-:W-:Y:S02]  /*1270*/  FADD.FTZ R21, -R14, R18 ;  /* 0x000000120e157221 */ /* 0x000fe40000010100 */
[----:B------:R-:W-:Y:S02]  /*1280*/  FMUL.FTZ R18, R16, c[0x0][0xdb4] ;  /* 0x00036d0010127a20 */ /* 0x000fe40000410000 */
[----:B------:R-:W-:Y:S02]  /*1290*/  FADD.FTZ R26, -R15, R19 ;  /* 0x000000130f1a7221 */ /* 0x000fe40000010100 */
[----:B---3--:R-:W-:Y:S02]  /*12a0*/  FADD.FTZ R5, -R9, R5 ;  /* 0x0000000509057221 */ /* 0x008fe40000010100 */
[----:B------:R-:W-:-:S02]  /*12b0*/  FMUL.FTZ R19, R17, c[0x0][0xdb4] ;  /* 0x00036d0011137a20 */ /* 0x000fc40000410000 */
[----:B------:R-:W-:Y:S02]  /*12c0*/  FFMA.FTZ R18, R17, c[0x0][0xdb0], R18 ;  /* 0x00036c0011127a23 */ /* 0x000fe40000010012 */
[----:B------:R-:W-:Y:S02]  /*12d0*/  FADD.FTZ R17, -R11, R7 ;  /* 0x000000070b117221 */ /* 0x000fe40000010100 */
[----:B------:R-:W-:Y:S02]  /*12e0*/  FADD.FTZ R4, -R8, R4 ;  /* 0x0000000408047221 */ /* 0x000fe40000010100 */
[----:B------:R-:W-:Y:S02]  /*12f0*/  FMUL.FTZ R7, R5, c[0x0][0xdb4] ;  /* 0x00036d0005077a20 */ /* 0x000fe40000410000 */
[----:B------:R-:W-:Y:S02]  /*1300*/  FFMA.FTZ R19, R16, c[0x0][0xdb0], -R19 ;  /* 0x00036c0010137a23 */ /* 0x000fe40000010813 */
[----:B------:R-:W-:-:S02]  /*1310*/  FADD.FTZ R16, -R10, R6 ;  /* 0x000000060a107221 */ /* 0x000fc40000010100 */
[C---:B------:R-:W-:Y:S02]  /*1320*/  FMUL.FTZ R6, R4.reuse, c[0x0][0xdb4] ;  /* 0x00036d0004067a20 */ /* 0x040fe40000410000 */
[----:B------:R-:W-:Y:S01]  /*1330*/  FFMA.FTZ R7, R4, c[0x0][0xdb0], -R7 ;  /* 0x00036c0004077a23 */ /* 0x000fe20000010807 */
[----:B------:R-:W-:Y:S01]  /*1340*/  IADD3 R4, P0, R2, UR10, RZ ;  /* 0x0000000a02047c10 */ /* 0x000fe2000ff1e0ff */
[----:B------:R-:W-:Y:S02]  /*1350*/  FADD.FTZ R13, R13, R18 ;  /* 0x000000120d0d7221 */ /* 0x000fe40000010000 */
[----:B------:R-:W-:Y:S02]  /*1360*/  FADD.FTZ R12, R12, R19 ;  /* 0x000000130c0c7221 */ /* 0x000fe40000010000 */
[----:B------:R-:W-:Y:S02]  /*1370*/  FMUL.FTZ R27, R21, c[0x0][0xdb4] ;  /* 0x00036d00151b7a20 */ /* 0x000fe40000410000 */
[----:B------:R-:W-:-:S02]  /*1380*/  FMUL.FTZ R28, R26, c[0x0][0xdb4] ;  /* 0x00036d001a1c7a20 */ /* 0x000fc40000410000 */
[----:B------:R-:W-:Y:S02]  /*1390*/  FMUL.FTZ R19, R17, c[0x0][0xdb4] ;  /* 0x00036d0011137a20 */ /* 0x000fe40000410000 */
[----:B------:R-:W-:Y:S02]  /*13a0*/  FMUL.FTZ R18, R16, c[0x0][0xdb4] ;  /* 0x00036d0010127a20 */ /* 0x000fe40000410000 */
[----:B------:R-:W-:Y:S01]  /*13b0*/  FFMA.FTZ R6, R5, c[0x0][0xdb0], R6 ;  /* 0x00036c0005067a23 */ /* 0x000fe20000010006 */
[----:B------:R-:W-:Y:S01]  /*13c0*/  IADD3.X R5, R20, UR11, RZ, P0, !PT ;  /* 0x0000000b14057c10 */ /* 0x000fe200087fe4ff */
[----:B------:R-:W-:Y:S01]  /*13d0*/  FFMA.FTZ R26, R26, c[0x0][0xdb0], R27 ;  /* 0x00036c001a1a7a23 */ /* 0x000fe2000001001b */
[----:B------:R-:W-:Y:S01]  /*13e0*/  IADD3 R3, P0, R3, c[0x0][0x0], RZ ;  /* 0x0000000003037a10 */ /* 0x000fe20007f1e0ff */
[----:B------:R-:W-:Y:S02]  /*13f0*/  FFMA.FTZ R21, R21, c[0x0][0xdb0], -R28 ;  /* 0x00036c0015157a23 */ /* 0x000fe4000001081c */
[----:B------:R-:W-:Y:S01]  /*1400*/  FFMA.FTZ R19, R16, c[0x0][0xdb0], -R19 ;  /* 0x00036c0010137a23 */ /* 0x000fe20000010813 */
[----:B------:R-:W-:Y:S01]  /*1410*/  SHF.L.U32 R2, R3, 0x2, RZ ;  /* 0x0000000203027819 */ /* 0x000fe200000006ff */
[----:B------:R-:W-:Y:S01]  /*1420*/  FFMA.FTZ R18, R17, c[0x0][0xdb0], R18 ;  /* 0x00036c0011127a23 */ /* 0x000fe20000010012 */
[----:B------:R-:W-:Y:S01]  /*1430*/  ISETP.LT.U32.AND P1, PT, R3, 0x4000, PT ;  /* 0x000040000300780c */ /* 0x000fe20003f21070 */
[----:B------:R-:W-:-:S02]  /*1440*/  FADD.FTZ R15, R15, R26 ;  /* 0x0000001a0f0f7221 */ /* 0x000fc40000010000 */
[----:B------:R-:W-:Y:S02]  /*1450*/  FADD.FTZ R14, R14, R21 ;  /* 0x000000150e0e7221 */ /* 0x000fe40000010000 */
[----:B------:R-:W-:Y:S02]  /*1460*/  FADD.FTZ R9, R9, R6 ;  /* 0x0000000609097221 */ /* 0x000fe40000010000 */
[----:B------:R-:W-:Y:S01]  /*1470*/  FADD.FTZ R8, R8, R7 ;  /* 0x0000000708087221 */ /* 0x000fe20000010000 */
[----:B------:R0:W-:Y:S01]  /*1480*/  STG.E.128 [R4.64], R12 ;  /* 0x0000000c04007986 */ /* 0x0001e2000c101d10 */
[----:B------:R-:W-:Y:S02]  /*1490*/  FADD.FTZ R11, R11, R18 ;  /* 0x000000120b0b7221 */ /* 0x000fe40000010000 */
[----:B------:R-:W-:Y:S02]  /*14a0*/  FADD.FTZ R10, R10, R19 ;  /* 0x000000130a0a7221 */ /* 0x000fe40000010000 */
[----:B------:R-:W-:Y:S01]  /*14b0*/  IMAD.X R0, RZ, RZ, R0, P0 ;  /* 0x000000ffff007224 */ /* 0x000fe200000e0600 */
[----:B------:R-:W-:-:S02]  /*14c0*/  ISETP.GE.U32.AND P0, PT, R2, UR18, PT ;  /* 0x0000001202007c0c */ /* 0x000fc4000bf06070 */
[----:B------:R0:W-:Y:S02]  /*14d0*/  STG.E.128 [R4.64+0x10], R8 ;  /* 0x0000100804007986 */ /* 0x0001e4000c101d10 */
[----:B------:R-:W-:Y:S02]  /*14e0*/  SHF.L.U64.HI R2, R3, 0x2, R0 ;  /* 0x0000000203027819 */ /* 0x000fe40000010200 */
[----:B------:R-:W-:Y:S02]  /*14f0*/  ISETP.LT.U32.AND.EX P1, PT, R0, RZ, PT, P1 ;  /* 0x000000ff0000720c */ /* 0x000fe40003f21110 */
[----:B------:R-:W-:-:S13]  /*1500*/  ISETP.GE.AND.EX P0, PT, R2, UR13, PT, P0 ;  /* 0x0000000d02007c0c */ /* 0x000fda000bf06300 */
[----:B0-----:R-:W-:Y:S05]  /*1510*/  @!P0 BRA P1, `(.L_x_149) ;  /* 0xfffffc9000008947 */ /* 0x001fea000083ffff */
[----:B------:R-:W-:Y:S05]  /*1520*/  EXIT ;  /* 0x000000000000794d */ /* 0x000fea0003800000 */
.L_x_148:
[----:B------:R-:W-:Y:S02]  /*1530*/  FADD.FTZ R2, -R5, 1 ;  /* 0x3f80000005027421 */ /* 0x000fe40000010100 */
[----:B------:R-:W-:Y:S02]  /*1540*/  FADD.FTZ R20, RZ, -c[0x0][0xdb4] ;  /* 0x80036d00ff147621 */ /* 0x000fe40000010000 */
.L_x_150:
[C---:B------:R-:W-:Y:S02]  /*1550*/  SHF.L.U32 R21, R3.reuse, 0x5, RZ ;  /* 0x0000000503157819 */ /* 0x040fe400000006ff */
[----:B------:R-:W-:Y:S02]  /*1560*/  SHF.L.U64.HI R22, R3, 0x5, R0 ;  /* 0x0000000503167819 */ /* 0x000fe40000010200 */
[C---:B------:R-:W-:Y:S02]  /*1570*/  IADD3 R24, P0, R21.reuse, UR6, RZ ;  /* 0x0000000615187c10 */ /* 0x040fe4000ff1e0ff */
[----:B------:R-:W-:Y:S02]  /*1580*/  IADD3 R26, P1, R21, UR8, RZ ;  /* 0x00000008151a7c10 */ /* 0x000fe4000ff3e0ff */
[----:B------:R-:W-:-:S02]  /*1590*/  IADD3.X R25, R22, UR7, RZ, P0, !PT ;  /* 0x0000000716197c10 */ /* 0x000fc400087fe4ff */
[----:B------:R-:W-:-:S03]  /*15a0*/  IADD3.X R27, R22, UR9, RZ, P1, !PT ;  /* 0x00000009161b7c10 */ /* 0x000fc60008ffe4ff */
[----:B------:R-:W2:Y:S04]  /*15b0*/  LDG.E.128 R12, [R24.64] ;  /* 0x00000010180c7981 */ /* 0x000ea8000c1e1d00 */
[----:B0-----:R-:W2:Y:S04]  /*15c0*/  LDG.E.128 R16, [R26.64] ;  /* 0x000000101a107981 */ /* 0x001ea8000c1e1d00 */
[----:B------:R-:W3:Y:S04]  /*15d0*/  LDG.E.128 R4, [R24.64+0x10] ;  /* 0x0000101018047981 */ /* 0x000ee8000c1e1d00 */
[----:B------:R-:W3:Y:S01]  /*15e0*/  LDG.E.128 R8, [R26.64+0x10] ;  /* 0x000010101a087981 */ /* 0x000ee2000c1e1d00 */
[----:B--2---:R-:W-:-:S02]  /*15f0*/  FADD.FTZ R23, -R13, R17 ;  /* 0x000000110d177221 */ /* 0x004fc40000010100 */
[----:B------:R-:W-:Y:S02]  /*1600*/  FADD.FTZ R13, -R12, R16 ;  /* 0x000000100c0d7221 */ /* 0x000fe40000010100 */
[----:B------:R-:W-:Y:S02]  /*1610*/  FADD.FTZ R29, -R15, R19 ;  /* 0x000000130f1d7221 */ /* 0x000fe40000010100 */
[-C--:B------:R-:W-:Y:S02]  /*1620*/  FMUL.FTZ R12, R2, R23.reuse ;  /* 0x00000017020c7220 */ /* 0x080fe40000410000 */
[----:B------:R-:W-:Y:S02]  /*1630*/  FMUL.FTZ R23, R20, R23 ;  /* 0x0000001714177220 */ /* 0x000fe40000410000 */
[----:B------:R-:W-:Y:S02]  /*1640*/  FADD.FTZ R15, -R14, R18 ;  /* 0x000000120e0f7221 */ /* 0x000fe40000010100 */
[----:B------:R-:W-:-:S02]  /*1650*/  FMUL.FTZ R14, R2, R29 ;  /* 0x0000001d020e7220 */ /* 0x000fc40000410000 */
[-C--:B------:R-:W-:Y:S02]  /*1660*/  FFMA.FTZ R12, R20, R13.reuse, R12 ;  /* 0x0000000d140c7223 */ /* 0x080fe4000001000c */
[----:B------:R-:W-:Y:S02]  /*1670*/  FFMA.FTZ R23, R2, R13, -R23 ;  /* 0x0000000d02177223 */ /* 0x000fe40000010817 */
[----:B---3--:R-:W-:Y:S02]  /*1680*/  FADD.FTZ R13, -R5, R9 ;  /* 0x00000009050d7221 */ /* 0x008fe40000010100 */
[----:B------:R-:W-:Y:S02]  /*1690*/  FFMA.FTZ R14, R20, R15, R14 ;  /* 0x0000000f140e7223 */ /* 0x000fe4000001000e */
[----:B------:R-:W-:Y:S02]  /*16a0*/  FADD.FTZ R5, -R4, R8 ;  /* 0x0000000804057221 */ /* 0x000fe40000010100 */
[----:B------:R-:W-:-:S02]  /*16b0*/  FADD.FTZ R7, -R7, R11 ;  /* 0x0000000b07077221 */ /* 0x000fc40000010100 */
[C---:B------:R-:W-:Y:S02]  /*16c0*/  FMUL.FTZ R29, R20.reuse, R29 ;  /* 0x0000001d141d7220 */ /* 0x040fe40000410000 */
[C---:B------:R-:W-:Y:S02]  /*16d0*/  FMUL.FTZ R4, R20.reuse, R13 ;  /* 0x0000000d14047220 */ /* 0x040fe40000410000 */
[----:B------:R-:W-:Y:S02]  /*16e0*/  FADD.FTZ R17, R17, -R12 ;  /* 0x8000000c11117221 */ /* 0x000fe40000010000 */
[----:B------:R-:W-:Y:S02]  /*16f0*/  FADD.FTZ R19, R19, -R14 ;  /* 0x8000000e13137221 */ /* 0x000fe40000010000 */
[-C--:B------:R-:W-:Y:S02]  /*1700*/  FMUL.FTZ R12, R20, R7.reuse ;  /* 0x00000007140c7220 */ /* 0x080fe40000410000 */
[----:B------:R-:W-:-:S02]  /*1710*/  FMUL.FTZ R14, R2, R7 ;  /* 0x00000007020e7220 */ /* 0x000fc40000410000 */
[C---:B------:R-:W-:Y:S02]  /*1720*/  FFMA.FTZ R29, R2.reuse, R15, -R29 ;  /* 0x0000000f021d7223 */ /* 0x040fe4000001081d */
[C---:B------:R-:W-:Y:S02]  /*1730*/  FMUL.FTZ R13, R2.reuse, R13 ;  /* 0x0000000d020d7220 */ /* 0x040fe40000410000 */
[-C--:B------:R-:W-:Y:S01]  /*1740*/  FFMA.FTZ R7, R2, R5.reuse, -R4 ;  /* 0x0000000502077223 */ /* 0x080fe20000010804 */
[----:B------:R-:W-:Y:S01]  /*1750*/  IADD3 R4, P0, R21, UR10, RZ ;  /* 0x0000000a15047c10 */ /* 0x000fe2000ff1e0ff */
[----:B------:R-:W-:Y:S02]  /*1760*/  FADD.FTZ R15, -R6, R10 ;  /* 0x0000000a060f7221 */ /* 0x000fe40000010100 */
[----:B------:R-:W-:Y:S01]  /*1770*/  FFMA.FTZ R6, R20, R5, R13 ;  /* 0x0000000514067223 */ /* 0x000fe2000001000d */
[----:B------:R-:W-:Y:S01]  /*1780*/  IADD3.X R5, R22, UR11, RZ, P0, !PT ;  /* 0x0000000b16057c10 */ /* 0x000fe200087fe4ff */
[-C--:B------:R-:W-:Y:S01]  /*1790*/  FFMA.FTZ R13, R2, R15.reuse, -R12 ;  /* 0x0000000f020d7223 */ /* 0x080fe2000001080c */
[----:B------:R-:W-:Y:S01]  /*17a0*/  IADD3 R3, P0, R3, c[0x0][0x0], RZ ;  /* 0x0000000003037a10 */ /* 0x000fe20007f1e0ff */
[----:B------:R-:W-:-:S02]  /*17b0*/  FFMA.FTZ R14, R20, R15, R14 ;  /* 0x0000000f140e7223 */ /* 0x000fc4000001000e */
[----:B------:R-:W-:Y:S01]  /*17c0*/  FADD.FTZ R16, R16, -R23 ;  /* 0x8000001710107221 */ /* 0x000fe20000010000 */
[----:B------:R-:W-:Y:S01]  /*17d0*/  IADD3.X R0, RZ, R0, RZ, P0, !PT ;  /* 0x00000000ff007210 */ /* 0x000fe200007fe4ff */
[----:B------:R-:W-:Y:S01]  /*17e0*/  FADD.FTZ R18, R18, -R29 ;  /* 0x8000001d12127221 */ /* 0x000fe20000010000 */
[----:B------:R-:W-:Y:S01]  /*17f0*/  ISETP.LT.U32.AND P1, PT, R3, 0x4000, PT ;  /* 0x000040000300780c */ /* 0x000fe20003f21070 */
[----:B------:R-:W-:Y:S01]  /*1800*/  FADD.FTZ R9, R9, -R6 ;  /* 0x8000000609097221 */ /* 0x000fe20000010000 */
[----:B------:R-:W-:Y:S01]  /*1810*/  SHF.L.U32 R6, R3, 0x2, RZ ;  /* 0x0000000203067819 */ /* 0x000fe200000006ff */
[----:B------:R-:W-:Y:S01]  /*1820*/  FADD.FTZ R8, R8, -R7 ;  /* 0x8000000708087221 */ /* 0x000fe20000010000 */
[----:B------:R0:W-:Y:S01]  /*1830*/  STG.E.128 [R4.64], R16 ;  /* 0x0000001004007986 */ /* 0x0001e2000c101d10 */
[----:B------:R-:W-:Y:S01]  /*1840*/  FADD.FTZ R11, R11, -R14 ;  /* 0x8000000e0b0b7221 */ /* 0x000fe20000010000 */
[----:B------:R-:W-:Y:S01]  /*1850*/  ISETP.GE.U32.AND P0, PT, R6, UR18, PT ;  /* 0x0000001206007c0c */ /* 0x000fe2000bf06070 */
[----:B------:R-:W-:Y:S01]  /*1860*/  FADD.FTZ R10, R10, -R13 ;  /* 0x8000000d0a0a7221 */ /* 0x000fe20000010000 */
[----:B------:R-:W-:-:S02]  /*1870*/  SHF.L.U64.HI R6, R3, 0x2, R0 ;  /* 0x0000000203067819 */ /* 0x000fc40000010200 */
[----:B------:R-:W-:Y:S02]  /*1880*/  ISETP.LT.U32.AND.EX P1, PT, R0, RZ, PT, P1 ;  /* 0x000000ff0000720c */ /* 0x000fe40003f21110 */
[----:B------:R0:W-:Y:S01]  /*1890*/  STG.E.128 [R4.64+0x10], R8 ;  /* 0x0000100804007986 */ /* 0x0001e2000c101d10 */
[----:B------:R-:W-:-:S13]  /*18a0*/  ISETP.GE.AND.EX P0, PT, R6, UR13, PT, P0 ;  /* 0x0000000d06007c0c */ /* 0x000fda000bf06300 */
[----:B------:R-:W-:Y:S05]  /*18b0*/  @!P0 BRA P1, `(.L_x_150) ;  /* 0xfffffc9000008947 */ /* 0x000fea000083ffff */
[----:B------:R-:W-:Y:S05]  /*18c0*/  EXIT ;  /* 0x000000000000794d */ /* 0x000fea0003800000 */
.L_x_151:
        /* <DEDUP_REMOVED lines=11> */
.L_x_244:


//--------------------- .text._ZN2at6native52_GLOBAL__N__ff984223_19_ForeachTernaryOp_cu_5285c63625multi_tensor_apply_kernelINS1_18TensorListMetadataILi3EEENS1_22TernaryOpScalarFunctorIN3c107complexIdEELi3ELi2ELi2EEEJNS0_11LerpFunctorIS8_EES8_EEEvT_T0_DpT1_ --------------------------
	.section	.text._ZN2at6native52_GLOBAL__N__ff984223_19_ForeachTernaryOp_cu_5285c63625multi_tensor_apply_kernelINS1_18TensorListMetadataILi3EEENS1_22TernaryOpScalarFunctorIN3c107complexIdEELi3ELi2ELi2EEEJNS0_11LerpFunctorIS8_EES8_EEEvT_T0_DpT1_,"ax",@progbits
	.sectioninfo	@"SHI_REGISTERS=52"
	.align	128
.text._ZN2at6native52_GLOBAL__N__ff984223_19_ForeachTernaryOp_cu_5285c63625multi_tensor_apply_kernelINS1_18TensorListMetadataILi3EEENS1_22TernaryOpScalarFunctorIN3c107complexIdEELi3ELi2ELi2EEEJNS0_11LerpFunctorIS8_EES8_EEEvT_T0_DpT1_:
        .type           _ZN2at6native52_GLOBAL__N__ff984223_19_ForeachTernaryOp_cu_5285c63625multi_tensor_apply_kernelINS1_18TensorListMetadataILi3EEENS1_22TernaryOpScalarFunctorIN3c107complexIdEELi3ELi2ELi2EEEJNS0_11LerpFunctorIS8_EES8_EEEvT_T0_DpT1_,@function
        .size           _ZN2at6native52_GLOBAL__N__ff984223_19_ForeachTernaryOp_cu_5285c63625multi_tensor_apply_kernelINS1_18TensorListMetadataILi3EEENS1_22TernaryOpScalarFunctorIN3c107complexIdEELi3ELi2ELi2EEEJNS0_11LerpFunctorIS8_EES8_EEEvT_T0_DpT1_,(.L_x_245 - _ZN2at6native52_GLOBAL__N__ff984223_19_ForeachTernaryOp_cu_5285c63625multi_tensor_apply_kernelINS1_18TensorListMetadataILi3EEENS1_22TernaryOpScalarFunctorIN3c107complexIdEELi3ELi2ELi2EEEJNS0_11LerpFunctorIS8_EES8_EEEvT_T0_DpT1_)
        .other          _ZN2at6native52_GLOBAL__N__ff984223_19_ForeachTernaryOp_cu_5285c63625multi_tensor_apply_kernelINS1_18TensorListMetadataILi3EEENS1_22TernaryOpScalarFunctorIN3c107complexIdEELi3ELi2ELi2EEEJNS0_11LerpFunctorIS8_EES8_EEEvT_T0_DpT1_,@"STO_CUDA_ENTRY STV_DEFAULT"
_ZN2at6native52_GLOBAL__N__ff984223_19_ForeachTernaryOp_cu_5285c63625multi_tensor_apply_kernelINS1_18TensorListMetadataILi3EEENS1_22TernaryOpScalarFunctorIN3c107complexIdEELi3ELi2ELi2EEEJNS0_11LerpFunctorIS8_EES8_EEEvT_T0_DpT1_:
        /* <DEDUP_REMOVED lines=41> */
[----:B------:R-:W-:Y:S02]  /*0290*/  UMOV UR4, URZ ;  /* 0x0000003f00047c82 */ /* 0x000fe40008000000 */
[----:B------:R-:W-:Y:S02]  /*02a0*/  UMOV UR5, URZ ;  /* 0x0000003f00057c82 */ /* 0x000fe40008000000 */
.L_x_154:
[----:B0--3--:R-:W-:Y:S01]  /*02b0*/  IADD3 R2, P1, R36, UR4, RZ ;  /* 0x0000000424027c10 */ /* 0x009fe2000ff3e0ff */
        /* <DEDUP_REMOVED lines=13> */
[----:B------:R-:W2:Y:S04]  /*0390*/  @P0 LDG.E.128 R28, [R10.64] ;  /* 0x000000100a1c0981 */ /* 0x000ea8000c1e1d00 */
[----:B------:R0:W2:Y:S01]  /*03a0*/  @P0 LDG.E.128 R4, [R12.64] ;  /* 0x000000100c040981 */ /* 0x0000a2000c1e1d00 */
[C---:B------:R-:W-:Y:S01]  /*03b0*/  IADD3 R3, P2, R2.reuse, c[0x0][0x0], RZ ;  /* 0x0000000002037a10 */ /* 0x040fe20007f5e0ff */
[----:B------:R-:W-:Y:S01]  /*03c0*/  CS2R R22, SRZ ;  /* 0x0000000000167805 */ /* 0x000fe2000001ff00 */
[----:B------:R-:W-:Y:S01]  /*03d0*/  IADD3 R32, P3, R2, UR15, RZ ;  /* 0x0000000f02207c10 */ /* 0x000fe2000ff7e0ff */
[----:B------:R-:W-:Y:S01]  /*03e0*/  CS2R R20, SRZ ;  /* 0x0000000000147805 */ /* 0x000fe2000001ff00 */
[C---:B------:R-:W-:Y:S01]  /*03f0*/  ISETP.GE.U32.AND P1, PT, R3.reuse, 0x10000, PT ;  /* 0x000100000300780c */ /* 0x040fe20003f26070 */
[--C-:B------:R-:W-:Y:S01]  /*0400*/  IMAD.X R0, RZ, RZ, R33.reuse, P2 ;  /* 0x000000ffff007224 */ /* 0x100fe200010e0621 */
[----:B------:R-:W-:Y:S01]  /*0410*/  ISETP.LT.U32.AND P2, PT, R3, UR18, PT ;  /* 0x0000001203007c0c */ /* 0x000fe2000bf41070 */
[----:B------:R-:W-:Y:S01]  /*0420*/  IMAD.X R35, RZ, RZ, R33, P3 ;  /* 0x000000ffff237224 */ /* 0x000fe200018e0621 */
[----:B------:R-:W-:Y:S01]  /*0430*/  ISETP.LT.U32.AND P3, PT, R32, UR18, PT ;  /* 0x0000001220007c0c */ /* 0x000fe2000bf61070 */
[----:B------:R-:W-:Y:S01]  /*0440*/  CS2R R18, SRZ ;  /* 0x0000000000127805 */ /* 0x000fe2000001ff00 */
[----:B------:R-:W-:Y:S01]  /*0450*/  ISETP.GE.U32.AND.EX P1, PT, R0, RZ, PT, P1 ;  /* 0x000000ff0000720c */ /* 0x000fe20003f26110 */
[----:B------:R-:W-:-:S03]  /*0460*/  CS2R R16, SRZ ;  /* 0x0000000000107805 */ /* 0x000fc6000001ff00 */
[----:B------:R-:W-:Y:S02]  /*0470*/  ISETP.LT.AND.EX P1, PT, R0, UR13, !P1, P2 ;  /* 0x0000000d00007c0c */ /* 0x000fe4000cf21320 */
[----:B------:R-:W-:-:S04]  /*0480*/  ISETP.GE.U32.AND P2, PT, R32, 0x10000, PT ;  /* 0x000100002000780c */ /* 0x000fc80003f46070 */
[----:B------:R-:W-:-:S04]  /*0490*/  ISETP.GE.U32.AND.EX P2, PT, R35, RZ, PT, P2 ;  /* 0x000000ff2300720c */ /* 0x000fc80003f46120 */
[----:B------:R-:W-:Y:S02]  /*04a0*/  ISETP.LT.AND.EX P2, PT, R35, UR13, !P2, P3 ;  /* 0x0000000d23007c0c */ /* 0x000fe4000d741330 */
[----:B------:R-:W-:Y:S02]  /*04b0*/  IADD3 R37, P3, R2, UR12, RZ ;  /* 0x0000000c02257c10 */ /* 0x000fe4000ff7e0ff */
[C---:B0-----:R-:W-:Y:S02]  /*04c0*/  @P1 LEA R12, P4, R3.reuse, UR6, 0x4 ;  /* 0x00000006030c1c11 */ /* 0x041fe4000f8820ff */
[C---:B------:R-:W-:Y:S01]  /*04d0*/  @P1 LEA R14, P5, R3.reuse, UR8, 0x4 ;  /* 0x00000008030e1c11 */ /* 0x040fe2000f8a20ff */
[----:B------:R-:W-:Y:S01]  /*04e0*/  IMAD.X R34, RZ, RZ, R33, P3 ;  /* 0x000000ffff227224 */ /* 0x000fe200018e0621 */
[----:B------:R-:W-:Y:S02]  /*04f0*/  @P1 LEA.HI.X R13, R3, UR7, R0, 0x4, P4 ;  /* 0x00000007030d1c11 */ /* 0x000fe4000a0f2400 */
[----:B------:R-:W-:-:S02]  /*0500*/  ISETP.GE.U32.AND P4, PT, R37, 0x10000, PT ;  /* 0x000100002500780c */ /* 0x000fc40003f86070 */
[----:B------:R-:W-:Y:S01]  /*0510*/  ISETP.LT.U32.AND P3, PT, R37, UR18, PT ;  /* 0x0000001225007c0c */ /* 0x000fe2000bf61070 */
[----:B------:R-:W-:Y:S01]  /*0520*/  CS2R R26, SRZ ;  /* 0x00000000001a7805 */ /* 0x000fe2000001ff00 */
[C---:B------:R-:W-:Y:S01]  /*0530*/  ISETP.GE.U32.AND.EX P4, PT, R34.reuse, RZ, PT, P4 ;  /* 0x000000ff2200720c */ /* 0x040fe20003f86140 */
[----:B------:R-:W-:Y:S01]  /*0540*/  CS2R R24, SRZ ;  /* 0x0000000000187805 */ /* 0x000fe2000001ff00 */
[----:B------:R-:W-:Y:S01]  /*0550*/  @P1 LEA.HI.X R15, R3, UR9, R0, 0x4, P5 ;  /* 0x00000009030f1c11 */ /* 0x000fe2000a8f2400 */
[----:B------:R0:W3:Y:S01]  /*0560*/  @P1 LDG.E.128 R20, [R12.64] ;  /* 0x000000100c141981 */ /* 0x0000e2000c1e1d00 */
[----:B------:R-:W-:Y:S02]  /*0570*/  ISETP.LT.AND.EX P3, PT, R34, UR13, !P4, P3 ;  /* 0x0000000d22007c0c */ /* 0x000fe4000e761330 */
[C---:B------:R-:W-:Y:S01]  /*0580*/  @P2 LEA R40, P6, R32.reuse, UR6, 0x4 ;  /* 0x0000000620282c11 */ /* 0x040fe2000f8c20ff */
[----:B------:R1:W3:Y:S01]  /*0590*/  @P1 LDG.E.128 R16, [R14.64] ;  /* 0x000000100e101981 */ /* 0x0002e2000c1e1d00 */
[----:B------:R-:W-:-:S02]  /*05a0*/  @P2 LEA R42, P5, R32, UR8, 0x4 ;  /* 0x00000008202a2c11 */ /* 0x000fc4000f8a20ff */
[C-C-:B------:R-:W-:Y:S02]  /*05b0*/  @P2 LEA.HI.X R41, R32.reuse, UR7, R35.reuse, 0x4, P6 ;  /* 0x0000000720292c11 */ /* 0x140fe4000b0f2423 */
[----:B------:R-:W-:-:S05]  /*05c0*/  @P2 LEA.HI.X R43, R32, UR9, R35, 0x4, P5 ;  /* 0x00000009202b2c11 */ /* 0x000fca000a8f2423 */
[----:B------:R-:W4:Y:S01]  /*05d0*/  @P2 LDG.E.128 R24, [R42.64] ;  /* 0x000000102a182981 */ /* 0x000f22000c1e1d00 */
[----:B------:R-:W-:-:S04]  /*05e0*/  @P3 LEA R44, P4, R37, UR6, 0x4 ;  /* 0x00000006252c3c11 */ /* 0x000fc8000f8820ff */
[C---:B------:R-:W-:Y:S02]  /*05f0*/  @P3 LEA.HI.X R45, R37.reuse, UR7, R34, 0x4, P4 ;  /* 0x00000007252d3c11 */ /* 0x040fe4000a0f2422 */
[----:B------:R-:W-:-:S04]  /*0600*/  @P3 LEA R46, P4, R37, UR8, 0x4 ;  /* 0x00000008252e3c11 */ /* 0x000fc8000f8820ff */
[----:B------:R-:W-:Y:S01]  /*0610*/  @P3 LEA.HI.X R47, R37, UR9, R34, 0x4, P4 ;  /* 0x00000009252f3c11 */ /* 0x000fe2000a0f2422 */
[----:B--2---:R2:W0:Y:S02]  /*0620*/  DADD R10, -R30, R6 ;  /* 0x000000001e0a7229 */ /* 0x0044240000000106 */
[----:B--2---:R-:W-:Y:S02]  /*0630*/  CS2R R6, SRZ ;  /* 0x0000000000067805 */ /* 0x004fe4000001ff00 */
[----:B------:R2:W1:Y:S02]  /*0640*/  DADD R8, R4, -R28 ;  /* 0x0000000004087229 */ /* 0x000464000000081c */
[----:B--2---:R-:W-:Y:S02]  /*0650*/  CS2R R4, SRZ ;  /* 0x0000000000047805 */ /* 0x004fe4000001ff00 */
[----:B0-----:R-:W0:-:S04]  /*0660*/  DMUL R12, R10, c[0x0][0xdb8] ;  /* 0x00036e000a0c7a28 */ /* 0x001e080000000000 */
[----:B------:R3:W4:Y:S01]  /*0670*/  @P2 LDG.E.128 R4, [R40.64] ;  /* 0x0000001028042981 */ /* 0x000722000c1e1d00 */
[----:B-1----:R-:W1:-:S04]  /*0680*/  DMUL R14, R8, c[0x0][0xdb8] ;  /* 0x00036e00080e7a28 */ /* 0x002e480000000000 */
[----:B0-----:R0:W2:Y:S02]  /*0690*/  DFMA R12, R8, c[0x0][0xdb0], -R12 ;  /* 0x00036c00080c7a2b */ /* 0x0010a4000000080c */
[----:B0-----:R-:W-:Y:S02]  /*06a0*/  CS2R R8, SRZ ;  /* 0x0000000000087805 */ /* 0x001fe4000001ff00 */
[----:B-1----:R0:W1:Y:S02]  /*06b0*/  DFMA R38, R10, c[0x0][0xdb0], R14 ;  /* 0x00036c000a267a2b */ /* 0x002064000000000e */
[----:B0-----:R-:W-:Y:S01]  /*06c0*/  CS2R R10, SRZ ;  /* 0x00000000000a7805 */ /* 0x001fe2000001ff00 */
[----:B------:R-:W-:Y:S01]  /*06d0*/  CS2R R14, SRZ ;  /* 0x00000000000e7805 */ /* 0x000fe2000001ff00 */
[----:B--2---:R0:W-:Y:S02]  /*06e0*/  DADD R28, R12, R28 ;  /* 0x000000000c1c7229 */ /* 0x0041e4000000001c */
[----:B0-----:R-:W-:-:S02]  /*06f0*/  CS2R R12, SRZ ;  /* 0x00000000000c7805 */ /* 0x001fc4000001ff00 */
[----:B------:R-:W2:Y:S04]  /*0700*/  @P3 LDG.E.128 R8, [R44.64] ;  /* 0x000000102c083981 */ /* 0x000ea8000c1e1d00 */
[----:B------:R-:W2:Y:S01]  /*0710*/  @P3 LDG.E.128 R12, [R46.64] ;  /* 0x000000102e0c3981 */ /* 0x000ea2000c1e1d00 */
[----:B-1----:R-:W-:-:S04]  /*0720*/  DADD R30, R38, R30 ;  /* 0x00000000261e7229 */ /* 0x002fc8000000001e */
[----:B---3--:R-:W0:-:S04]  /*0730*/  DADD R40, -R22, R18 ;  /* 0x0000000016287229 */ /* 0x008e080000000112 */
[----:B------:R-:W-:-:S04]  /*0740*/  DADD R18, R16, -R20 ;  /* 0x0000000010127229 */ /* 0x000fc80000000814 */
[----:B0-----:R-:W0:-:S06]  /*0750*/  DMUL R16, R40, c[0x0][0xdb8] ;  /* 0x00036e0028107a28 */ /* 0x001e0c0000000000 */
[----:B0-----:R-:W-:-:S04]  /*0760*/  DFMA R16, R18, c[0x0][0xdb0], -R16 ;  /* 0x00036c0012107a2b */ /* 0x001fc80000000810 */
[----:B------:R-:W0:-:S06]  /*0770*/  DMUL R18, R18, c[0x0][0xdb8] ;  /* 0x00036e0012127a28 */ /* 0x000e0c0000000000 */
[----:B0-----:R-:W0:-:S04]  /*0780*/  DFMA R18, R40, c[0x0][0xdb0], R18 ;  /* 0x00036c0028127a2b */ /* 0x001e080000000012 */
[----:B------:R-:W-:-:S04]  /*0790*/  DADD R20, R16, R20 ;  /* 0x0000000010147229 */ /* 0x000fc80000000014 */
[----:B0-----:R-:W-:Y:S01]  /*07a0*/  DADD R22, R18, R22 ;  /* 0x0000000012167229 */ /* 0x001fe20000000016 */
[----:B------:R-:W-:Y:S02]  /*07b0*/  ULDC UR14, c[0x0][0x0] ;  /* 0x00000000000e7ab9 */ /* 0x000fe40000000800 */
[----:B------:R-:W-:-:S04]  /*07c0*/  UIMAD.WIDE.U32 UR4, UR14, 0x4, UR4 ;  /* 0x000000040e0478a5 */ /* 0x000fc8000f8e0004 */
[----:B------:R-:W-:Y:S02]  /*07d0*/  UISETP.LT.U32.AND UP1, UPT, UR4, UR18, UPT ;  /* 0x000000120400728c */ /* 0x000fe4000bf21070 */
[----:B------:R-:W-:-:S04]  /*07e0*/  UISETP.GE.U32.AND UP0, UPT, UR4, 0x10000, UPT ;  /* 0x000100000400788c */ /* 0x000fc8000bf06070 */
[----:B------:R-:W-:Y:S01]  /*07f0*/  UISETP.GE.U32.AND.EX UP0, UPT, UR5, URZ, UPT, UP0 ;  /* 0x0000003f0500728c */ /* 0x000fe2000bf06100 */
[----:B----4-:R-:W0:-:S04]  /*0800*/  DADD R26, -R6, R26 ;  /* 0x00000000061a7229 */ /* 0x010e08000000011a */
[----:B------:R-:W-:-:S04]  /*0810*/  DADD R24, R24, -R4 ;  /* 0x0000000018187229 */ /* 0x000fc80000000804 */
[----:B0-----:R-:W0:-:S06]  /*0820*/  DMUL R38, R26, c[0x0][0xdb8] ;  /* 0x00036e001a267a28 */ /* 0x001e0c0000000000 */
[----:B0-----:R-:W-:-:S04]  /*0830*/  DFMA R38, R24, c[0x0][0xdb0], -R38 ;  /* 0x00036c0018267a2b */ /* 0x001fc80000000826 */
[----:B------:R-:W0:-:S04]  /*0840*/  DMUL R24, R24, c[0x0][0xdb8] ;  /* 0x00036e0018187a28 */ /* 0x000e080000000000 */
[----:B--2---:R-:W1:-:S04]  /*0850*/  DADD R14, -R10, R14 ;  /* 0x000000000a0e7229 */ /* 0x004e48000000010e */
[----:B------:R-:W2:-:S04]  /*0860*/  DADD R12, R12, -R8 ;  /* 0x000000000c0c7229 */ /* 0x000e880000000808 */
[----:B0-----:R-:W0:-:S04]  /*0870*/  DFMA R24, R26, c[0x0][0xdb0], R24 ;  /* 0x00036c001a187a2b */ /* 0x001e080000000018 */
[----:B-1----:R-:W1:-:S04]  /*0880*/  DMUL R16, R14, c[0x0][0xdb8] ;  /* 0x00036e000e107a28 */ /* 0x002e480000000000 */
[----:B--2---:R-:W2:-:S04]  /*0890*/  DMUL R18, R12, c[0x0][0xdb8] ;  /* 0x00036e000c127a28 */ /* 0x004e880000000000 */
[----:B0-----:R0:W-:Y:S02]  /*08a0*/  DADD R6, R24, R6 ;  /* 0x0000000018067229 */ /* 0x0011e40000000006 */
[C---:B0-----:R-:W-:Y:S02]  /*08b0*/  @P0 LEA R24, P4, R2.reuse, UR10, 0x4 ;  /* 0x0000000a02180c11 */ /* 0x041fe4000f8820ff */
[----:B-1----:R0:W1:Y:S02]  /*08c0*/  DFMA R16, R12, c[0x0][0xdb0], -R16 ;  /* 0x00036c000c107a2b */ /* 0x0020640000000810 */
[----:B------:R-:W-:Y:S02]  /*08d0*/  @P0 LEA.HI.X R25, R2, UR11, R33, 0x4, P4 ;  /* 0x0000000b02190c11 */ /* 0x000fe4000a0f2421 */
[----:B--2---:R2:W3:Y:S01]  /*08e0*/  DFMA R18, R14, c[0x0][0xdb0], R18 ;  /* 0x00036c000e127a2b */ /* 0x0044e20000000012 */
[----:B------:R-:W-:Y:S02]  /*08f0*/  @P1 LEA R2, P4, R3, UR10, 0x4 ;  /* 0x0000000a03021c11 */ /* 0x000fe4000f8820ff */
[----:B0-----:R-:W-:Y:S01]  /*0900*/  @P2 LEA R12, P5, R32, UR10, 0x4 ;  /* 0x0000000a200c2c11 */ /* 0x001fe2000f8a20ff */
[----:B------:R-:W0:Y:S01]  /*0910*/  DADD R4, R38, R4 ;  /* 0x0000000026047229 */ /* 0x000e220000000004 */
[----:B--2---:R-:W-:-:S02]  /*0920*/  @P3 LEA R14, P6, R37, UR10, 0x4 ;  /* 0x0000000a250e3c11 */ /* 0x004fc4000f8c20ff */
[----:B------:R-:W-:Y:S01]  /*0930*/  @P1 LEA.HI.X R3, R3, UR11, R0, 0x4, P4 ;  /* 0x0000000b03031c11 */ /* 0x000fe2000a0f2400 */
[----:B-1----:R1:W-:Y:S01]  /*0940*/  DADD R16, R16, R8 ;  /* 0x0000000010107229 */ /* 0x0023e20000000008 */
[----:B------:R-:W-:-:S03]  /*0950*/  @P2 LEA.HI.X R13, R32, UR11, R35, 0x4, P5 ;  /* 0x0000000b200d2c11 */ /* 0x000fc6000a8f2423 */
[----:B---3--:R-:W2:Y:S01]  /*0960*/  DADD R18, R18, R10 ;  /* 0x0000000012127229 */ /* 0x008ea2000000000a */
[----:B------:R-:W-:Y:S01]  /*0970*/  @P3 LEA.HI.X R15, R37, UR11, R34, 0x4, P6 ;  /* 0x0000000b250f3c11 */ /* 0x000fe2000b0f2422 */
[----:B------:R3:W-:Y:S01]  /*0980*/  @P0 STG.E.128 [R24.64], R28 ;  /* 0x0000001c18000986 */ /* 0x0007e2000c101d10 */
[----:B-1----:R-:W-:-:S03]  /*0990*/  IMAD.U32 R9, RZ, RZ, UR5 ;  /* 0x00000005ff097e24 */ /* 0x002fc6000f8e00ff */
[----:B------:R3:W-:Y:S01]  /*09a0*/  @P1 STG.E.128 [R2.64], R20 ;  /* 0x0000001402001986 */ /* 0x0007e2000c101d10 */
[----:B------:R-:W-:-:S03]  /*09b0*/  PLOP3.LUT P0, PT, PT, PT, UP1, 0x80, 0x0 ;  /* 0x000000000000781c */ /* 0x000fc60003f0f018 */
[----:B0-----:R3:W-:Y:S04]  /*09c0*/  @P2 STG.E.128 [R12.64], R4 ;  /* 0x000000040c002986 */ /* 0x0017e8000c101d10 */
[----:B--2---:R3:W-:Y:S01]  /*09d0*/  @P3 STG.E.128 [R14.64], R16 ;  /* 0x000000100e003986 */ /* 0x0047e2000c101d10 */
[----:B------:R-:W-:Y:S02]  /*09e0*/  ISETP.LT.AND.EX P0, PT, R9, UR13, PT, P0 ;  /* 0x0000000d09007c0c */ /* 0x000fe4000bf01300 */
[----:B------:R-:W-:Y:S01]  /*09f0*/  PLOP3.LUT P1, PT, PT, PT, UP0, 0x80, 0x0 ;  /* 0x000000000000781c */ /* 0x000fe20003f2f008 */
[----:B------:R-:W-:-:S12]  /*0a00*/  IMAD.U32 R8, RZ, RZ, UR4 ;  /* 0x00000004ff087e24 */ /* 0x000fd8000f8e00ff */
[----:B------:R-:W-:Y:S05]  /*0a10*/  @!P1 BRA P0, `(.L_x_154) ;  /* 0xfffff89000009947 */ /* 0x000fea000003ffff */
[----:B------:R-:W-:Y:S05]  /*0a20*/  EXIT ;  /* 0x000000000000794d */ /* 0x000fea0003800000 */
.L_x_153:
[----:B------:R-:W0:Y:S01]  /*0a30*/  S2R R38, SR_TID.X ;  /* 0x0000000000267919 */ /* 0x000e220000002100 */
[----:B------:R1:W2:Y:S01]  /*0a40*/  DADD R2, -R4, 1 ;  /* 0x3ff0000004027429 */ /* 0x0002a20000000100 */
[----:B------:R-:W-:Y:S02]  /*0a50*/  UMOV UR4, URZ ;  /* 0x0000003f00047c82 */ /* 0x000fe40008000000 */
[----:B------:R-:W-:Y:S01]  /*0a60*/  UMOV UR5, URZ ;  /* 0x0000003f00057c82 */ /* 0x000fe20008000000 */
[----:B-12---:R-:W3:-:S04]  /*0a70*/  DADD R32, RZ, -c[0x0][0xdb8] ;  /* 0x80036e00ff207629 */ /* 0x006ec80000000000 */
.L_x_155:
        /* <DEDUP_REMOVED lines=24> */
[----:B------:R-:W-:-:S02]  /*0c00*/  ISETP.LT.U32.AND P3, PT, R34, UR18, PT ;  /* 0x0000001222007c0c */ /* 0x000fc4000bf61070 */
[----:B------:R-:W-:-:S04]  /*0c10*/  ISETP.GE.U32.AND.EX P1, PT, R0, RZ, PT, P1 ;  /* 0x000000ff0000720c */ /* 0x000fc80003f26110 */
[----:B------:R-:W-:Y:S02]  /*0c20*/  ISETP.LT.AND.EX P1, PT, R0, UR13, !P1, P2 ;  /* 0x0000000d00007c0c */ /* 0x000fe4000cf21320 */
[----:B------:R-:W-:-:S04]  /*0c30*/  ISETP.GE.U32.AND P2, PT, R34, 0x10000, PT ;  /* 0x000100002200780c */ /* 0x000fc80003f46070 */
[----:B------:R-:W-:-:S04]  /*0c40*/  ISETP.GE.U32.AND.EX P2, PT, R37, RZ, PT, P2 ;  /* 0x000000ff2500720c */ /* 0x000fc80003f46120 */
[----:B------:R-:W-:Y:S02]  /*0c50*/  ISETP.LT.AND.EX P2, PT, R37, UR13, !P2, P3 ;  /* 0x0000000d25007c0c */ /* 0x000fe4000d741330 */
[----:B------:R-:W-:-:S05]  /*0c60*/  IADD3 R36, P3, R25, UR12, RZ ;  /* 0x0000000c19247c10 */ /* 0x000fca000ff7e0ff */
[----:B------:R-:W-:Y:S01]  /*0c70*/  IMAD.X R39, RZ, RZ, R24, P3 ;  /* 0x000000ffff277224 */ /* 0x000fe200018e0618 */
[----:B------:R-:W-:Y:S02]  /*0c80*/  ISETP.LT.U32.AND P3, PT, R36, UR18, PT ;  /* 0x0000001224007c0c */ /* 0x000fe4000bf61070 */
[C---:B------:R-:W-:Y:S01]  /*0c90*/  @P1 LEA R40, P5, R35.reuse, UR8, 0x4 ;  /* 0x0000000823281c11 */ /* 0x040fe2000f8a20ff */
[----:B------:R-:W-:Y:S01]  /*0ca0*/  CS2R R18, SRZ ;  /* 0x0000000000127805 */ /* 0x000fe2000001ff00 */
[----:B------:R-:W-:Y:S02]  /*0cb0*/  CS2R R16, SRZ ;  /* 0x0000000000107805 */ /* 0x000fe4000001ff00 */
[----:B------:R-:W-:Y:S02]  /*0cc0*/  @P1 LEA.HI.X R41, R35, UR9, R0, 0x4, P5 ;  /* 0x0000000923291c11 */ /* 0x000fe4000a8f2400 */
[----:B------:R-:W-:Y:S01]  /*0cd0*/  @P2 LEA R42, P6, R34, UR6, 0x4 ;  /* 0x00000006222a2c11 */ /* 0x000fe2000f8c20ff */
[----:B------:R-:W-:-:S02]  /*0ce0*/  CS2R R22, SRZ ;  /* 0x0000000000167805 */ /* 0x000fc4000001ff00 */
[----:B------:R-:W4:Y:S01]  /*0cf0*/  @P1 LDG.E.128 R16, [R40.64] ;  /* 0x0000001028101981 */ /* 0x000f22000c1e1d00 */
[----:B------:R-:W-:Y:S01]  /*0d00*/  CS2R R20, SRZ ;  /* 0x0000000000147805 */ /* 0x000fe2000001ff00 */
[----:B------:R-:W-:Y:S02]  /*0d10*/  @P2 LEA.HI.X R43, R34, UR7, R37, 0x4, P6 ;  /* 0x00000007222b2c11 */ /* 0x000fe4000b0f2425 */
[----:B------:R-:W-:-:S03]  /*0d20*/  @P0 LEA R48, P5, R25, UR10, 0x4 ;  /* 0x0000000a19300c11 */ /* 0x000fc6000f8a20ff */
[----:B------:R1:W5:Y:S01]  /*0d30*/  @P2 LDG.E.128 R20, [R42.64] ;  /* 0x000000102a142981 */ /* 0x000362000c1e1d00 */
[----:B------:R-:W-:Y:S01]  /*0d40*/  @P0 LEA.HI.X R49, R25, UR11, R24, 0x4, P5 ;  /* 0x0000000b19310c11 */ /* 0x000fe2000a8f2418 */
[----:B0-----:R-:W-:Y:S01]  /*0d50*/  CS2R R10, SRZ ;  /* 0x00000000000a7805 */ /* 0x001fe2000001ff00 */
[----:B------:R-:W-:Y:S01]  /*0d60*/  CS2R R24, SRZ ;  /* 0x0000000000187805 */ /* 0x000fe2000001ff00 */
[----:B--2---:R-:W0:-:S04]  /*0d70*/  DADD R6, R30, -R6 ;  /* 0x000000001e067229 */ /* 0x004e080000000806 */
[----:B------:R-:W-:-:S04]  /*0d80*/  DADD R4, R28, -R4 ;  /* 0x000000001c047229 */ /* 0x000fc80000000804 */
[----:B0--3--:R-:W0:-:S04]  /*0d90*/  DMUL R8, R32, R6 ;  /* 0x0000000620087228 */ /* 0x009e080000000000 */
[C---:B------:R2:W3:Y:S02]  /*0da0*/  DMUL R26, R2.reuse, R6 ;  /* 0x00000006021a7228 */ /* 0x0404e40000000000 */
[C---:B--2---:R-:W-:Y:S02]  /*0db0*/  @P1 LEA R6, P4, R35.reuse, UR6, 0x4 ;  /* 0x0000000623061c11 */ /* 0x044fe4000f8820ff */
[-C--:B0-----:R-:W0:Y:S02]  /*0dc0*/  DFMA R8, R2, R4.reuse, -R8 ;  /* 0x000000040208722b */ /* 0x081e240000000808 */
[----:B------:R-:W-:Y:S02]  /*0dd0*/  @P1 LEA.HI.X R7, R35, UR7, R0, 0x4, P4 ;  /* 0x0000000723071c11 */ /* 0x000fe4000a0f2400 */
[----:B------:R-:W-:Y:S01]  /*0de0*/  ISETP.GE.U32.AND P4, PT, R36, 0x10000, PT ;  /* 0x000100002400780c */ /* 0x000fe20003f86070 */
[----:B---3--:R2:W3:Y:S02]  /*0df0*/  DFMA R26, R32, R4, R26 ;  /* 0x00000004201a722b */ /* 0x0084e4000000001a */
[----:B------:R0:W4:Y:S01]  /*0e00*/  @P1 LDG.E.128 R12, [R6.64] ;  /* 0x00000010060c1981 */ /* 0x000122000c1e1d00 */
[----:B------:R-:W-:-:S04]  /*0e10*/  ISETP.GE.U32.AND.EX P4, PT, R39, RZ, PT, P4 ;  /* 0x000000ff2700720c */ /* 0x000fc80003f86140 */
[----:B------:R-:W-:Y:S02]  /*0e20*/  ISETP.LT.AND.EX P3, PT, R39, UR13, !P4, P3 ;  /* 0x0000000d27007c0c */ /* 0x000fe4000e761330 */
[C---:B------:R-:W-:Y:S01]  /*0e30*/  @P2 LEA R44, P4, R34.reuse, UR8, 0x4 ;  /* 0x00000008222c2c11 */ /* 0x040fe2000f8820ff */
[----:B--2---:R-:W-:Y:S01]  /*0e40*/  CS2R R4, SRZ ;  /* 0x0000000000047805 */ /* 0x004fe2000001ff00 */
[----:B0-----:R-:W-:Y:S02]  /*0e50*/  CS2R R6, SRZ ;  /* 0x0000000000067805 */ /* 0x001fe4000001ff00 */
[----:B------:R-:W-:-:S05]  /*0e60*/  @P2 LEA.HI.X R45, R34, UR9, R37, 0x4, P4 ;  /* 0x00000009222d2c11 */ /* 0x000fca000a0f2425 */
[----:B------:R-:W5:Y:S02]  /*0e70*/  @P2 LDG.E.128 R4, [R44.64] ;  /* 0x000000102c042981 */ /* 0x000f64000c1e1d00 */
[----:B------:R-:W-:Y:S01]  /*0e80*/  @P3 LEA R46, P4, R36, UR6, 0x4 ;  /* 0x00000006242e3c11 */ /* 0x000fe2000f8820ff */
[----:B------:R0:W-:-:S03]  /*0e90*/  DADD R28, -R8, R28 ;  /* 0x00000000081c7229 */ /* 0x0001c6000000011c */
[C-C-:B------:R-:W-:Y:S02]  /*0ea0*/  @P3 LEA.HI.X R47, R36.reuse, UR7, R39.reuse, 0x4, P4 ;  /* 0x00000007242f3c11 */ /* 0x140fe4000a0f2427 */
[C---:B-1----:R-:W-:Y:S01]  /*0eb0*/  @P3 LEA R42, P4, R36.reuse, UR8, 0x4 ;  /* 0x00000008242a3c11 */ /* 0x042fe2000f8820ff */
[----:B---3--:R1:W2:Y:S01]  /*0ec0*/  DADD R30, -R26, R30 ;  /* 0x000000001a1e7229 */ /* 0x0082a2000000011e */
[----:B0-----:R-:W-:Y:S01]  /*0ed0*/  CS2R R8, SRZ ;  /* 0x0000000000087805 */ /* 0x001fe2000001ff00 */
[----:B-1----:R-:W-:Y:S01]  /*0ee0*/  CS2R R26, SRZ ;  /* 0x00000000001a7805 */ /* 0x002fe2000001ff00 */
[----:B------:R-:W-:-:S04]  /*0ef0*/  @P3 LEA.HI.X R43, R36, UR9, R39, 0x4, P4 ;  /* 0x00000009242b3c11 */ /* 0x000fc8000a0f2427 */
[----:B------:R-:W3:Y:S04]  /*0f00*/  @P3 LDG.E.128 R8, [R46.64] ;  /* 0x000000102e083981 */ /* 0x000ee8000c1e1d00 */
[----:B------:R-:W3:Y:S01]  /*0f10*/  @P3 LDG.E.128 R24, [R42.64] ;  /* 0x000000102a183981 */ /* 0x000ee2000c1e1d00 */
[----:B------:R-:W-:-:S03]  /*0f20*/  ULDC UR14, c[0x0][0x0] ;  /* 0x00000000000e7ab9 */ /* 0x000fc60000000800 */
[----:B--2---:R0:W-:Y:S01]  /*0f30*/  @P0 STG.E.128 [R48.64], R28 ;  /* 0x0000001c30000986 */ /* 0x0041e2000c101d10 */
[----:B------:R-:W-:-:S04]  /*0f40*/  UIMAD.WIDE.U32 UR4, UR14, 0x4, UR4 ;  /* 0x000000040e0478a5 */ /* 0x000fc8000f8e0004 */
[----:B------:R-:W-:Y:S02]  /*0f50*/  UISETP.LT.U32.AND UP1, UPT, UR4, UR18, UPT ;  /* 0x000000120400728c */ /* 0x000fe4000bf21070 */
[----:B------:R-:W-:-:S04]  /*0f60*/  UISETP.GE.U32.AND UP0, UPT, UR4, 0x10000, UPT ;  /* 0x000100000400788c */ /* 0x000fc8000bf06070 */
[----:B------:R-:W-:Y:S01]  /*0f70*/  UISETP.GE.U32.AND.EX UP0, UPT, UR5, URZ, UPT, UP0 ;  /* 0x0000003f0500728c */ /* 0x000fe2000bf06100 */
[----:B----4-:R-:W1:-:S04]  /*0f80*/  DADD R14, R18, -R14 ;  /* 0x00000000120e7229 */ /* 0x010e48000000080e */
[----:B------:R-:W-:-:S04]  /*0f90*/  DADD R12, R16, -R12 ;  /* 0x00000000100c7229 */ /* 0x000fc8000000080c */
[----:B-1----:R-:W1:-:S04]  /*0fa0*/  DMUL R40, R32, R14 ;  /* 0x0000000e20287228 */ /* 0x002e480000000000 */
[----:B------:R-:W2:-:S04]  /*0fb0*/  DMUL R14, R2, R14 ;  /* 0x0000000e020e7228 */ /* 0x000e880000000000 */
[----:B-----5:R-:W4:-:S04]  /*0fc0*/  DADD R22, R6, -R22 ;  /* 0x0000000006167229 */ /* 0x020f080000000816 */
[----:B-1----:R-:W-:-:S04]  /*0fd0*/  DFMA R40, R2, R12, -R40 ;  /* 0x0000000c0228722b */ /* 0x002fc80000000828 */
[----:B--2---:R-:W-:-:S04]  /*0fe0*/  DFMA R14, R32, R12, R14 ;  /* 0x0000000c200e722b */ /* 0x004fc8000000000e */
[----:B------:R-:W-:-:S04]  /*0ff0*/  DADD R20, R4, -R20 ;  /* 0x0000000004147229 */ /* 0x000fc80000000814 */
[----:B----4-:R-:W1:-:S04]  /*1000*/  DMUL R12, R32, R22 ;  /* 0x00000016200c7228 */ /* 0x010e480000000000 */
[----:B---3--:R-:W-:-:S04]  /*1010*/  DADD R10, R26, -R10 ;  /* 0x000000001a0a7229 */ /* 0x008fc8000000080a */
[----:B-1----:R-:W1:-:S04]  /*1020*/  DFMA R12, R2, R20, -R12 ;  /* 0x00000014020c722b */ /* 0x002e48000000080c */
[----:B------:R-:W2:-:S04]  /*1030*/  DMUL R22, R2, R22 ;  /* 0x0000001602167228 */ /* 0x000e880000000000 */
[----:B-1----:R-:W-:-:S04]  /*1040*/  DADD R4, -R12, R4 ;  /* 0x000000000c047229 */ /* 0x002fc80000000104 */
[----:B------:R-:W-:-:S04]  /*1050*/  DMUL R12, R32, R10 ;  /* 0x0000000a200c7228 */ /* 0x000fc80000000000 */
[----:B------:R-:W1:-:S04]  /*1060*/  DADD R8, R24, -R8 ;  /* 0x0000000018087229 */ /* 0x000e480000000808 */
[----:B------:R-:W3:-:S04]  /*1070*/  DMUL R10, R2, R10 ;  /* 0x0000000a020a7228 */ /* 0x000ec80000000000 */
[----:B--2---:R-:W2:-:S04]  /*1080*/  DFMA R22, R32, R20, R22 ;  /* 0x000000142016722b */ /* 0x004e880000000016 */
[----:B-1----:R-:W1:-:S04]  /*1090*/  DFMA R12, R2, R8, -R12 ;  /* 0x00000008020c722b */ /* 0x002e48000000080c */
[----:B---3--:R3:W4:Y:S02]  /*10a0*/  DFMA R10, R32, R8, R10 ;  /* 0x00000008200a722b */ /* 0x008724000000000a */
[C---:B---3--:R-:W-:Y:S02]  /*10b0*/  @P1 LEA R8, P0, R35.reuse, UR10, 0x4 ;  /* 0x0000000a23081c11 */ /* 0x048fe4000f8020ff */
[----:B------:R3:W-:Y:S01]  /*10c0*/  DADD R18, -R14, R18 ;  /* 0x000000000e127229 */ /* 0x0007e20000000112 */
[----:B------:R-:W-:Y:S02]  /*10d0*/  @P3 LEA R20, P5, R36, UR10, 0x4 ;  /* 0x0000000a24143c11 */ /* 0x000fe4000f8a20ff */
[----:B---3--:R-:W-:Y:S01]  /*10e0*/  @P2 LEA R14, P4, R34, UR10, 0x4 ;  /* 0x0000000a220e2c11 */ /* 0x008fe2000f8820ff */
[----:B------:R-:W3:Y:S01]  /*10f0*/  DADD R16, -R40, R16 ;  /* 0x0000000028107229 */ /* 0x000ee20000000110 */
[----:B------:R-:W-:-:S03]  /*1100*/  @P1 LEA.HI.X R9, R35, UR11, R0, 0x4, P0 ;  /* 0x0000000b23091c11 */ /* 0x000fc600080f2400 */
[----:B--2---:R-:W2:Y:S01]  /*1110*/  DADD R6, -R22, R6 ;  /* 0x0000000016067229 */ /* 0x004ea20000000106 */
[----:B------:R-:W-:-:S03]  /*1120*/  @P2 LEA.HI.X R15, R34, UR11, R37, 0x4, P4 ;  /* 0x0000000b220f2c11 */ /* 0x000fc6000a0f2425 */
[----:B-1----:R-:W-:Y:S01]  /*1130*/  DADD R24, -R12, R24 ;  /* 0x000000000c187229 */ /* 0x002fe20000000118 */
[----:B------:R-:W-:-:S03]  /*1140*/  @P3 LEA.HI.X R21, R36, UR11, R39, 0x4, P5 ;  /* 0x0000000b24153c11 */ /* 0x000fc6000a8f2427 */
[----:B----4-:R1:W4:Y:S01]  /*1150*/  DADD R26, -R10, R26 ;  /* 0x000000000a1a7229 */ /* 0x010322000000011a */
[----:B---3--:R0:W-:Y:S01]  /*1160*/  @P1 STG.E.128 [R8.64], R16 ;  /* 0x0000001008001986 */ /* 0x0081e2000c101d10 */
[----:B-1----:R-:W-:Y:S01]  /*1170*/  IMAD.U32 R11, RZ, RZ, UR5 ;  /* 0x00000005ff0b7e24 */ /* 0x002fe2000f8e00ff */
[----:B------:R-:W-:Y:S02]  /*1180*/  PLOP3.LUT P0, PT, PT, PT, UP1, 0x80, 0x0 ;  /* 0x000000000000781c */ /* 0x000fe40003f0f018 */
[----:B--2---:R0:W-:Y:S04]  /*1190*/  @P2 STG.E.128 [R14.64], R4 ;  /* 0x000000040e002986 */ /* 0x0041e8000c101d10 */
[----:B----4-:R0:W-:Y:S01]  /*11a0*/  @P3 STG.E.128 [R20.64], R24 ;  /* 0x0000001814003986 */ /* 0x0101e2000c101d10 */
[----:B------:R-:W-:-:S02]  /*11b0*/  ISETP.LT.AND.EX P0, PT, R11, UR13, PT, P0 ;  /* 0x0000000d0b007c0c */ /* 0x000fc4000bf01300 */
[----:B------:R-:W-:Y:S01]  /*11c0*/  PLOP3.LUT P1, PT, PT, PT, UP0, 0x80, 0x0 ;  /* 0x000000000000781c */ /* 0x000fe20003f2f008 */
[----:B------:R-:W-:-:S12]  /*11d0*/  IMAD.U32 R10, RZ, RZ, UR4 ;  /* 0x00000004ff0a7e24 */ /* 0x000fd8000f8e00ff */
[----:B------:R-:W-:Y:S05]  /*11e0*/  @!P1 BRA P0, `(.L_x_155) ;  /* 0xfffff89000009947 */ /* 0x000fea000003ffff */
[----:B------:R-:W-:Y:S05]  /*11f0*/  EXIT ;  /* 0x000000000000794d */ /* 0x000fea0003800000 */
.L_x_152:
        /* <DEDUP_REMOVED lines=8> */
[----:B------:R-:W-:Y:S02]  /*1280*/  IMAD.MOV.U32 R32, RZ, RZ, c[0x0][0xdb0] ;  /* 0x00036c00ff207624 */ /* 0x000fe400078e00ff */
[----:B------:R-:W-:Y:S02]  /*1290*/  IMAD.MOV.U32 R33, RZ, RZ, c[0x0][0xdb4] ;  /* 0x00036d00ff217624 */ /* 0x000fe400078e00ff */
[----:B------:R-:W0:-:S06]  /*12a0*/  DMUL R2, R2, c[0x0][0xdb8] ;  /* 0x00036e0002027a28 */ /* 0x000e0c0000000000 */
[----:B0-----:R-:W0:-:S06]  /*12b0*/  DFMA R2, R32, c[0x0][0xdb0], R2 ;  /* 0x00036c0020027a2b */ /* 0x001e0c0000000002 */
[----:B0-----:R0:W1:Y:S02]  /*12c0*/  DSETP.GEU.AND P0, PT, R2, 0.25, PT ;  /* 0x3fd000000200742a */ /* 0x0010640003f0e000 */
[----:B0-----:R-:W-:Y:S02]  /*12d0*/  IMAD.MOV.U32 R3, RZ, RZ, R0 ;  /* 0x000000ffff037224 */ /* 0x001fe400078e0000 */
[----:B------:R-:W-:-:S10]  /*12e0*/  IMAD.MOV.U32 R0, RZ, RZ, RZ ;  /* 0x000000ffff007224 */ /* 0x000fd400078e00ff */
[----:B-1----:R-:W-:Y:S05]  /*12f0*/  @P0 BRA `(.L_x_156) ;  /* 0x000003e000000947 */ /* 0x002fea0003800000 */
.L_x_157:
[C---:B------:R-:W-:Y:S01]  /*1300*/  IMAD.SHL.U32 R2, R3.reuse, 0x40, RZ ;  /* 0x0000004003027824 */ /* 0x040fe200078e00ff */
[----:B------:R-:W-:-:S04]  /*1310*/  SHF.L.U64.HI R42, R3, 0x6, R0 ;  /* 0x00000006032a7819 */ /* 0x000fc80000010200 */
[C---:B------:R-:W-:Y:S02]  /*1320*/  IADD3 R36, P0, R2.reuse, UR6, RZ ;  /* 0x0000000602247c10 */ /* 0x040fe4000ff1e0ff */
[----:B------:R-:W-:Y:S02]  /*1330*/  IADD3 R38, P1, R2, UR8, RZ ;  /* 0x0000000802267c10 */ /* 0x000fe4000ff3e0ff */
[C---:B------:R-:W-:Y:S02]  /*1340*/  IADD3.X R37, R42.reuse, UR7, RZ, P0, !PT ;  /* 0x000000072a257c10 */ /* 0x040fe400087fe4ff */
[----:B------:R-:W-:-:S03]  /*1350*/  IADD3.X R39, R42, UR9, RZ, P1, !PT ;  /* 0x000000092a277c10 */ /* 0x000fc60008ffe4ff */
[----:B-1----:R-:W2:Y:S04]  /*1360*/  LDG.E.128 R28, [R36.64] ;  /* 0x00000010241c7981 */ /* 0x002ea8000c1e1d00 */
[----:B------:R-:W2:Y:S04]  /*1370*/  LDG.E.128 R32, [R38.64] ;  /* 0x0000001026207981 */ /* 0x000ea8000c1e1d00 */
[----:B------:R-:W3:Y:S04]  /*1380*/  LDG.E.128 R24, [R36.64+0x10] ;  /* 0x0000101024187981 */ /* 0x000ee8000c1e1d00 */
[----:B------:R-:W3:Y:S04]  /*1390*/  LDG.E.128 R20, [R38.64+0x10] ;  /* 0x0000101026147981 */ /* 0x000ee8000c1e1d00 */
[----:B------:R-:W4:Y:S04]  /*13a0*/  LDG.E.128 R4, [R36.64+0x20] ;  /* 0x0000201024047981 */ /* 0x000f28000c1e1d00 */
[----:B------:R-:W4:Y:S04]  /*13b0*/  LDG.E.128 R16, [R38.64+0x20] ;  /* 0x0000201026107981 */ /* 0x000f28000c1e1d00 */
[----:B------:R-:W5:Y:S04]  /*13c0*/  LDG.E.128 R8, [R36.64+0x30] ;  /* 0x0000301024087981 */ /* 0x000f68000c1e1d00 */
[----:B------:R-:W5:Y:S01]  /*13d0*/  LDG.E.128 R12, [R38.64+0x30] ;  /* 0x00003010260c7981 */ /* 0x000f62000c1e1d00 */
[----:B--2---:R-:W0:-:S04]  /*13e0*/  DADD R34, -R30, R34 ;  /* 0x000000001e227229 */ /* 0x004e080000000122 */
[----:B------:R-:W1:-:S04]  /*13f0*/  DADD R32, -R28, R32 ;  /* 0x000000001c207229 */ /* 0x000e480000000120 */
[----:B0-----:R-:W0:-:S04]  /*1400*/  DMUL R40, R34, c[0x0][0xdb8] ;  /* 0x00036e0022287a28 */ /* 0x001e080000000000 */
[----:B---3--:R-:W2:-:S04]  /*1410*/  DADD R22, -R26, R22 ;  /* 0x000000001a167229 */ /* 0x008e880000000116 */
[----:B-1----:R-:W-:-:S04]  /*1420*/  DMUL R44, R32, c[0x0][0xdb8] ;  /* 0x00036e00202c7a28 */ /* 0x002fc80000000000 */
[----:B0-----:R-:W-:-:S04]  /*1430*/  DFMA R40, R32, c[0x0][0xdb0], -R40 ;  /* 0x00036c0020287a2b */ /* 0x001fc80000000828 */
[----:B----4-:R-:W-:-:S04]  /*1440*/  DADD R32, -R4, R16 ;  /* 0x0000000004207229 */ /* 0x010fc80000000110 */
[----:B------:R-:W-:-:S04]  /*1450*/  DADD R20, -R24, R20 ;  /* 0x0000000018147229 */ /* 0x000fc80000000114 */
[----:B--2---:R-:W0:-:S04]  /*1460*/  DMUL R16, R22, c[0x0][0xdb8] ;  /* 0x00036e0016107a28 */ /* 0x004e080000000000 */
[----:B-----5:R-:W-:-:S04]  /*1470*/  DADD R14, -R10, R14 ;  /* 0x000000000a0e7229 */ /* 0x020fc8000000010e */
[----:B0-----:R-:W0:-:S04]  /*1480*/  DFMA R16, R20, c[0x0][0xdb0], -R16 ;  /* 0x00036c0014107a2b */ /* 0x001e080000000810 */
[----:B------:R-:W1:-:S04]  /*1490*/  DADD R18, -R6, R18 ;  /* 0x0000000006127229 */ /* 0x000e480000000112 */
[----:B------:R-:W2:-:S04]  /*14a0*/  DMUL R36, R32, c[0x0][0xdb8] ;  /* 0x00036e0020247a28 */ /* 0x000e880000000000 */
[----:B------:R-:W3:-:S04]  /*14b0*/  DADD R12, -R8, R12 ;  /* 0x00000000080c7229 */ /* 0x000ec8000000010c */
[----:B0-----:R-:W-:-:S04]  /*14c0*/  DADD R24, R24, R16 ;  /* 0x0000000018187229 */ /* 0x001fc80000000010 */
[----:B------:R-:W0:-:S04]  /*14d0*/  DMUL R16, R14, c[0x0][0xdb8] ;  /* 0x00036e000e107a28 */ /* 0x000e080000000000 */
[----:B------:R-:W-:-:S04]  /*14e0*/  DFMA R44, R34, c[0x0][0xdb0], R44 ;  /* 0x00036c00222c7a2b */ /* 0x000fc8000000002c */
[----:B-1----:R-:W-:-:S04]  /*14f0*/  DMUL R34, R18, c[0x0][0xdb8] ;  /* 0x00036e0012227a28 */ /* 0x002fc80000000000 */
[----:B--2---:R-:W-:-:S04]  /*1500*/  DFMA R36, R18, c[0x0][0xdb0], R36 ;  /* 0x00036c0012247a2b */ /* 0x004fc80000000024 */
[----:B------:R-:W1:-:S04]  /*1510*/  DMUL R20, R20, c[0x0][0xdb8] ;  /* 0x00036e0014147a28 */ /* 0x000e480000000000 */
[----:B---3--:R-:W2:-:S04]  /*1520*/  DMUL R18, R12, c[0x0][0xdb8] ;  /* 0x00036e000c127a28 */ /* 0x008e880000000000 */
[----:B0-----:R0:W-:Y:S02]  /*1530*/  DFMA R16, R12, c[0x0][0xdb0], -R16 ;  /* 0x00036c000c107a2b */ /* 0x0011e40000000810 */
[----:B0-----:R-:W-:Y:S02]  /*1540*/  IADD3 R12, P0, R2, UR10, RZ ;  /* 0x0000000a020c7c10 */ /* 0x001fe4000ff1e0ff */
[----:B-1----:R-:W0:Y:S02]  /*1550*/  DFMA R20, R22, c[0x0][0xdb0], R20 ;  /* 0x00036c0016147a2b */ /* 0x002e240000000014 */
[----:B------:R-:W-:Y:S02]  /*1560*/  IADD3.X R13, R42, UR11, RZ, P0, !PT ;  /* 0x0000000b2a0d7c10 */ /* 0x000fe400087fe4ff */
[----:B------:R-:W-:Y:S01]  /*1570*/  DFMA R34, R32, c[0x0][0xdb0], -R34 ;  /* 0x00036c0020227a2b */ /* 0x000fe20000000822 */
[----:B------:R-:W-:-:S03]  /*1580*/  IADD3 R3, P0, R3, c[0x0][0x0], RZ ;  /* 0x0000000003037a10 */ /* 0x000fc60007f1e0ff */
[----:B--2---:R-:W-:Y:S01]  /*1590*/  DFMA R18, R14, c[0x0][0xdb0], R18 ;  /* 0x00036c000e127a2b */ /* 0x004fe20000000012 */
[C---:B------:R-:W-:Y:S01]  /*15a0*/  ISETP.LT.U32.AND P1, PT, R3.reuse, 0x4000, PT ;  /* 0x000040000300780c */ /* 0x040fe20003f21070 */
[C---:B------:R-:W-:Y:S02]  /*15b0*/  IMAD.SHL.U32 R2, R3.reuse, 0x4, RZ ;  /* 0x0000000403027824 */ /* 0x040fe400078e00ff */
[----:B------:R-:W-:Y:S01]  /*15c0*/  DADD R30, R30, R44 ;  /* 0x000000001e1e7229 */ /* 0x000fe2000000002c */
[----:B------:R-:W-:Y:S02]  /*15d0*/  IMAD.X R0, RZ, RZ, R0, P0 ;  /* 0x000000ffff007224 */ /* 0x000fe400000e0600 */
[----:B------:R-:W-:Y:S01]  /*15e0*/  ISETP.GE.U32.AND P0, PT, R2, UR18, PT ;  /* 0x0000001202007c0c */ /* 0x000fe2000bf06070 */
[----:B------:R-:W1:Y:S02]  /*15f0*/  DADD R28, R28, R40 ;  /* 0x000000001c1c7229 */ /* 0x000e640000000028 */
[----:B------:R-:W-:-:S02]  /*1600*/  SHF.L.U64.HI R2, R3, 0x2, R0 ;  /* 0x0000000203027819 */ /* 0x000fc40000010200 */
[----:B0-----:R-:W0:Y:S01]  /*1610*/  DADD R26, R26, R20 ;  /* 0x000000001a1a7229 */ /* 0x001e220000000014 */
[----:B------:R-:W-:Y:S02]  /*1620*/  ISETP.LT.U32.AND.EX P1, PT, R0, RZ, PT, P1 ;  /* 0x000000ff0000720c */ /* 0x000fe40003f21110 */
[----:B-1----:R1:W-:Y:S01]  /*1630*/  STG.E.128 [R12.64], R28 ;  /* 0x0000001c0c007986 */ /* 0x0023e2000c101d10 */
[----:B------:R-:W-:Y:S01]  /*1640*/  DADD R6, R6, R36 ;  /* 0x0000000006067229 */ /* 0x000fe20000000024 */
[----:B------:R-:W-:Y:S02]  /*1650*/  ISETP.GE.AND.EX P0, PT, R2, UR13, PT, P0 ;  /* 0x0000000d02007c0c */ /* 0x000fe4000bf06300 */
[----:B0-----:R1:W-:Y:S01]  /*1660*/  STG.E.128 [R12.64+0x10], R24 ;  /* 0x000010180c007986 */ /* 0x0013e2000c101d10 */
[----:B------:R-:W0:-:S04]  /*1670*/  DADD R4, R4, R34 ;  /* 0x0000000004047229 */ /* 0x000e080000000022 */
[----:B------:R-:W-:-:S03]  /*1680*/  DADD R18, R10, R18 ;  /* 0x000000000a127229 */ /* 0x000fc60000000012 */
[----:B0-----:R1:W-:Y:S01]  /*1690*/  STG.E.128 [R12.64+0x20], R4 ;  /* 0x000020040c007986 */ /* 0x0013e2000c101d10 */
[----:B------:R-:W0:-:S07]  /*16a0*/  DADD R16, R8, R16 ;  /* 0x0000000008107229 */ /* 0x000e0e0000000010 */
[----:B0-----:R1:W-:Y:S01]  /*16b0*/  STG.E.128 [R12.64+0x30], R16 ;  /* 0x000030100c007986 */ /* 0x0013e2000c101d10 */
[----:B------:R-:W-:Y:S05]  /*16c0*/  @!P0 BRA P1, `(.L_x_157) ;  /* 0xfffffc3000008947 */ /* 0x000fea000083ffff */
[----:B------:R-:W-:Y:S05]  /*16d0*/  EXIT ;  /* 0x000000000000794d */ /* 0x000fea0003800000 */
.L_x_156:
[----:B------:R-:W0:-:S04]  /*16e0*/  DADD R32, -R32, 1 ;  /* 0x3ff0000020207429 */ /* 0x000e080000000100 */
[----:B0-----:R-:W1:-:S04]  /*16f0*/  DADD R34, RZ, -c[0x0][0xdb8] ;  /* 0x80036e00ff227629 */ /* 0x001e480000000000 */
.L_x_158:
[C---:B------:R-:W-:Y:S01]  /*1700*/  IMAD.SHL.U32 R2, R3.reuse, 0x40, RZ ;  /* 0x0000004003027824 */ /* 0x040fe200078e00ff */
[----:B------:R-:W-:-:S04]  /*1710*/  SHF.L.U64.HI R40, R3, 0x6, R0 ;  /* 0x0000000603287819 */ /* 0x000fc80000010200 */
[C---:B------:R-:W-:Y:S02]  /*1720*/  IADD3 R44, P0, R2.reuse, UR6, RZ ;  /* 0x00000006022c7c10 */ /* 0x040fe4000ff1e0ff */
[----:B------:R-:W-:Y:S02]  /*1730*/  IADD3 R46, P1, R2, UR8, RZ ;  /* 0x00000008022e7c10 */ /* 0x000fe4000ff3e0ff */
[C---:B------:R-:W-:Y:S02]  /*1740*/  IADD3.X R45, R40.reuse, UR7, RZ, P0, !PT ;  /* 0x00000007282d7c10 */ /* 0x040fe400087fe4ff */
[----:B------:R-:W-:-:S03]  /*1750*/  IADD3.X R47, R40, UR9, RZ, P1, !PT ;  /* 0x00000009282f7c10 */ /* 0x000fc60008ffe4ff */
[----:B------:R-:W2:Y:S04]  /*1760*/  LDG.E.128 R36, [R44.64] ;  /* 0x000000102c247981 */ /* 0x000ea8000c1e1d00 */
[----:B0-----:R-:W2:Y:S04]  /*1770*/  LDG.E.128 R28, [R46.64] ;  /* 0x000000102e1c7981 */ /* 0x001ea8000c1e1d00 */
[----:B------:R-:W3:Y:S04]  /*1780*/  LDG.E.128 R20, [R44.64+0x10] ;  /* 0x000010102c147981 */ /* 0x000ee8000c1e1d00 */
[----:B------:R-:W3:Y:S04]  /*1790*/  LDG.E.128 R24, [R46.64+0x10] ;  /* 0x000010102e187981 */ /* 0x000ee8000c1e1d00 */
[----:B------:R-:W4:Y:S04]  /*17a0*/  LDG.E.128 R16, [R44.64+0x20] ;  /* 0x000020102c107981 */ /* 0x000f28000c1e1d00 */
[----:B------:R-:W4:Y:S04]  /*17b0*/  LDG.E.128 R12, [R46.64+0x20] ;  /* 0x000020102e0c7981 */ /* 0x000f28000c1e1d00 */
[----:B------:R-:W5:Y:S04]  /*17c0*/  LDG.E.128 R4, [R44.64+0x30] ;  /* 0x000030102c047981 */ /* 0x000f68000c1e1d00 */
[----:B------:R-:W5:Y:S01]  /*17d0*/  LDG.E.128 R8, [R46.64+0x30] ;  /* 0x000030102e087981 */ /* 0x000f62000c1e1d00 */
[----:B--2---:R-:W0:-:S04]  /*17e0*/  DADD R38, -R38, R30 ;  /* 0x0000000026267229 */ /* 0x004e08000000011e */
[----:B------:R-:W-:-:S04]  /*17f0*/  DADD R36, -R36, R28 ;  /* 0x0000000024247229 */ /* 0x000fc8000000011c */
[----:B0-----:R-:W0:-:S04]  /*1800*/  DMUL R42, R32, R38 ;  /* 0x00000026202a7228 */ /* 0x001e080000000000 */
[----:B-1----:R-:W1:-:S04]  /*1810*/  DMUL R38, R34, R38 ;  /* 0x0000002622267228 */ /* 0x002e480000000000 */
[----:B---3--:R-:W2:-:S04]  /*1820*/  DADD R22, -R22, R26 ;  /* 0x0000000016167229 */ /* 0x008e88000000011a */
[----:B0-----:R-:W-:-:S04]  /*1830*/  DFMA R42, R34, R36, R42 ;  /* 0x00000024222a722b */ /* 0x001fc8000000002a */
[----:B-1----:R-:W-:-:S04]  /*1840*/  DFMA R38, R32, R36, -R38 ;  /* 0x000000242026722b */ /* 0x002fc80000000826 */
[----:B--2---:R-:W-:-:S04]  /*1850*/  DMUL R36, R34, R22 ;  /* 0x0000001622247228 */ /* 0x004fc80000000000 */
[----:B------:R-:W0:-:S04]  /*1860*/  DADD R20, -R20, R24 ;  /* 0x0000000014147229 */ /* 0x000e080000000118 */
[----:B------:R-:W1:-:S04]  /*1870*/  DMUL R22, R32, R22 ;  /* 0x0000001620167228 */ /* 0x000e480000000000 */
[----:B----4-:R-:W2:-:S04]  /*1880*/  DADD R18, -R18, R14 ;  /* 0x0000000012127229 */ /* 0x010e88000000010e */
[----:B0-----:R-:W-:-:S04]  /*1890*/  DFMA R36, R32, R20, -R36 ;  /* 0x000000142024722b */ /* 0x001fc80000000824 */
[----:B-1----:R-:W-:-:S04]  /*18a0*/  DFMA R22, R34, R20, R22 ;  /* 0x000000142216722b */ /* 0x002fc80000000016 */
[----:B--2---:R-:W-:-:S04]  /*18b0*/  DMUL R20, R32, R18 ;  /* 0x0000001220147228 */ /* 0x004fc80000000000 */
[----:B------:R-:W0:-:S04]  /*18c0*/  DADD R16, -R16, R12 ;  /* 0x0000000010107229 */ /* 0x000e08000000010c */
[----:B------:R-:W1:-:S04]  /*18d0*/  DMUL R18, R34, R18 ;  /* 0x0000001222127228 */ /* 0x000e480000000000 */
[----:B-----5:R-:W2:-:S04]  /*18e0*/  DADD R6, -R6, R10 ;  /* 0x0000000006067229 */ /* 0x020e88000000010a */
[----:B0-----:R-:W-:-:S04]  /*18f0*/  DFMA R20, R34, R16, R20 ;  /* 0x000000102214722b */ /* 0x001fc80000000014 */
[----:B-1----:R-:W-:-:S04]  /*1900*/  DFMA R18, R32, R16, -R18 ;  /* 0x000000102012722b */ /* 0x002fc80000000812 */
[----:B--2---:R-:W-:-:S04]  /*1910*/  DMUL R16, R32, R6 ;  /* 0x0000000620107228 */ /* 0x004fc80000000000 */
[----:B------:R-:W0:-:S04]  /*1920*/  DADD R4, -R4, R8 ;  /* 0x0000000004047229 */ /* 0x000e080000000108 */
[----:B------:R-:W1:-:S04]  /*1930*/  DMUL R6, R34, R6 ;  /* 0x0000000622067228 */ /* 0x000e480000000000 */
[----:B0-----:R-:W-:-:S04]  /*1940*/  DFMA R16, R34, R4, R16 ;  /* 0x000000042210722b */ /* 0x001fc80000000010 */
[----:B-1----:R0:W-:Y:S02]  /*1950*/  DFMA R6, R32, R4, -R6 ;  /* 0x000000042006722b */ /* 0x0021e40000000806 */
[----:B0-----:R-:W-:Y:S02]  /*1960*/  IADD3 R4, P0, R2, UR10, RZ ;  /* 0x0000000a02047c10 */ /* 0x001fe4000ff1e0ff */
[----:B------:R-:W-:Y:S02]  /*1970*/  DADD R30, R30, -R42 ;  /* 0x000000001e1e7229 */ /* 0x000fe4000000082a */
[----:B------:R-:W-:Y:S02]  /*1980*/  IADD3.X R5, R40, UR11, RZ, P0, !PT ;  /* 0x0000000b28057c10 */ /* 0x000fe400087fe4ff */
[----:B------:R-:W-:Y:S01]  /*1990*/  IADD3 R3, P0, R3, c[0x0][0x0], RZ ;  /* 0x0000000003037a10 */ /* 0x000fe20007f1e0ff */
[----:B------:R-:W0:-:S03]  /*19a0*/  DADD R28, R28, -R38 ;  /* 0x000000001c1c7229 */ /* 0x000e060000000826 */
[C---:B------:R-:W-:Y:S01]  /*19b0*/  ISETP.LT.U32.AND P1, PT, R3.reuse, 0x4000, PT ;  /* 0x000040000300780c */ /* 0x040fe20003f21070 */
[----:B------:R-:W-:Y:S01]  /*19c0*/  DADD R26, R26, -R22 ;  /* 0x000000001a1a7229 */ /* 0x000fe20000000816 */
[C---:B------:R-:W-:Y:S02]  /*19d0*/  IMAD.SHL.U32 R2, R3.reuse, 0x4, RZ ;  /* 0x0000000403027824 */ /* 0x040fe400078e00ff */
[----:B------:R-:W-:Y:S01]  /*19e0*/  IMAD.X R0, RZ, RZ, R0, P0 ;  /* 0x000000ffff007224 */ /* 0x000fe200000e0600 */
[----:B------:R-:W1:Y:S01]  /*19f0*/  DADD R24, R24, -R36 ;  /* 0x0000000018187229 */ /* 0x000e620000000824 */
[----:B0-----:R0:W-:Y:S01]  /*1a00*/  STG.E.128 [R4.64], R28 ;  /* 0x0000001c04007986 */ /* 0x0011e2000c101d10 */
[----:B------:R-:W-:Y:S02]  /*1a10*/  ISETP.GE.U32.AND P0, PT, R2, UR18, PT ;  /* 0x0000001202007c0c */ /* 0x000fe4000bf06070 */
[----:B------:R-:W-:Y:S01]  /*1a20*/  DADD R14, R14, -R20 ;  /* 0x000000000e0e7229 */ /* 0x000fe20000000814 */
[----:B------:R-:W-:-:S02]  /*1a30*/  SHF.L.U64.HI R2, R3, 0x2, R0 ;  /* 0x0000000203027819 */ /* 0x000fc40000010200 */
[----:B-1----:R0:W-:Y:S01]  /*1a40*/  STG.E.128 [R4.64+0x10], R24 ;  /* 0x0000101804007986 */ /* 0x0021e2000c101d10 */
[----:B------:R-:W1:Y:S01]  /*1a50*/  DADD R12, R12, -R18 ;  /* 0x000000000c0c7229 */ /* 0x000e620000000812 */
[----:B------:R-:W-:Y:S02]  /*1a60*/  ISETP.GE.AND.EX P0, PT, R2, UR13, PT, P0 ;  /* 0x0000000d02007c0c */ /* 0x000fe4000bf06300 */
[----:B------:R-:W-:Y:S01]  /*1a70*/  ISETP.LT.U32.AND.EX P1, PT, R0, RZ, PT, P1 ;  /* 0x000000ff0000720c */ /* 0x000fe20003f21110 */
[----:B------:R-:W-:-:S03]  /*1a80*/  DADD R10, R10, -R16 ;  /* 0x000000000a0a7229 */ /* 0x000fc60000000810 */
[----:B-1----:R0:W-:Y:S01]  /*1a90*/  STG.E.128 [R4.64+0x20], R12 ;  /* 0x0000200c04007986 */ /* 0x0021e2000c101d10 */
[----:B------:R-:W1:-:S07]  /*1aa0*/  DADD R8, R8, -R6 ;  /* 0x0000000008087229 */ /* 0x000e4e0000000806 */
[----:B-1----:R0:W-:Y:S01]  /*1ab0*/  STG.E.128 [R4.64+0x30], R8 ;  /* 0x0000300804007986 */ /* 0x0021e2000c101d10 */
[----:B------:R-:W-:Y:S05]  /*1ac0*/  @!P0 BRA P1, `(.L_x_158) ;  /* 0xfffffc3000008947 */ /* 0x000fea000083ffff */
[----:B------:R-:W-:Y:S05]  /*1ad0*/  EXIT ;  /* 0x000000000000794d */ /* 0x000fea0003800000 */
.L_x_159:
        /* <DEDUP_REMOVED lines=10> */
.L_x_245:


//--------------------- .text._ZN2at6native52_GLOBAL__N__ff984223_19_ForeachTernaryOp_cu_5285c63625multi_tensor_apply_kernelINS1_18TensorListMetadataILi3EEENS1_22TernaryOpScalarFunctorIfLi3ELi2ELi2EEEJNS0_11LerpFunctorIfEEfEEEvT_T0_DpT1_ --------------------------
	.section	.text._ZN2at6native52_GLOBAL__N__ff984223_19_ForeachTernaryOp_cu_5285c63625multi_tensor_apply_kernelINS1_18TensorListMetadataILi3EEENS1_22TernaryOpScalarFunctorIfLi3ELi2ELi2EEEJNS0_11LerpFunctorIfEEfEEEvT_T0_DpT1_,"ax",@progbits
	.sectioninfo	@"SHI_REGISTERS=32"
	.align	128
.text._ZN2at6native52_GLOBAL__N__ff984223_19_ForeachTernaryOp_cu_5285c63625multi_tensor_apply_kernelINS1_18TensorListMetadataILi3EEENS1_22TernaryOpScalarFunctorIfLi3ELi2ELi2EEEJNS0_11LerpFunctorIfEEfEEEvT_T0_DpT1_:
        .type           _ZN2at6native52_GLOBAL__N__ff984223_19_ForeachTernaryOp_cu_5285c63625multi_tensor_apply_kernelINS1_18TensorListMetadataILi3EEENS1_22TernaryOpScalarFunctorIfLi3ELi2ELi2EEEJNS0_11LerpFunctorIfEEfEEEvT_T0_DpT1_,@function
        .size           _ZN2at6native52_GLOBAL__N__ff984223_19_ForeachTernaryOp_cu_5285c63625multi_tensor_apply_kernelINS1_18TensorListMetadataILi3EEENS1_22TernaryOpScalarFunctorIfLi3ELi2ELi2EEEJNS0_11LerpFunctorIfEEfEEEvT_T0_DpT1_,(.L_x_246 - _ZN2at6native52_GLOBAL__N__ff984223_19_ForeachTernaryOp_cu_5285c63625multi_tensor_apply_kernelINS1_18TensorListMetadataILi3EEENS1_22TernaryOpScalarFunctorIfLi3ELi2ELi2EEEJNS0_11LerpFunctorIfEEfEEEvT_T0_DpT1_)
        .other          _ZN2at6native52_GLOBAL__N__ff984223_19_ForeachTernaryOp_cu_5285c63625multi_tensor_apply_kernelINS1_18TensorListMetadataILi3EEENS1_22TernaryOpScalarFunctorIfLi3ELi2ELi2EEEJNS0_11LerpFunctorIfEEfEEEvT_T0_DpT1_,@"STO_CUDA_ENTRY STV_DEFAULT"
_ZN2at6native52_GLOBAL__N__ff984223_19_ForeachTernaryOp_cu_5285c63625multi_tensor_apply_kernelINS1_18TensorListMetadataILi3EEENS1_22TernaryOpScalarFunctorIfLi3ELi2ELi2EEEJNS0_11LerpFunctorIfEEfEEEvT_T0_DpT1_:
        /* <DEDUP_REMOVED lines=20> */
[----:B------:R-:W-:-:S02]  /*0140*/  ULOP3.LUT UP0, URZ, UR4, 0xf, UR12, 0xf8, !UPT ;  /* 0x0000000f043f7892 */ /* 0x000fc4000f80f80c */
        /* <DEDUP_REMOVED lines=15> */
[----:B------:R-:W-:Y:S02]  /*0240*/  IMAD.MOV.U32 R4, RZ, RZ, RZ ;  /* 0x000000ffff047224 */ /* 0x000fe400078e00ff */
[----:B------:R-:W-:-:S03]  /*0250*/  IMAD.MOV.U32 R7, RZ, RZ, RZ ;  /* 0x000000ffff077224 */ /* 0x000fc600078e00ff */
.L_x_162:
[----:B0-----:R-:W-:Y:S01]  /*0260*/  IADD3 R5, P1, R0, R4, RZ ;  /* 0x0000000400057210 */ /* 0x001fe20007f3e0ff */
[----:B------:R-:W-:-:S03]  /*0270*/  IMAD.MOV.U32 R10, RZ, RZ, RZ ;  /* 0x000000ffff0a7224 */ /* 0x000fc600078e00ff */
[C---:B------:R-:W-:Y:S01]  /*0280*/  ISETP.GE.U32.AND P0, PT, R5.reuse, 0x10000, PT ;  /* 0x000100000500780c */ /* 0x040fe20003f06070 */
[----:B------:R-:W-:Y:S01]  /*0290*/  IMAD.X R2, RZ, RZ, R7, P1 ;  /* 0x000000ffff027224 */ /* 0x000fe200008e0607 */
[C---:B------:R-:W-:Y:S02]  /*02a0*/  ISETP.LT.U32.AND P1, PT, R5.reuse, UR16, PT ;  /* 0x0000001005007c0c */ /* 0x040fe4000bf21070 */
[C---:B------:R-:W-:Y:S02]  /*02b0*/  IADD3 R21, P2, R5.reuse, c[0x0][0x0], RZ ;  /* 0x0000000005157a10 */ /* 0x040fe40007f5e0ff */
[C---:B------:R-:W-:Y:S02]  /*02c0*/  ISETP.GE.U32.AND.EX P0, PT, R2.reuse, RZ, PT, P0 ;  /* 0x000000ff0200720c */ /* 0x040fe40003f06100 */
[----:B------:R-:W-:Y:S01]  /*02d0*/  IADD3 R28, P4, R5, UR12, RZ ;  /* 0x0000000c051c7c10 */ /* 0x000fe2000ff9e0ff */
[----:B------:R-:W-:Y:S01]  /*02e0*/  IMAD.X R6, RZ, RZ, R2, P2 ;  /* 0x000000ffff067224 */ /* 0x000fe200010e0602 */
[----:B------:R-:W-:-:S02]  /*02f0*/  ISETP.LT.AND.EX P0, PT, R2, UR5, !P0, P1 ;  /* 0x0000000502007c0c */ /* 0x000fc4000c701310 */
[C---:B------:R-:W-:Y:S01]  /*0300*/  ISETP.GE.U32.AND P1, PT, R21.reuse, 0x10000, PT ;  /* 0x000100001500780c */ /* 0x040fe20003f26070 */
[----:B------:R-:W-:Y:S01]  /*0310*/  IMAD.X R3, RZ, RZ, R2, P4 ;  /* 0x000000ffff037224 */ /* 0x000fe200020e0602 */
[----:B------:R-:W-:Y:S02]  /*0320*/  ISETP.LT.U32.AND P2, PT, R21, UR16, PT ;  /* 0x0000001015007c0c */ /* 0x000fe4000bf41070 */
[----:B------:R-:W-:-:S04]  /*0330*/  ISETP.GE.U32.AND.EX P1, PT, R6, RZ, PT, P1 ;  /* 0x000000ff0600720c */ /* 0x000fc80003f26110 */
[----:B------:R-:W-:Y:S02]  /*0340*/  ISETP.LT.AND.EX P1, PT, R6, UR5, !P1, P2 ;  /* 0x0000000506007c0c */ /* 0x000fe4000cf21320 */
[----:B------:R-:W-:Y:S02]  /*0350*/  ISETP.GE.U32.AND P2, PT, R28, 0x10000, PT ;  /* 0x000100001c00780c */ /* 0x000fe40003f46070 */
[C---:B------:R-:W-:Y:S02]  /*0360*/  @P0 LEA R12, P4, R5.reuse, UR8, 0x2 ;  /* 0x00000008050c0c11 */ /* 0x040fe4000f8810ff */
[C---:B------:R-:W-:Y:S02]  /*0370*/  @P0 LEA R8, P3, R5.reuse, UR6, 0x2 ;  /* 0x0000000605080c11 */ /* 0x040fe4000f8610ff */
[C-C-:B------:R-:W-:Y:S02]  /*0380*/  @P0 LEA.HI.X R13, R5.reuse, UR9, R2.reuse, 0x2, P4 ;  /* 0x00000009050d0c11 */ /* 0x140fe4000a0f1402 */
[----:B------:R-:W-:-:S02]  /*0390*/  @P0 LEA.HI.X R9, R5, UR7, R2, 0x2, P3 ;  /* 0x0000000705090c11 */ /* 0x000fc400098f1402 */
[----:B------:R-:W-:Y:S02]  /*03a0*/  IADD3 R26, P4, R5, UR4, RZ ;  /* 0x00000004051a7c10 */ /* 0x000fe4000ff9e0ff */
[----:B------:R-:W-:Y:S01]  /*03b0*/  ISETP.LT.U32.AND P3, PT, R28, UR16, PT ;  /* 0x000000101c007c0c */ /* 0x000fe2000bf61070 */
[----:B------:R-:W-:Y:S01]  /*03c0*/  IMAD.MOV.U32 R27, RZ, RZ, RZ ;  /* 0x000000ffff1b7224 */ /* 0x000fe200078e00ff */
[----:B------:R-:W-:Y:S01]  /*03d0*/  ISETP.GE.U32.AND.EX P2, PT, R3, RZ, PT, P2 ;  /* 0x000000ff0300720c */ /* 0x000fe20003f46120 */
[----:B------:R-:W-:Y:S01]  /*03e0*/  IMAD.X R11, RZ, RZ, R2, P4 ;  /* 0x000000ffff0b7224 */ /* 0x000fe200020e0602 */
[----:B------:R-:W-:Y:S01]  /*03f0*/  @P1 LEA R14, P5, R21, UR6, 0x2 ;  /* 0x00000006150e1c11 */ /* 0x000fe2000f8a10ff */
[----:B------:R0:W2:Y:S01]  /*0400*/  @P0 LDG.E R10, [R8.64] ;  /* 0x0000000e080a0981 */ /* 0x0000a2000c1e1900 */
[----:B------:R-:W-:Y:S02]  /*0410*/  ISETP.LT.AND.EX P2, PT, R3, UR5, !P2, P3 ;  /* 0x0000000503007c0c */ /* 0x000fe4000d741330 */
[C---:B------:R-:W-:Y:S01]  /*0420*/  ISETP.GE.U32.AND P3, PT, R26.reuse, 0x10000, PT ;  /* 0x000100001a00780c */ /* 0x040fe20003f66070 */
[----:B------:R1:W2:Y:S01]  /*0430*/  @P0 LDG.E R27, [R12.64] ;  /* 0x0000000e0c1b0981 */ /* 0x0002a2000c1e1900 */
[----:B------:R-:W-:-:S02]  /*0440*/  ISETP.LT.U32.AND P4, PT, R26, UR16, PT ;  /* 0x000000101a007c0c */ /* 0x000fc4000bf81070 */
[----:B------:R-:W-:Y:S02]  /*0450*/  ISETP.GE.U32.AND.EX P3, PT, R11, RZ, PT, P3 ;  /* 0x000000ff0b00720c */ /* 0x000fe40003f66130 */
[--C-:B------:R-:W-:Y:S01]  /*0460*/  @P1 LEA.HI.X R15, R21, UR7, R6.reuse, 0x2, P5 ;  /* 0x00000007150f1c11 */ /* 0x100fe2000a8f1406 */
[----:B0-----:R-:W-:Y:S01]  /*0470*/  CS2R R8, SRZ ;  /* 0x0000000000087805 */ /* 0x001fe2000001ff00 */
[----:B------:R-:W-:Y:S02]  /*0480*/  ISETP.LT.AND.EX P3, PT, R11, UR5, !P3, P4 ;  /* 0x000000050b007c0c */ /* 0x000fe4000df61340 */
[C---:B------:R-:W-:Y:S01]  /*0490*/  @P1 LEA R18, P5, R21.reuse, UR8, 0x2 ;  /* 0x0000000815121c11 */ /* 0x040fe2000f8a10ff */
[----:B------:R-:W-:Y:S02]  /*04a0*/  CS2R R24, SRZ ;  /* 0x0000000000187805 */ /* 0x000fe4000001ff00 */
[----:B------:R0:W3:Y:S01]  /*04b0*/  @P1 LDG.E R9, [R14.64] ;  /* 0x0000000e0e091981 */ /* 0x0000e2000c1e1900 */
[----:B------:R-:W-:-:S02]  /*04c0*/  @P1 LEA.HI.X R19, R21, UR9, R6, 0x2, P5 ;  /* 0x0000000915131c11 */ /* 0x000fc4000a8f1406 */
[C---:B-1----:R-:W-:Y:S02]  /*04d0*/  @P2 LEA R12, P5, R28.reuse, UR8, 0x2 ;  /* 0x000000081c0c2c11 */ /* 0x042fe4000f8a10ff */
[C---:B------:R-:W-:Y:S01]  /*04e0*/  @P2 LEA R22, P4, R28.reuse, UR6, 0x2 ;  /* 0x000000061c162c11 */ /* 0x040fe2000f8810ff */
[----:B------:R-:W-:Y:S01]  /*04f0*/  IMAD.MOV.U32 R29, RZ, RZ, RZ ;  /* 0x000000ffff1d7224 */ /* 0x000fe200078e00ff */
[C-C-:B------:R-:W-:Y:S01]  /*0500*/  @P2 LEA.HI.X R13, R28.reuse, UR9, R3.reuse, 0x2, P5 ;  /* 0x000000091c0d2c11 */ /* 0x140fe2000a8f1403 */
[----:B------:R1:W3:Y:S01]  /*0510*/  @P1 LDG.E R24, [R18.64] ;  /* 0x0000000e12181981 */ /* 0x0002e2000c1e1900 */
[----:B------:R-:W-:Y:S02]  /*0520*/  @P2 LEA.HI.X R23, R28, UR7, R3, 0x2, P4 ;  /* 0x000000071c172c11 */ /* 0x000fe4000a0f1403 */
[C---:B0-----:R-:W-:Y:S01]  /*0530*/  @P3 LEA R14, P4, R26.reuse, UR6, 0x2 ;  /* 0x000000061a0e3c11 */ /* 0x041fe2000f8810ff */
[----:B------:R0:W4:Y:S01]  /*0540*/  @P2 LDG.E R25, [R12.64] ;  /* 0x0000000e0c192981 */ /* 0x000122000c1e1900 */
[----:B------:R-:W-:-:S02]  /*0550*/  @P3 LEA R16, P5, R26, UR8, 0x2 ;  /* 0x000000081a103c11 */ /* 0x000fc4000f8a10ff */
[C-C-:B------:R-:W-:Y:S01]  /*0560*/  @P3 LEA.HI.X R15, R26.reuse, UR7, R11.reuse, 0x2, P4 ;  /* 0x000000071a0f3c11 */ /* 0x140fe2000a0f140b */
[----:B------:R5:W4:Y:S01]  /*0570*/  @P2 LDG.E R8, [R22.64] ;  /* 0x0000000e16082981 */ /* 0x000b22000c1e1900 */
[----:B------:R-:W-:Y:S01]  /*0580*/  @P3 LEA.HI.X R17, R26, UR9, R11, 0x2, P5 ;  /* 0x000000091a113c11 */ /* 0x000fe2000a8f140b */
[----:B0-----:R-:W-:-:S04]  /*0590*/  IMAD.MOV.U32 R12, RZ, RZ, RZ ;  /* 0x000000ffff0c7224 */ /* 0x001fc800078e00ff */
[----:B------:R-:W4:Y:S04]  /*05a0*/  @P3 LDG.E R29, [R16.64] ;  /* 0x0000000e101d3981 */ /* 0x000f28000c1e1900 */
[----:B------:R-:W4:Y:S01]  /*05b0*/  @P3 LDG.E R12, [R14.64] ;  /* 0x0000000e0e0c3981 */ /* 0x000f22000c1e1900 */
[C---:B-1----:R-:W-:Y:S02]  /*05c0*/  @P0 LEA R18, P5, R5.reuse, UR10, 0x2 ;  /* 0x0000000a05120c11 */ /* 0x042fe4000f8a10ff */
[----:B-----5:R-:W-:Y:S02]  /*05d0*/  @P2 LEA R22, P4, R28, UR10, 0x2 ;  /* 0x0000000a1c162c11 */ /* 0x020fe4000f8810ff */
[----:B------:R-:W-:Y:S02]  /*05e0*/  @P0 LEA.HI.X R19, R5, UR11, R2, 0x2, P5 ;  /* 0x0000000b05130c11 */ /* 0x000fe4000a8f1402 */
[----:B------:R-:W-:-:S02]  /*05f0*/  @P3 LEA R2, P5, R26, UR10, 0x2 ;  /* 0x0000000a1a023c11 */ /* 0x000fc4000f8a10ff */
[C---:B------:R-:W-:Y:S02]  /*0600*/  @P1 LEA R20, P6, R21.reuse, UR10, 0x2 ;  /* 0x0000000a15141c11 */ /* 0x040fe4000f8c10ff */
[----:B------:R-:W-:Y:S01]  /*0610*/  @P2 LEA.HI.X R23, R28, UR11, R3, 0x2, P4 ;  /* 0x0000000b1c172c11 */ /* 0x000fe2000a0f1403 */
[----:B------:R-:W-:Y:S01]  /*0620*/  IMAD.MOV.U32 R5, RZ, RZ, R7 ;  /* 0x000000ffff057224 */ /* 0x000fe200078e0007 */
[----:B------:R-:W-:Y:S01]  /*0630*/  @P3 LEA.HI.X R3, R26, UR11, R11, 0x2, P5 ;  /* 0x0000000b1a033c11 */ /* 0x000fe2000a8f140b */
[----:B------:R-:W-:Y:S01]  /*0640*/  IMAD.MOV.U32 R11, RZ, RZ, c[0x0][0x0] ;  /* 0x00000000ff0b7624 */ /* 0x000fe200078e00ff */
[----:B------:R-:W-:-:S03]  /*0650*/  @P1 LEA.HI.X R21, R21, UR11, R6, 0x2, P6 ;  /* 0x0000000b15151c11 */ /* 0x000fc6000b0f1406 */
[----:B------:R-:W-:-:S04]  /*0660*/  IMAD.WIDE.U32 R4, R11, 0x4, R4 ;  /* 0x000000040b047825 */ /* 0x000fc800078e0004 */
[----:B------:R-:W-:Y:S02]  /*0670*/  IMAD.MOV.U32 R7, RZ, RZ, R5 ;  /* 0x000000ffff077224 */ /* 0x000fe400078e0005 */
[----:B--2---:R-:W-:-:S04]  /*0680*/  FADD.FTZ R27, -R10, R27 ;  /* 0x0000001b0a1b7221 */ /* 0x004fc80000010100 */
[----:B------:R-:W-:-:S05]  /*0690*/  FFMA.FTZ R27, R27, c[0x0][0xdac], R10 ;  /* 0x00036b001b1b7a23 */ /* 0x000fca000001000a */
[----:B------:R0:W-:Y:S01]  /*06a0*/  @P0 STG.E [R18.64], R27 ;  /* 0x0000001b12000986 */ /* 0x0001e2000c10190e */
[----:B---3--:R-:W-:-:S04]  /*06b0*/  FADD.FTZ R24, -R9, R24 ;  /* 0x0000001809187221 */ /* 0x008fc80000010100 */
[----:B------:R-:W-:Y:S02]  /*06c0*/  FFMA.FTZ R9, R24, c[0x0][0xdac], R9 ;  /* 0x00036b0018097a23 */ /* 0x000fe40000010009 */
[----:B----4-:R-:W-:-:S04]  /*06d0*/  FADD.FTZ R25, -R8, R25 ;  /* 0x0000001908197221 */ /* 0x010fc80000010100 */
[----:B------:R-:W-:Y:S01]  /*06e0*/  FFMA.FTZ R25, R25, c[0x0][0xdac], R8 ;  /* 0x00036b0019197a23 */ /* 0x000fe20000010008 */
[----:B------:R0:W-:Y:S01]  /*06f0*/  @P1 STG.E [R20.64], R9 ;  /* 0x0000000914001986 */ /* 0x0001e2000c10190e */
[----:B------:R-:W-:-:S04]  /*0700*/  FADD.FTZ R29, -R12, R29 ;  /* 0x0000001d0c1d7221 */ /* 0x000fc80000010100 */
[----:B------:R-:W-:Y:S01]  /*0710*/  FFMA.FTZ R29, R29, c[0x0][0xdac], R12 ;  /* 0x00036b001d1d7a23 */ /* 0x000fe2000001000c */
[----:B------:R0:W-:Y:S01]  /*0720*/  @P2 STG.E [R22.64], R25 ;  /* 0x0000001916002986 */ /* 0x0001e2000c10190e */
[C---:B------:R-:W-:Y:S02]  /*0730*/  ISETP.GE.U32.AND P0, PT, R4.reuse, 0x10000, PT ;  /* 0x000100000400780c */ /* 0x040fe40003f06070 */
[----:B------:R-:W-:Y:S01]  /*0740*/  ISETP.LT.U32.AND P1, PT, R4, UR16, PT ;  /* 0x0000001004007c0c */ /* 0x000fe2000bf21070 */
[----:B------:R0:W-:Y:S01]  /*0750*/  @P3 STG.E [R2.64], R29 ;  /* 0x0000001d02003986 */ /* 0x0001e2000c10190e */
[C---:B------:R-:W-:Y:S02]  /*0760*/  ISETP.GE.U32.AND.EX P0, PT, R5.reuse, RZ, PT, P0 ;  /* 0x000000ff0500720c */ /* 0x040fe40003f06100 */
[----:B------:R-:W-:-:S13]  /*0770*/  ISETP.LT.AND.EX P1, PT, R5, UR5, PT, P1 ;  /* 0x0000000505007c0c */ /* 0x000fda000bf21310 */
[----:B0-----:R-:W-:Y:S05]  /*0780*/  @!P0 BRA P1, `(.L_x_162) ;  /* 0xfffffad000008947 */ /* 0x001fea000083ffff */
[----:B------:R-:W-:Y:S05]  /*0790*/  EXIT ;  /* 0x000000000000794d */ /* 0x000fea0003800000 */
.L_x_161:
[----:B------:R-:W0:Y:S01]  /*07a0*/  S2R R0, SR_TID.X ;  /* 0x0000000000007919 */ /* 0x000e220000002100 */
[----:B------:R-:W-:-:S06]  /*07b0*/  CS2R R6, SRZ ;  /* 0x0000000000067805 */ /* 0x000fcc000001ff00 */
.L_x_163:
        /* <DEDUP_REMOVED lines=26> */
[----:B------:R-:W-:Y:S01]  /*0960*/  IMAD.MOV.U32 R24, RZ, RZ, RZ ;  /* 0x000000ffff187224 */ /* 0x000fe200078e00ff */
[----:B------:R-:W-:Y:S01]  /*0970*/  ISETP.LT.AND.EX P2, PT, R9, UR5, !P2, P3 ;  /* 0x0000000509007c0c */ /* 0x000fe2000d741330 */
[----:B------:R0:W2:Y:S01]  /*0980*/  @P0 LDG.E R11, [R12.64] ;  /* 0x0000000e0c0b0981 */ /* 0x0000a2000c1e1900 */
[----:B------:R-:W-:-:S02]  /*0990*/  ISETP.GE.U32.AND P3, PT, R25, 0x10000, PT ;  /* 0x000100001900780c */ /* 0x000fc40003f66070 */
[----:B------:R-:W-:Y:S01]  /*09a0*/  ISETP.LT.U32.AND P4, PT, R25, UR16, PT ;  /* 0x0000001019007c0c */ /* 0x000fe2000bf81070 */
[----:B------:R-:W-:Y:S01]  /*09b0*/  CS2R R28, SRZ ;  /* 0x00000000001c7805 */ /* 0x000fe2000001ff00 */
[C---:B------:R-:W-:Y:S01]  /*09c0*/  ISETP.GE.U32.AND.EX P3, PT, R10.reuse, RZ, PT, P3 ;  /* 0x000000ff0a00720c */ /* 0x040fe20003f66130 */
[----:B------:R1:W2:Y:S01]  /*09d0*/  @P0 LDG.E R8, [R16.64] ;  /* 0x0000000e10080981 */ /* 0x0002a2000c1e1900 */
[C-C-:B------:R-:W-:Y:S02]  /*09e0*/  @P1 LEA.HI.X R15, R5.reuse, UR7, R4.reuse, 0x2, P5 ;  /* 0x00000007050f1c11 */ /* 0x140fe4000a8f1404 */
[----:B------:R-:W-:Y:S02]  /*09f0*/  ISETP.LT.AND.EX P3, PT, R10, UR5, !P3, P4 ;  /* 0x000000050a007c0c */ /* 0x000fe4000df61340 */
[C---:B------:R-:W-:Y:S01]  /*0a00*/  @P1 LEA R18, P5, R5.reuse, UR8, 0x2 ;  /* 0x0000000805121c11 */ /* 0x040fe2000f8a10ff */
[----:B------:R3:W4:Y:S03]  /*0a10*/  @P1 LDG.E R24, [R14.64] ;  /* 0x0000000e0e181981 */ /* 0x000726000c1e1900 */
[----:B------:R-:W-:-:S02]  /*0a20*/  @P1 LEA.HI.X R19, R5, UR9, R4, 0x2, P5 ;  /* 0x0000000905131c11 */ /* 0x000fc4000a8f1404 */
[C---:B0-----:R-:W-:Y:S02]  /*0a30*/  @P2 LEA R12, P5, R26.reuse, UR8, 0x2 ;  /* 0x000000081a0c2c11 */ /* 0x041fe4000f8a10ff */
[C---:B------:R-:W-:Y:S02]  /*0a40*/  @P2 LEA R20, P4, R26.reuse, UR6, 0x2 ;  /* 0x000000061a142c11 */ /* 0x040fe4000f8810ff */
[C-C-:B------:R-:W-:Y:S02]  /*0a50*/  @P2 LEA.HI.X R13, R26.reuse, UR9, R9.reuse, 0x2, P5 ;  /* 0x000000091a0d2c11 */ /* 0x140fe4000a8f1409 */
[----:B------:R-:W-:Y:S01]  /*0a60*/  @P2 LEA.HI.X R21, R26, UR7, R9, 0x2, P4 ;  /* 0x000000071a152c11 */ /* 0x000fe2000a0f1409 */
[----:B------:R-:W-:Y:S01]  /*0a70*/  IMAD.MOV.U32 R27, RZ, RZ, RZ ;  /* 0x000000ffff1b7224 */ /* 0x000fe200078e00ff */
[C---:B---3--:R-:W-:Y:S01]  /*0a80*/  @P3 LEA R14, P4, R25.reuse, UR6, 0x2 ;  /* 0x00000006190e3c11 */ /* 0x048fe2000f8810ff */
[----:B------:R0:W3:Y:S01]  /*0a90*/  @P2 LDG.E R29, [R12.64] ;  /* 0x0000000e0c1d2981 */ /* 0x0000e2000c1e1900 */
[----:B-1----:R-:W-:-:S02]  /*0aa0*/  @P3 LEA R16, P5, R25, UR8, 0x2 ;  /* 0x0000000819103c11 */ /* 0x002fc4000f8a10ff */
[C-C-:B------:R-:W-:Y:S01]  /*0ab0*/  @P3 LEA.HI.X R15, R25.reuse, UR7, R10.reuse, 0x2, P4 ;  /* 0x00000007190f3c11 */ /* 0x140fe2000a0f140a */
[----:B------:R1:W4:Y:S01]  /*0ac0*/  @P1 LDG.E R27, [R18.64] ;  /* 0x0000000e121b1981 */ /* 0x000322000c1e1900 */
[----:B------:R-:W-:-:S03]  /*0ad0*/  @P3 LEA.HI.X R17, R25, UR9, R10, 0x2, P5 ;  /* 0x0000000919113c11 */ /* 0x000fc6000a8f140a */
[----:B------:R5:W3:Y:S01]  /*0ae0*/  @P2 LDG.E R28, [R20.64] ;  /* 0x0000000e141c2981 */ /* 0x000ae2000c1e1900 */
[----:B0-----:R-:W-:-:S06]  /*0af0*/  CS2R R12, SRZ ;  /* 0x00000000000c7805 */ /* 0x001fcc000001ff00 */
[----:B------:R0:W3:Y:S04]  /*0b00*/  @P3 LDG.E R12, [R14.64] ;  /* 0x0000000e0e0c3981 */ /* 0x0000e8000c1e1900 */
[----:B------:R-:W3:Y:S01]  /*0b10*/  @P3 LDG.E R13, [R16.64] ;  /* 0x0000000e100d3981 */ /* 0x000ee2000c1e1900 */
[C---:B-----5:R-:W-:Y:S02]  /*0b20*/  @P1 LEA R20, P5, R5.reuse, UR10, 0x2 ;  /* 0x0000000a05141c11 */ /* 0x060fe4000f8a10ff */
[----:B-1----:R-:W-:Y:S01]  /*0b30*/  @P0 LEA R18, P4, R2, UR10, 0x2 ;  /* 0x0000000a02120c11 */ /* 0x002fe2000f8810ff */
[----:B0-----:R-:W-:Y:S01]  /*0b40*/  IMAD.MOV.U32 R14, RZ, RZ, c[0x0][0xdac] ;  /* 0x00036b00ff0e7624 */ /* 0x001fe200078e00ff */
[----:B------:R-:W-:-:S03]  /*0b50*/  @P1 LEA.HI.X R21, R5, UR11, R4, 0x2, P5 ;  /* 0x0000000b05151c11 */ /* 0x000fc6000a8f1404 */
[----:B------:R-:W-:Y:S01]  /*0b60*/  FADD.FTZ R4, -R14, 1 ;  /* 0x3f8000000e047421 */ /* 0x000fe20000010100 */
[----:B------:R-:W-:Y:S02]  /*0b70*/  @P2 LEA R22, P6, R26, UR10, 0x2 ;  /* 0x0000000a1a162c11 */ /* 0x000fe4000f8c10ff */
[----:B------:R-:W-:Y:S01]  /*0b80*/  @P0 LEA.HI.X R19, R2, UR11, R3, 0x2, P4 ;  /* 0x0000000b02130c11 */ /* 0x000fe2000a0f1403 */
[----:B------:R-:W-:Y:S01]  /*0b90*/  IMAD.MOV.U32 R5, RZ, RZ, c[0x0][0x0] ;  /* 0x00000000ff057624 */ /* 0x000fe200078e00ff */
[----:B------:R-:W-:Y:S02]  /*0ba0*/  @P3 LEA R2, P4, R25, UR10, 0x2 ;  /* 0x0000000a19023c11 */ /* 0x000fe4000f8810ff */
[----:B------:R-:W-:Y:S01]  /*0bb0*/  @P2 LEA.HI.X R23, R26, UR11, R9, 0x2, P6 ;  /* 0x0000000b1a172c11 */ /* 0x000fe2000b0f1409 */
[----:B------:R-:W-:Y:S01]  /*0bc0*/  IMAD.WIDE.U32 R6, R5, 0x4, R6 ;  /* 0x0000000405067825 */ /* 0x000fe200078e0006 */
[----:B------:R-:W-:-:S03]  /*0bd0*/  @P3 LEA.HI.X R3, R25, UR11, R10, 0x2, P4 ;  /* 0x0000000b19033c11 */ /* 0x000fc6000a0f140a */
[----:B--2---:R-:W-:-:S04]  /*0be0*/  FADD.FTZ R8, -R8, R11 ;  /* 0x0000000b08087221 */ /* 0x004fc80000010100 */
[----:B------:R-:W-:-:S05]  /*0bf0*/  FFMA.FTZ R11, -R4, R8, R11 ;  /* 0x00000008040b7223 */ /* 0x000fca000001010b */
[----:B------:R0:W-:Y:S01]  /*0c00*/  @P0 STG.E [R18.64], R11 ;  /* 0x0000000b12000986 */ /* 0x0001e2000c10190e */
[----:B------:R-:W-:Y:S01]  /*0c10*/  ISETP.GE.U32.AND P0, PT, R6, 0x10000, PT ;  /* 0x000100000600780c */ /* 0x000fe20003f06070 */
[----:B----4-:R-:W-:Y:S02]  /*0c20*/  FADD.FTZ R24, -R24, R27 ;  /* 0x0000001b18187221 */ /* 0x010fe40000010100 */
[----:B---3--:R-:W-:Y:S02]  /*0c30*/  FADD.FTZ R28, -R28, R29 ;  /* 0x0000001d1c1c7221 */ /* 0x008fe40000010100 */
[C---:B------:R-:W-:Y:S02]  /*0c40*/  FFMA.FTZ R27, -R4.reuse, R24, R27 ;  /* 0x00000018041b7223 */ /* 0x040fe4000001011b */
[----:B------:R-:W-:Y:S02]  /*0c50*/  FFMA.FTZ R29, -R4, R28, R29 ;  /* 0x0000001c041d7223 */ /* 0x000fe4000001011d */
[--C-:B------:R-:W-:Y:S01]  /*0c60*/  FADD.FTZ R12, -R12, R13.reuse ;  /* 0x0000000d0c0c7221 */ /* 0x100fe20000010100 */
[----:B------:R0:W-:Y:S03]  /*0c70*/  @P1 STG.E [R20.64], R27 ;  /* 0x0000001b14001986 */ /* 0x0001e6000c10190e */
[----:B------:R-:W-:Y:S01]  /*0c80*/  FFMA.FTZ R13, -R4, R12, R13 ;  /* 0x0000000c040d7223 */ /* 0x000fe2000001010d */
[----:B------:R0:W-:Y:S01]  /*0c90*/  @P2 STG.E [R22.64], R29 ;  /* 0x0000001d16002986 */ /* 0x0001e2000c10190e */
[----:B------:R-:W-:-:S03]  /*0ca0*/  ISETP.LT.U32.AND P1, PT, R6, UR16, PT ;  /* 0x0000001006007c0c */ /* 0x000fc6000bf21070 */
[----:B------:R0:W-:Y:S01]  /*0cb0*/  @P3 STG.E [R2.64], R13 ;  /* 0x0000000d02003986 */ /* 0x0001e2000c10190e */
[C---:B------:R-:W-:Y:S02]  /*0cc0*/  ISETP.GE.U32.AND.EX P0, PT, R7.reuse, RZ, PT, P0 ;  /* 0x000000ff0700720c */ /* 0x040fe40003f06100 */
[----:B------:R-:W-:-:S13]  /*0cd0*/  ISETP.LT.AND.EX P1, PT, R7, UR5, PT, P1 ;  /* 0x0000000507007c0c */ /* 0x000fda000bf21310 */
[----:B0-----:R-:W-:Y:S05]  /*0ce0*/  @!P0 BRA P1, `(.L_x_163) ;  /* 0xfffffad000008947 */ /* 0x001fea000083ffff */
[----:B------:R-:W-:Y:S05]  /*0cf0*/  EXIT ;  /* 0x000000000000794d */ /* 0x000fea0003800000 */
.L_x_160:
[----:B------:R-:W0:Y:S02]  /*0d00*/  S2R R3, SR_TID.X ;  /* 0x0000000000037919 */ /* 0x000e240000002100 */
[----:B0-----:R-:W-:-:S05]  /*0d10*/  IMAD.WIDE.U32 R4, R3, 0x4, RZ ;  /* 0x0000000403047825 */ /* 0x001fca00078e00ff */
[----:B------:R-:W-:-:S04]  /*0d20*/  ISETP.GE.U32.AND P0, PT, R4, UR16, PT ;  /* 0x0000001004007c0c */ /* 0x000fc8000bf06070 */
[----:B------:R-:W-:-:S04]  /*0d30*/  ISETP.GE.AND.EX P0, PT, R5, UR5, PT, P0 ;  /* 0x0000000505007c0c */ /* 0x000fc8000bf06300 */
[----:B------:R-:W-:-:S13]  /*0d40*/  ISETP.GT.U32.OR P0, PT, R3, 0x3fff, P0 ;  /* 0x00003fff0300780c */ /* 0x000fda0000704470 */
[----:B------:R-:W-:Y:S05]  /*0d50*/  @P0 EXIT ;  /* 0x000000000000094d */ /* 0x000fea0003800000 */
[----:B------:R-:W-:Y:S02]  /*0d60*/  IMAD.MOV.U32 R2, RZ, RZ, c[0x0][0xdac] ;  /* 0x00036b00ff027624 */ /* 0x000fe400078e00ff */
[----:B------:R-:W-:-:S03]  /*0d70*/  IMAD.MOV.U32 R0, RZ, RZ, RZ ;  /* 0x000000ffff007224 */ /* 0x000fc600078e00ff */
[----:B------:R-:W-:-:S13]  /*0d80*/  FSETP.GEU.FTZ.AND P0, PT, |R2|, 0.5, PT ;  /* 0x3f0000000200780b */ /* 0x000fda0003f1e200 */
[----:B------:R-:W-:Y:S05]  /*0d90*/  @P0 BRA `(.L_x_164) ;  /* 0x000001d000000947 */ /* 0x000fea0003800000 */
.L_x_165:
[C---:B------:R-:W-:Y:S01]  /*0da0*/  IMAD.SHL.U32 R16, R3.reuse, 0x10, RZ ;  /* 0x0000001003107824 */ /* 0x040fe200078e00ff */
[----:B------:R-:W-:-:S04]  /*0db0*/  SHF.L.U64.HI R17, R3, 0x4, R0 ;  /* 0x0000000403117819 */ /* 0x000fc80000010200 */
[C---:B------:R-:W-:Y:S02]  /*0dc0*/  IADD3 R8, P1, R16.reuse, UR8, RZ ;  /* 0x0000000810087c10 */ /* 0x040fe4000ff3e0ff */
[----:B------:R-:W-:Y:S02]  /*0dd0*/  IADD3 R12, P0, R16, UR6, RZ ;  /* 0x00000006100c7c10 */ /* 0x000fe4000ff1e0ff */
[C---:B------:R-:W-:Y:S02]  /*0de0*/  IADD3.X R9, R17.reuse, UR9, RZ, P1, !PT ;  /* 0x0000000911097c10 */ /* 0x040fe40008ffe4ff */
[----:B------:R-:W-:-:S04]  /*0df0*/  IADD3.X R13, R17, UR7, RZ, P0, !PT ;  /* 0x00000007110d7c10 */ /* 0x000fc800087fe4ff */
[----:B------:R-:W2:Y:S04]  /*0e00*/  LDG.E.128 R8, [R8.64] ;  /* 0x0000000e08087981 */ /* 0x000ea8000c1e1d00 */
[----:B------:R-:W2:Y:S02]  /*0e10*/  LDG.E.128 R4, [R12.64] ;  /* 0x0000000e0c047981 */ /* 0x000ea4000c1e1d00 */
[----:B--2---:R-:W-:Y:S02]  /*0e20*/  FADD.FTZ R14, -R7, R11 ;  /* 0x0000000b070e7221 */ /* 0x004fe40000010100 */
[----:B------:R-:W-:Y:S01]  /*0e30*/  FADD.FTZ R11, -R6, R10 ;  /* 0x0000000a060b7221 */ /* 0x000fe20000010100 */
[----:B------:R-:W-:Y:S01]  /*0e40*/  IADD3 R10, P0, R16, UR10, RZ ;  /* 0x0000000a100a7c10 */ /* 0x000fe2000ff1e0ff */
[----:B------:R-:W-:-:S02]  /*0e50*/  FADD.FTZ R2, -R5, R9 ;  /* 0x0000000905027221 */ /* 0x000fc40000010100 */
[----:B------:R-:W-:Y:S01]  /*0e60*/  FFMA.FTZ R6, R11, c[0x0][0xdac], R6 ;  /* 0x00036b000b067a23 */ /* 0x000fe20000010006 */
[----:B------:R-:W-:Y:S01]  /*0e70*/  IADD3.X R11, R17, UR11, RZ, P0, !PT ;  /* 0x0000000b110b7c10 */ /* 0x000fe200087fe4ff */
[----:B------:R-:W-:Y:S01]  /*0e80*/  FADD.FTZ R15, -R4, R8 ;  /* 0x00000008040f7221 */ /* 0x000fe20000010100 */
[----:B------:R-:W-:Y:S01]  /*0e90*/  IADD3 R3, P0, R3, c[0x0][0x0], RZ ;  /* 0x0000000003037a10 */ /* 0x000fe20007f1e0ff */
[----:B------:R-:W-:Y:S02]  /*0ea0*/  FFMA.FTZ R5, R2, c[0x0][0xdac], R5 ;  /* 0x00036b0002057a23 */ /* 0x000fe40000010005 */
[----:B------:R-:W-:Y:S02]  /*0eb0*/  FFMA.FTZ R7, R14, c[0x0][0xdac], R7 ;  /* 0x00036b000e077a23 */ /* 0x000fe40000010007 */
[----:B------:R-:W-:Y:S02]  /*0ec0*/  FFMA.FTZ R4, R15, c[0x0][0xdac], R4 ;  /* 0x00036b000f047a23 */ /* 0x000fe40000010004 */
[----:B------:R-:W-:-:S02]  /*0ed0*/  IMAD.SHL.U32 R2, R3, 0x4, RZ ;  /* 0x0000000403027824 */ /* 0x000fc400078e00ff */
[----:B------:R-:W-:Y:S01]  /*0ee0*/  IMAD.X R0, RZ, RZ, R0, P0 ;  /* 0x000000ffff007224 */ /* 0x000fe200000e0600 */
[----:B------:R0:W-:Y:S01]  /*0ef0*/  STG.E.128 [R10.64], R4 ;  /* 0x000000040a007986 */ /* 0x0001e2000c101d0e */
[C---:B------:R-:W-:Y:S02]  /*0f00*/  ISETP.LT.U32.AND P1, PT, R3.reuse, 0x4000, PT ;  /* 0x000040000300780c */ /* 0x040fe40003f21070 */
[----:B------:R-:W-:Y:S02]  /*0f10*/  ISETP.GE.U32.AND P0, PT, R2, UR16, PT ;  /* 0x0000001002007c0c */ /* 0x000fe4000bf06070 */
[----:B------:R-:W-:Y:S02]  /*0f20*/  SHF.L.U64.HI R2, R3, 0x2, R0 ;  /* 0x0000000203027819 */ /* 0x000fe40000010200 */
[----:B------:R-:W-:Y:S02]  /*0f30*/  ISETP.LT.U32.AND.EX P1, PT, R0, RZ, PT, P1 ;  /* 0x000000ff0000720c */ /* 0x000fe40003f21110 */
[----:B------:R-:W-:-:S13]  /*0f40*/  ISETP.GE.AND.EX P0, PT, R2, UR5, PT, P0 ;  /* 0x0000000502007c0c */ /* 0x000fda000bf06300 */
[----:B0-----:R-:W-:Y:S05]  /*0f50*/  @!P0 BRA P1, `(.L_x_165) ;  /* 0xfffffe4000008947 */ /* 0x001fea000083ffff */
[----:B------:R-:W-:Y:S05]  /*0f60*/  EXIT ;  /* 0x000000000000794d */ /* 0x000fea0003800000 */
.L_x_164:
[----:B------:R-:W-:Y:S02]  /*0f70*/  FADD.FTZ R16, -R2, 1 ;  /* 0x3f80000002107421 */ /* 0x000fe40000010100 */
.L_x_166:
        /* <DEDUP_REMOVED lines=12> */
[----:B------:R-:W-:Y:S01]  /*1040*/  FFMA.FTZ R6, -R16, R11, R6 ;  /* 0x0000000b10067223 */ /* 0x000fe20000010106 */
[----:B------:R-:W-:Y:S01]  /*1050*/  IADD3.X R11, R18, UR11, RZ, P0, !PT ;  /* 0x0000000b120b7c10 */ /* 0x000fe200087fe4ff */
[--C-:B------:R-:W-:Y:S01]  /*1060*/  FADD.FTZ R15, -R8, R4.reuse ;  /* 0x00000004080f7221 */ /* 0x100fe20000010100 */
[----:B------:R-:W-:Y:S01]  /*1070*/  IADD3 R3, P0, R3, c[0x0][0x0], RZ ;  /* 0x0000000003037a10 */ /* 0x000fe20007f1e0ff */
[C---:B------:R-:W-:Y:S02]  /*1080*/  FFMA.FTZ R5, -R16.reuse, R2, R5 ;  /* 0x0000000210057223 */ /* 0x040fe40000010105 */
[C---:B------:R-:W-:Y:S01]  /*1090*/  FFMA.FTZ R7, -R16.reuse, R14, R7 ;  /* 0x0000000e10077223 */ /* 0x040fe20000010107 */
[C---:B------:R-:W-:Y:S01]  /*10a0*/  ISETP.LT.U32.AND P1, PT, R3.reuse, 0x4000, PT ;  /* 0x000040000300780c */ /* 0x040fe20003f21070 */
[----:B------:R-:W-:Y:S02]  /*10b0*/  FFMA.FTZ R4, -R16, R15, R4 ;  /* 0x0000000f10047223 */ /* 0x000fe40000010104 */
[----:B------:R-:W-:-:S02]  /*10c0*/  IMAD.SHL.U32 R2, R3, 0x4, RZ ;  /* 0x0000000403027824 */ /* 0x000fc400078e00ff */
[----:B------:R-:W-:Y:S01]  /*10d0*/  IMAD.X R0, RZ, RZ, R0, P0 ;  /* 0x000000ffff007224 */ /* 0x000fe200000e0600 */
[----:B------:R0:W-:Y:S02]  /*10e0*/  STG.E.128 [R10.64], R4 ;  /* 0x000000040a007986 */ /* 0x0001e4000c101d0e */
[----:B------:R-:W-:Y:S02]  /*10f0*/  ISETP.GE.U32.AND P0, PT, R2, UR16, PT ;  /* 0x0000001002007c0c */ /* 0x000fe4000bf06070 */
[----:B------:R-:W-:Y:S02]  /*1100*/  SHF.L.U64.HI R2, R3, 0x2, R0 ;  /* 0x0000000203027819 */ /* 0x000fe40000010200 */
[----:B------:R-:W-:Y:S02]  /*1110*/  ISETP.LT.U32.AND.EX P1, PT, R0, RZ, PT, P1 ;  /* 0x000000ff0000720c */ /* 0x000fe40003f21110 */
[----:B------:R-:W-:-:S13]  /*1120*/  ISETP.GE.AND.EX P0, PT, R2, UR5, PT, P0 ;  /* 0x0000000502007c0c */ /* 0x000fda000bf06300 */
[----:B0-----:R-:W-:Y:S05]  /*1130*/  @!P0 BRA P1, `(.L_x_166) ;  /* 0xfffffe4000008947 */ /* 0x001fea000083ffff */
[----:B------:R-:W-:Y:S05]  /*1140*/  EXIT ;  /* 0x000000000000794d */ /* 0x000fea0003800000 */
.L_x_167:
        /* <DEDUP_REMOVED lines=11> */
.L_x_246:


//--------------------- .text._ZN2at6native52_GLOBAL__N__ff984223_19_ForeachTernaryOp_cu_5285c63625multi_tensor_apply_kernelINS1_18TensorListMetadataILi3EEENS1_22TernaryOpScalarFunctorIdLi3ELi2ELi2EEEJNS0_11LerpFunctorIdEEdEEEvT_T0_DpT1_ --------------------------
	.section	.text._ZN2at6native52_GLOBAL__N__ff984223_19_ForeachTernaryOp_cu_5285c63625multi_tensor_apply_kernelINS1_18TensorListMetadataILi3EEENS1_22TernaryOpScalarFunctorIdLi3ELi2ELi2EEEJNS0_11LerpFunctorIdEEdEEEvT_T0_DpT1_,"ax",@progbits
	.sectioninfo	@"SHI_REGISTERS=32"
	.align	128
.text._ZN2at6native52_GLOBAL__N__ff984223_19_ForeachTernaryOp_cu_5285c63625multi_tensor_apply_kernelINS1_18TensorListMetadataILi3EEENS1_22TernaryOpScalarFunctorIdLi3ELi2ELi2EEEJNS0_11LerpFunctorIdEEdEEEvT_T0_DpT1_:
        .type           _ZN2at6native52_GLOBAL__N__ff984223_19_ForeachTernaryOp_cu_5285c63625multi_tensor_apply_kernelINS1_18TensorListMetadataILi3EEENS1_22TernaryOpScalarFunctorIdLi3ELi2ELi2EEEJNS0_11LerpFunctorIdEEdEEEvT_T0_DpT1_,@function
        .size           _ZN2at6native52_GLOBAL__N__ff984223_19_ForeachTernaryOp_cu_5285c63625multi_tensor_apply_kernelINS1_18TensorListMetadataILi3EEENS1_22TernaryOpScalarFunctorIdLi3ELi2ELi2EEEJNS0_11LerpFunctorIdEEdEEEvT_T0_DpT1_,(.L_x_247 - _ZN2at6native52_GLOBAL__N__ff984223_19_ForeachTernaryOp_cu_5285c63625multi_tensor_apply_kernelINS1_18TensorListMetadataILi3EEENS1_22TernaryOpScalarFunctorIdLi3ELi2ELi2EEEJNS0_11LerpFunctorIdEEdEEEvT_T0_DpT1_)
        .other          _ZN2at6native52_GLOBAL__N__ff984223_19_ForeachTernaryOp_cu_5285c63625multi_tensor_apply_kernelINS1_18TensorListMetadataILi3EEENS1_22TernaryOpScalarFunctorIdLi3ELi2ELi2EEEJNS0_11LerpFunctorIdEEdEEEvT_T0_DpT1_,@"STO_CUDA_ENTRY STV_DEFAULT"
_ZN2at6native52_GLOBAL__N__ff984223_19_ForeachTernaryOp_cu_5285c63625multi_tensor_apply_kernelINS1_18TensorListMetadataILi3EEENS1_22TernaryOpScalarFunctorIdLi3ELi2ELi2EEEJNS0_11LerpFunctorIdEEdEEEvT_T0_DpT1_:
        /* <DEDUP_REMOVED lines=39> */
.L_x_170:
[----:B0-----:R-:W-:Y:S01]  /*0270*/  IADD3 R5, P1, R0, UR4, RZ ;  /* 0x0000000400057c10 */ /* 0x001fe2000ff3e0ff */
[----:B-1----:R-:W-:Y:S01]  /*0280*/  CS2R R8, SRZ ;  /* 0x0000000000087805 */ /* 0x002fe2000001ff00 */
[----:B------:R-:W-:Y:S02]  /*0290*/  CS2R R22, SRZ ;  /* 0x0000000000167805 */ /* 0x000fe4000001ff00 */
[C---:B------:R-:W-:Y:S01]  /*02a0*/  ISETP.GE.U32.AND P0, PT, R5.reuse, 0x10000, PT ;  /* 0x000100000500780c */ /* 0x040fe20003f06070 */
[----:B------:R-:W-:Y:S01]  /*02b0*/  IMAD.X R26, RZ, RZ, UR5, P1 ;  /* 0x00000005ff1a7e24 */ /* 0x000fe200088e06ff */
[----:B------:R-:W-:-:S04]  /*02c0*/  ISETP.LT.U32.AND P1, PT, R5, UR18, PT ;  /* 0x0000001205007c0c */ /* 0x000fc8000bf21070 */
        /* <DEDUP_REMOVED lines=11> */
[--C-:B------:R-:W-:Y:S01]  /*0380*/  IMAD.X R3, RZ, RZ, R26.reuse, P2 ;  /* 0x000000ffff037224 */ /* 0x100fe200010e061a */
[----:B------:R-:W-:Y:S01]  /*0390*/  ISETP.LT.U32.AND P2, PT, R6, UR18, PT ;  /* 0x0000001206007c0c */ /* 0x000fe2000bf41070 */
[----:B------:R-:W-:Y:S01]  /*03a0*/  IMAD.X R2, RZ, RZ, R26, P3 ;  /* 0x000000ffff027224 */ /* 0x000fe200018e061a */
[----:B------:R-:W-:Y:S01]  /*03b0*/  ISETP.LT.U32.AND P3, PT, R27, UR18, PT ;  /* 0x000000121b007c0c */ /* 0x000fe2000bf61070 */
[----:B0-----:R-:W-:Y:S01]  /*03c0*/  CS2R R10, SRZ ;  /* 0x00000000000a7805 */ /* 0x001fe2000001ff00 */
[----:B------:R-:W-:-:S02]  /*03d0*/  ISETP.GE.U32.AND.EX P1, PT, R3, RZ, PT, P1 ;  /* 0x000000ff0300720c */ /* 0x000fc40003f26110 */
[----:B------:R-:W-:Y:S02]  /*03e0*/  IADD3 R7, P4, R5, UR12, RZ ;  /* 0x0000000c05077c10 */ /* 0x000fe4000ff9e0ff */
[----:B------:R-:W-:Y:S02]  /*03f0*/  ISETP.LT.AND.EX P1, PT, R3, UR13, !P1, P2 ;  /* 0x0000000d03007c0c */ /* 0x000fe4000cf21320 */
[----:B------:R-:W-:Y:S01]  /*0400*/  ISETP.GE.U32.AND P2, PT, R27, 0x10000, PT ;  /* 0x000100001b00780c */ /* 0x000fe20003f46070 */
[----:B------:R-:W-:Y:S01]  /*0410*/  IMAD.X R4, RZ, RZ, R26, P4 ;  /* 0x000000ffff047224 */ /* 0x000fe200020e061a */
[----:B------:R-:W-:Y:S02]  /*0420*/  ISETP.GE.U32.AND P6, PT, R7, 0x10000, PT ;  /* 0x000100000700780c */ /* 0x000fe40003fc6070 */
[----:B------:R-:W-:Y:S02]  /*0430*/  ISETP.GE.U32.AND.EX P2, PT, R2, RZ, PT, P2 ;  /* 0x000000ff0200720c */ /* 0x000fe40003f46120 */
[----:B------:R-:W-:-:S02]  /*0440*/  ISETP.GE.U32.AND.EX P6, PT, R4, RZ, PT, P6 ;  /* 0x000000ff0400720c */ /* 0x000fc40003fc6160 */
[----:B------:R-:W-:-:S03]  /*0450*/  ISETP.LT.AND.EX P2, PT, R2, UR13, !P2, P3 ;  /* 0x0000000d02007c0c */ /* 0x000fc6000d741330 */
[C---:B------:R-:W-:Y:S02]  /*0460*/  @P1 LEA R18, P3, R6.reuse, UR6, 0x3 ;  /* 0x0000000606121c11 */ /* 0x040fe4000f8618ff */
[C---:B------:R-:W-:Y:S02]  /*0470*/  @P1 LEA R16, P4, R6.reuse, UR8, 0x3 ;  /* 0x0000000806101c11 */ /* 0x040fe4000f8818ff */
[C-C-:B------:R-:W-:Y:S02]  /*0480*/  @P1 LEA.HI.X R19, R6.reuse, UR7, R3.reuse, 0x3, P3 ;  /* 0x0000000706131c11 */ /* 0x140fe400098f1c03 */
[----:B------:R-:W-:Y:S02]  /*0490*/  ISETP.LT.U32.AND P3, PT, R7, UR18, PT ;  /* 0x0000001207007c0c */ /* 0x000fe4000bf61070 */
[----:B------:R-:W-:Y:S01]  /*04a0*/  @P1 LEA.HI.X R17, R6, UR9, R3, 0x3, P4 ;  /* 0x0000000906111c11 */ /* 0x000fe2000a0f1c03 */
[----:B-1----:R-:W-:Y:S01]  /*04b0*/  CS2R R12, SRZ ;  /* 0x00000000000c7805 */ /* 0x002fe2000001ff00 */
[----:B------:R-:W-:Y:S01]  /*04c0*/  ISETP.LT.AND.EX P3, PT, R4, UR13, !P6, P3 ;  /* 0x0000000d04007c0c */ /* 0x000fe2000f761330 */
[----:B------:R-:W-:Y:S01]  /*04d0*/  CS2R R14, SRZ ;  /* 0x00000000000e7805 */ /* 0x000fe2000001ff00 */
[C---:B------:R-:W-:Y:S01]  /*04e0*/  @P2 LEA R24, P5, R27.reuse, UR6, 0x3 ;  /* 0x000000061b182c11 */ /* 0x040fe2000f8a18ff */
[----:B------:R0:W3:Y:S01]  /*04f0*/  @P1 LDG.E.64 R10, [R18.64] ;  /* 0x00000010120a1981 */ /* 0x0000e2000c1e1b00 */
[----:B------:R-:W-:-:S02]  /*0500*/  @P2 LEA R28, P4, R27, UR8, 0x3 ;  /* 0x000000081b1c2c11 */ /* 0x000fc4000f8818ff */
[C-C-:B------:R-:W-:Y:S01]  /*0510*/  @P2 LEA.HI.X R25, R27.reuse, UR7, R2.reuse, 0x3, P5 ;  /* 0x000000071b192c11 */ /* 0x140fe2000a8f1c02 */
[----:B------:R1:W3:Y:S01]  /*0520*/  @P1 LDG.E.64 R12, [R16.64] ;  /* 0x00000010100c1981 */ /* 0x0002e2000c1e1b00 */
[----:B------:R-:W-:-:S03]  /*0530*/  @P2 LEA.HI.X R29, R27, UR9, R2, 0x3, P4 ;  /* 0x000000091b1d2c11 */ /* 0x000fc6000a0f1c02 */
[----:B------:R4:W5:Y:S02]  /*0540*/  @P2 LDG.E.64 R14, [R24.64] ;  /* 0x00000010180e2981 */ /* 0x000964000c1e1b00 */
[----:B0-----:R-:W-:-:S04]  /*0550*/  @P3 LEA R18, P4, R7, UR6, 0x3 ;  /* 0x0000000607123c11 */ /* 0x001fc8000f8818ff */
[C---:B------:R-:W-:Y:S01]  /*0560*/  @P3 LEA.HI.X R19, R7.reuse, UR7, R4, 0x3, P4 ;  /* 0x0000000707133c11 */ /* 0x040fe2000a0f1c04 */
[----:B-1----:R-:W-:Y:S01]  /*0570*/  CS2R R16, SRZ ;  /* 0x0000000000107805 */ /* 0x002fe2000001ff00 */
[----:B----4-:R-:W-:Y:S01]  /*0580*/  @P3 LEA R24, P4, R7, UR8, 0x3 ;  /* 0x0000000807183c11 */ /* 0x010fe2000f8818ff */
[----:B------:R-:W-:-:S04]  /*0590*/  CS2R R20, SRZ ;  /* 0x0000000000147805 */ /* 0x000fc8000001ff00 */
[----:B------:R0:W5:Y:S01]  /*05a0*/  @P2 LDG.E.64 R16, [R28.64] ;  /* 0x000000101c102981 */ /* 0x000162000c1e1b00 */
[----:B------:R-:W-:-:S03]  /*05b0*/  @P3 LEA.HI.X R25, R7, UR9, R4, 0x3, P4 ;  /* 0x0000000907193c11 */ /* 0x000fc6000a0f1c04 */
[----:B------:R1:W4:Y:S01]  /*05c0*/  @P3 LDG.E.64 R20, [R18.64] ;  /* 0x0000001012143981 */ /* 0x000322000c1e1b00 */
[----:B--2---:R-:W2:-:S06]  /*05d0*/  DADD R22, -R8, R22 ;  /* 0x0000000008167229 */ /* 0x004e8c0000000116 */
[----:B--2---:R2:W-:Y:S02]  /*05e0*/  DFMA R22, R22, c[0x0][0xdb0], R8 ;  /* 0x00036c0016167a2b */ /* 0x0045e40000000008 */
[----:B--2---:R-:W-:-:S06]  /*05f0*/  CS2R R8, SRZ ;  /* 0x0000000000087805 */ /* 0x004fcc000001ff00 */
[----:B------:R-:W4:Y:S01]  /*0600*/  @P3 LDG.E.64 R8, [R24.64] ;  /* 0x0000001018083981 */ /* 0x000f22000c1e1b00 */
[----:B------:R-:W-:Y:S01]  /*0610*/  ULDC UR14, c[0x0][0x0] ;  /* 0x00000000000e7ab9 */ /* 0x000fe20000000800 */
[----:B-1----:R-:W-:Y:S01]  /*0620*/  @P2 LEA R18, P5, R27, UR10, 0x3 ;  /* 0x0000000a1b122c11 */ /* 0x002fe2000f8a18ff */
[----:B------:R-:W-:-:S03]  /*0630*/  UIMAD.WIDE.U32 UR4, UR14, 0x4, UR4 ;  /* 0x000000040e0478a5 */ /* 0x000fc6000f8e0004 */
[----:B------:R-:W-:Y:S01]  /*0640*/  @P2 LEA.HI.X R19, R27, UR11, R2, 0x3, P5 ;  /* 0x0000000b1b132c11 */ /* 0x000fe2000a8f1c02 */
[----:B------:R-:W-:Y:S02]  /*0650*/  UISETP.LT.U32.AND UP1, UPT, UR4, UR18, UPT ;  /* 0x000000120400728c */ /* 0x000fe4000bf21070 */
[----:B------:R-:W-:Y:S01]  /*0660*/  UISETP.GE.U32.AND UP0, UPT, UR4, 0x10000, UPT ;  /* 0x000100000400788c */ /* 0x000fe2000bf06070 */
[----:B---3--:R-:W1:-:S06]  /*0670*/  DADD R12, -R10, R12 ;  /* 0x000000000a0c7229 */ /* 0x008e4c000000010c */
[----:B-1----:R1:W-:Y:S02]  /*0680*/  DFMA R10, R12, c[0x0][0xdb0], R10 ;  /* 0x00036c000c0a7a2b */ /* 0x0023e4000000000a */
[----:B-1----:R-:W-:-:S04]  /*0690*/  @P0 LEA R12, P4, R5, UR10, 0x3 ;  /* 0x0000000a050c0c11 */ /* 0x002fc8000f8818ff */
[----:B------:R-:W-:Y:S02]  /*06a0*/  @P0 LEA.HI.X R13, R5, UR11, R26, 0x3, P4 ;  /* 0x0000000b050d0c11 */ /* 0x000fe4000a0f1c1a */
[----:B0-----:R-:W-:Y:S01]  /*06b0*/  @P1 LEA R28, P4, R6, UR10, 0x3 ;  /* 0x0000000a061c1c11 */ /* 0x001fe2000f8818ff */
[----:B-----5:R-:W0:-:S03]  /*06c0*/  DADD R16, -R14, R16 ;  /* 0x000000000e107229 */ /* 0x020e060000000110 */
[----:B------:R-:W-:-:S03]  /*06d0*/  @P1 LEA.HI.X R29, R6, UR11, R3, 0x3, P4 ;  /* 0x0000000b061d1c11 */ /* 0x000fc6000a0f1c03 */
[----:B0-----:R-:W0:Y:S01]  /*06e0*/  DFMA R16, R16, c[0x0][0xdb0], R14 ;  /* 0x00036c0010107a2b */ /* 0x001e22000000000e */
[----:B------:R1:W-:Y:S01]  /*06f0*/  @P0 STG.E.64 [R12.64], R22 ;  /* 0x000000160c000986 */ /* 0x0003e2000c101b10 */
[----:B------:R-:W-:Y:S01]  /*0700*/  UISETP.GE.U32.AND.EX UP0, UPT, UR5, URZ, UPT, UP0 ;  /* 0x0000003f0500728c */ /* 0x000fe2000bf06100 */
[----:B------:R-:W-:Y:S02]  /*0710*/  IMAD.U32 R3, RZ, RZ, UR5 ;  /* 0x00000005ff037e24 */ /* 0x000fe4000f8e00ff */
[----:B------:R1:W-:Y:S01]  /*0720*/  @P1 STG.E.64 [R28.64], R10 ;  /* 0x0000000a1c001986 */ /* 0x0003e2000c101b10 */
[----:B------:R-:W-:-:S03]  /*0730*/  PLOP3.LUT P0, PT, PT, PT, UP1, 0x80, 0x0 ;  /* 0x000000000000781c */ /* 0x000fc60003f0f018 */
[----:B0-----:R1:W-:Y:S01]  /*0740*/  @P2 STG.E.64 [R18.64], R16 ;  /* 0x0000001012002986 */ /* 0x0013e2000c101b10 */
[----:B------:R-:W-:Y:S02]  /*0750*/  ISETP.LT.AND.EX P0, PT, R3, UR13, PT, P0 ;  /* 0x0000000d03007c0c */ /* 0x000fe4000bf01300 */
[----:B------:R-:W-:Y:S01]  /*0760*/  PLOP3.LUT P1, PT, PT, PT, UP0, 0x80, 0x0 ;  /* 0x000000000000781c */ /* 0x000fe20003f2f008 */
[----:B------:R-:W-:Y:S01]  /*0770*/  IMAD.U32 R2, RZ, RZ, UR4 ;  /* 0x00000004ff027e24 */ /* 0x000fe2000f8e00ff */
[----:B----4-:R0:W2:Y:S02]  /*0780*/  DADD R24, -R20, R8 ;  /* 0x0000000014187229 */ /* 0x0100a40000000108 */
[----:B0-----:R-:W-:-:S04]  /*0790*/  @P3 LEA R8, P6, R7, UR10, 0x3 ;  /* 0x0000000a07083c11 */ /* 0x001fc8000f8c18ff */
[----:B--2---:R-:W0:Y:S01]  /*07a0*/  DFMA R24, R24, c[0x0][0xdb0], R20 ;  /* 0x00036c0018187a2b */ /* 0x004e220000000014 */
[----:B------:R-:W-:-:S06]  /*07b0*/  @P3 LEA.HI.X R9, R7, UR11, R4, 0x3, P6 ;  /* 0x0000000b07093c11 */ /* 0x000fcc000b0f1c04 */
[----:B0-----:R1:W-:Y:S01]  /*07c0*/  @P3 STG.E.64 [R8.64], R24 ;  /* 0x0000001808003986 */ /* 0x0013e2000c101b10 */
[----:B------:R-:W-:Y:S05]  /*07d0*/  @!P1 BRA P0, `(.L_x_170) ;  /* 0xfffffa9000009947 */ /* 0x000fea000003ffff */
[----:B------:R-:W-:Y:S05]  /*07e0*/  EXIT ;  /* 0x000000000000794d */ /* 0x000fea0003800000 */
.L_x_169:
[----:B------:R-:W0:Y:S01]  /*07f0*/  S2R R0, SR_TID.X ;  /* 0x0000000000007919 */ /* 0x000e220000002100 */
[----:B------:R-:W-:Y:S02]  /*0800*/  UMOV UR4, URZ ;  /* 0x0000003f00047c82 */ /* 0x000fe40008000000 */
[----:B------:R-:W-:Y:S02]  /*0810*/  UMOV UR5, URZ ;  /* 0x0000003f00057c82 */ /* 0x000fe40008000000 */
.L_x_171:
        /* <DEDUP_REMOVED lines=29> */
[----:B-1----:R-:W-:Y:S01]  /*09f0*/  CS2R R10, SRZ ;  /* 0x00000000000a7805 */ /* 0x002fe2000001ff00 */
[----:B0-----:R-:W-:Y:S02]  /*0a00*/  IADD3 R6, P4, R26, UR12, RZ ;  /* 0x0000000c1a067c10 */ /* 0x001fe4000ff9e0ff */
[C---:B------:R-:W-:Y:S01]  /*0a10*/  ISETP.GE.U32.AND P2, PT, R27.reuse, 0x10000, PT ;  /* 0x000100001b00780c */ /* 0x040fe20003f46070 */
[--C-:B------:R-:W-:Y:S01]  /*0a20*/  IMAD.X R4, RZ, RZ, R3.reuse, P3 ;  /* 0x000000ffff047224 */ /* 0x100fe200018e0603 */
[----:B------:R-:W-:Y:S01]  /*0a30*/  ISETP.LT.U32.AND P3, PT, R27, UR18, PT ;  /* 0x000000121b007c0c */ /* 0x000fe2000bf61070 */
[----:B------:R-:W-:Y:S01]  /*0a40*/  IMAD.X R7, RZ, RZ, R3, P4 ;  /* 0x000000ffff077224 */ /* 0x000fe200020e0603 */
[----:B------:R-:W-:Y:S01]  /*0a50*/  ISETP.LT.U32.AND P4, PT, R6, UR18, PT ;  /* 0x0000001206007c0c */ /* 0x000fe2000bf81070 */
[----:B---3--:R-:W-:Y:S01]  /*0a60*/  IMAD.MOV.U32 R12, RZ, RZ, c[0x0][0xdb0] ;  /* 0x00036c00ff0c7624 */ /* 0x008fe200078e00ff */
[----:B------:R-:W-:Y:S01]  /*0a70*/  ISETP.GE.U32.AND.EX P2, PT, R4, RZ, PT, P2 ;  /* 0x000000ff0400720c */ /* 0x000fe20003f46120 */
[----:B------:R-:W-:-:S03]  /*0a80*/  IMAD.MOV.U32 R13, RZ, RZ, c[0x0][0xdb4] ;  /* 0x00036d00ff0d7624 */ /* 0x000fc600078e00ff */
        /* <DEDUP_REMOVED lines=8> */
[----:B------:R-:W-:Y:S01]  /*0b10*/  DADD R12, -R12, 1 ;  /* 0x3ff000000c0c7429 */ /* 0x000fe20000000100 */
[----:B-----5:R-:W-:Y:S01]  /*0b20*/  CS2R R14, SRZ ;  /* 0x00000000000e7805 */ /* 0x020fe2000001ff00 */
[----:B------:R0:W3:Y:S01]  /*0b30*/  @P2 LDG.E.64 R10, [R24.64] ;  /* 0x00000010180a2981 */ /* 0x0000e2000c1e1b00 */
[----:B------:R-:W-:-:S04]  /*0b40*/  @P3 LEA R16, P4, R6, UR6, 0x3 ;  /* 0x0000000606103c11 */ /* 0x000fc8000f8818ff */
[C---:B------:R-:W-:Y:S01]  /*0b50*/  @P3 LEA.HI.X R17, R6.reuse, UR7, R7, 0x3, P4 ;  /* 0x0000000706113c11 */ /* 0x040fe2000a0f1c07 */
[----:B------:R-:W3:Y:S01]  /*0b60*/  @P2 LDG.E.64 R14, [R28.64] ;  /* 0x000000101c0e2981 */ /* 0x000ee2000c1e1b00 */
[----:B0-----:R-:W-:-:S04]  /*0b70*/  @P3 LEA R24, P4, R6, UR8, 0x3 ;  /* 0x0000000806183c11 */ /* 0x001fc8000f8818ff */
[----:B------:R-:W-:Y:S01]  /*0b80*/  @P3 LEA.HI.X R25, R6, UR9, R7, 0x3, P4 ;  /* 0x0000000906193c11 */ /* 0x000fe2000a0f1c07 */
[----:B--2---:R-:W0:-:S04]  /*0b90*/  DADD R18, -R18, R20 ;  /* 0x0000000012127229 */ /* 0x004e080000000114 */
[----:B----4-:R-:W1:-:S04]  /*0ba0*/  DADD R22, -R22, R8 ;  /* 0x0000000016167229 */ /* 0x010e480000000108 */
[C---:B0-----:R0:W-:Y:S02]  /*0bb0*/  DFMA R18, -R12.reuse, R18, R20 ;  /* 0x000000120c12722b */ /* 0x0411e40000000114 */
[----:B0-----:R-:W-:Y:S02]  /*0bc0*/  CS2R R20, SRZ ;  /* 0x0000000000147805 */ /* 0x001fe4000001ff00 */
[----:B-1----:R0:W-:Y:S02]  /*0bd0*/  DFMA R22, -R12, R22, R8 ;  /* 0x000000160c16722b */ /* 0x0021e40000000108 */
[----:B0-----:R-:W-:Y:S02]  /*0be0*/  CS2R R8, SRZ ;  /* 0x0000000000087805 */ /* 0x001fe4000001ff00 */
[----:B------:R0:W2:Y:S04]  /*0bf0*/  @P3 LDG.E.64 R20, [R16.64] ;  /* 0x0000001010143981 */ /* 0x0000a8000c1e1b00 */
[----:B------:R-:W2:Y:S01]  /*0c00*/  @P3 LDG.E.64 R8, [R24.64] ;  /* 0x0000001018083981 */ /* 0x000ea2000c1e1b00 */
[----:B------:R-:W-:-:S02]  /*0c10*/  ULDC UR14, c[0x0][0x0] ;  /* 0x00000000000e7ab9 */ /* 0x000fc40000000800 */
[----:B------:R-:W-:Y:S01]  /*0c20*/  UIMAD.WIDE.U32 UR4, UR14, 0x4, UR4 ;  /* 0x000000040e0478a5 */ /* 0x000fe2000f8e0004 */
[----:B0-----:R-:W-:-:S03]  /*0c30*/  @P2 LEA R16, P5, R27, UR10, 0x3 ;  /* 0x0000000a1b102c11 */ /* 0x001fc6000f8a18ff */
[----:B------:R-:W-:Y:S02]  /*0c40*/  UISETP.LT.U32.AND UP1, UPT, UR4, UR18, UPT ;  /* 0x000000120400728c */ /* 0x000fe4000bf21070 */
[----:B------:R-:W-:Y:S01]  /*0c50*/  UISETP.GE.U32.AND UP0, UPT, UR4, 0x10000, UPT ;  /* 0x000100000400788c */ /* 0x000fe2000bf06070 */
[----:B------:R-:W-:Y:S01]  /*0c60*/  @P2 LEA.HI.X R17, R27, UR11, R4, 0x3, P5 ;  /* 0x0000000b1b112c11 */ /* 0x000fe2000a8f1c04 */
[----:B---3--:R0:W1:Y:S02]  /*0c70*/  DADD R28, -R10, R14 ;  /* 0x000000000a1c7229 */ /* 0x008064000000010e */
[----:B0-----:R-:W-:-:S04]  /*0c80*/  @P0 LEA R10, P4, R26, UR10, 0x3 ;  /* 0x0000000a1a0a0c11 */ /* 0x001fc8000f8818ff */
[----:B-1----:R0:W1:Y:S01]  /*0c90*/  DFMA R14, -R12, R28, R14 ;  /* 0x0000001c0c0e722b */ /* 0x002062000000010e */
[----:B------:R-:W-:Y:S02]  /*0ca0*/  @P0 LEA.HI.X R11, R26, UR11, R3, 0x3, P4 ;  /* 0x0000000b1a0b0c11 */ /* 0x000fe4000a0f1c03 */
[----:B0-----:R-:W-:-:S04]  /*0cb0*/  @P1 LEA R28, P4, R5, UR10, 0x3 ;  /* 0x0000000a051c1c11 */ /* 0x001fc8000f8818ff */
[----:B------:R-:W-:Y:S01]  /*0cc0*/  @P1 LEA.HI.X R29, R5, UR11, R2, 0x3, P4 ;  /* 0x0000000b051d1c11 */ /* 0x000fe2000a0f1c02 */
[----:B------:R0:W-:Y:S01]  /*0cd0*/  @P0 STG.E.64 [R10.64], R18 ;  /* 0x000000120a000986 */ /* 0x0001e2000c101b10 */
[----:B------:R-:W-:Y:S01]  /*0ce0*/  UISETP.GE.U32.AND.EX UP0, UPT, UR5, URZ, UPT, UP0 ;  /* 0x0000003f0500728c */ /* 0x000fe2000bf06100 */
[----:B------:R-:W-:Y:S02]  /*0cf0*/  IMAD.U32 R3, RZ, RZ, UR5 ;  /* 0x00000005ff037e24 */ /* 0x000fe4000f8e00ff */
[----:B------:R0:W-:Y:S01]  /*0d00*/  @P1 STG.E.64 [R28.64], R22 ;  /* 0x000000161c001986 */ /* 0x0001e2000c101b10 */
[----:B------:R-:W-:-:S03]  /*0d10*/  PLOP3.LUT P0, PT, PT, PT, UP1, 0x80, 0x0 ;  /* 0x000000000000781c */ /* 0x000fc60003f0f018 */
[----:B-1----:R0:W-:Y:S01]  /*0d20*/  @P2 STG.E.64 [R16.64], R14 ;  /* 0x0000000e10002986 */ /* 0x0021e2000c101b10 */
[----:B------:R-:W-:Y:S02]  /*0d30*/  ISETP.LT.AND.EX P0, PT, R3, UR13, PT, P0 ;  /* 0x0000000d03007c0c */ /* 0x000fe4000bf01300 */
[----:B------:R-:W-:Y:S01]  /*0d40*/  PLOP3.LUT P1, PT, PT, PT, UP0, 0x80, 0x0 ;  /* 0x000000000000781c */ /* 0x000fe20003f2f008 */
[----:B------:R-:W-:Y:S01]  /*0d50*/  IMAD.U32 R2, RZ, RZ, UR4 ;  /* 0x00000004ff027e24 */ /* 0x000fe2000f8e00ff */
[----:B--2---:R1:W2:Y:S02]  /*0d60*/  DADD R24, -R20, R8 ;  /* 0x0000000014187229 */ /* 0x0042a40000000108 */
[----:B-1----:R-:W-:-:S04]  /*0d70*/  @P3 LEA R20, P6, R6, UR10, 0x3 ;  /* 0x0000000a06143c11 */ /* 0x002fc8000f8c18ff */
[----:B--2---:R-:W1:Y:S01]  /*0d80*/  DFMA R24, -R12, R24, R8 ;  /* 0x000000180c18722b */ /* 0x004e620000000108 */
[----:B------:R-:W-:-:S06]  /*0d90*/  @P3 LEA.HI.X R21, R6, UR11, R7, 0x3, P6 ;  /* 0x0000000b06153c11 */ /* 0x000fcc000b0f1c07 */
[----:B-1----:R0:W-:Y:S01]  /*0da0*/  @P3 STG.E.64 [R20.64], R24 ;  /* 0x0000001814003986 */ /* 0x0021e2000c101b10 */
[----:B------:R-:W-:Y:S05]  /*0db0*/  @!P1 BRA P0, `(.L_x_171) ;  /* 0xfffffa6000009947 */ /* 0x000fea000003ffff */
[----:B------:R-:W-:Y:S05]  /*0dc0*/  EXIT ;  /* 0x000000000000794d */ /* 0x000fea0003800000 */
.L_x_168:
        /* <DEDUP_REMOVED lines=11> */
.L_x_173:
[C---:B------:R-:W-:Y:S01]  /*0e80*/  IMAD.SHL.U32 R2, R0.reuse, 0x20, RZ ;  /* 0x0000002000027824 */ /* 0x040fe200078e00ff */
[----:B------:R-:W-:-:S04]  /*0e90*/  SHF.L.U64.HI R3, R0, 0x5, R21 ;  /* 0x0000000500037819 */ /* 0x000fc80000010215 */
        /* <DEDUP_REMOVED lines=8> */
[----:B------:R-:W-:-:S04]  /*0f20*/  IADD3 R2, P0, R2, UR10, RZ ;  /* 0x0000000a02027c10 */ /* 0x000fc8000ff1e0ff */
[----:B------:R-:W-:Y:S02]  /*0f30*/  IADD3.X R3, R3, UR11, RZ, P0, !PT ;  /* 0x0000000b03037c10 */ /* 0x000fe400087fe4ff */
[----:B------:R-:W-:-:S04]  /*0f40*/  IADD3 R0, P0, R0, c[0x0][0x0], RZ ;  /* 0x0000000000007a10 */ /* 0x000fc80007f1e0ff */
[----:B------:R-:W-:Y:S01]  /*0f50*/  ISETP.LT.U32.AND P1, PT, R0, 0x4000, PT ;  /* 0x000040000000780c */ /* 0x000fe20003f21070 */
[----:B------:R-:W-:-:S05]  /*0f60*/  IMAD.X R21, RZ, RZ, R21, P0 ;  /* 0x000000ffff157224 */ /* 0x000fca00000e0615 */
[----:B------:R-:W-:Y:S01]  /*0f70*/  ISETP.LT.U32.AND.EX P1, PT, R21, RZ, PT, P1 ;  /* 0x000000ff1500720c */ /* 0x000fe20003f21110 */
        /* <DEDUP_REMOVED lines=8> */
[----:B------:R1:W2:Y:S02]  /*1000*/  DFMA R4, R8, c[0x0][0xdb0], R4 ;  /* 0x00036c0008047a2b */ /* 0x0002a40000000004 */
[----:B-1----:R-:W-:-:S05]  /*1010*/  IMAD.SHL.U32 R8, R0, 0x4, RZ ;  /* 0x0000000400087824 */ /* 0x002fca00078e00ff */
[----:B--2---:R0:W-:Y:S01]  /*1020*/  STG.E.128 [R2.64+0x10], R4 ;  /* 0x0000100402007986 */ /* 0x0041e2000c101d10 */
[----:B------:R-:W-:Y:S02]  /*1030*/  ISETP.GE.U32.AND P0, PT, R8, UR18, PT ;  /* 0x0000001208007c0c */ /* 0x000fe4000bf06070 */
[----:B------:R-:W-:-:S04]  /*1040*/  SHF.L.U64.HI R8, R0, 0x2, R21 ;  /* 0x0000000200087819 */ /* 0x000fc80000010215 */
[----:B------:R-:W-:-:S13]  /*1050*/  ISETP.GE.AND.EX P0, PT, R8, UR13, PT, P0 ;  /* 0x0000000d08007c0c */ /* 0x000fda000bf06300 */
[----:B0-----:R-:W-:Y:S05]  /*1060*/  @!P0 BRA P1, `(.L_x_173) ;  /* 0xfffffe1000008947 */ /* 0x001fea000083ffff */
[----:B------:R-:W-:Y:S05]  /*1070*/  EXIT ;  /* 0x000000000000794d */ /* 0x000fea0003800000 */
.L_x_172:
[----:B------:R-:W0:-:S04]  /*1080*/  DADD R2, -R2, 1 ;  /* 0x3ff0000002027429 */ /* 0x000e080000000100 */
.L_x_174:
        /* <DEDUP_REMOVED lines=24> */
[----:B------:R1:W2:Y:S02]  /*1210*/  DFMA R8, -R2, R4, R8 ;  /* 0x000000040208722b */ /* 0x0002a40000000108 */
[----:B-1----:R-:W-:-:S05]  /*1220*/  IMAD.SHL.U32 R4, R0, 0x4, RZ ;  /* 0x0000000400047824 */ /* 0x002fca00078e00ff */
[----:B--2---:R0:W-:Y:S01]  /*1230*/  STG.E.128 [R22.64+0x10], R8 ;  /* 0x0000100816007986 */ /* 0x0041e2000c101d10 */
[----:B------:R-:W-:Y:S02]  /*1240*/  ISETP.GE.U32.AND P0, PT, R4, UR18, PT ;  /* 0x0000001204007c0c */ /* 0x000fe4000bf06070 */
[----:B------:R-:W-:-:S04]  /*1250*/  SHF.L.U64.HI R4, R0, 0x2, R21 ;  /* 0x0000000200047819 */ /* 0x000fc80000010215 */
[----:B------:R-:W-:-:S13]  /*1260*/  ISETP.GE.AND.EX P0, PT, R4, UR13, PT, P0 ;  /* 0x0000000d04007c0c */ /* 0x000fda000bf06300 */
[----:B0-----:R-:W-:Y:S05]  /*1270*/  @!P0 BRA P1, `(.L_x_174) ;  /* 0xfffffe1000008947 */ /* 0x001fea000083ffff */
[----:B------:R-:W-:Y:S05]  /*1280*/  EXIT ;  /* 0x000000000000794d */ /* 0x000fea0003800000 */
.L_x_175:
        /* <DEDUP_REMOVED lines=15> */
.L_x_247:


//--------------------- .text._ZN2at6native52_GLOBAL__N__ff984223_19_ForeachTernaryOp_cu_5285c63625multi_tensor_apply_kernelINS1_18TensorListMetadataILi3EEENS1_20TernaryOpListFunctorIN3c108BFloat16ELi3ELi3ELi0EEEJNS0_11LerpFunctorIfEEEEEvT_T0_DpT1_ --------------------------
	.section	.text._ZN2at6native52_GLOBAL__N__ff984223_19_ForeachTernaryOp_cu_5285c63625multi_tensor_apply_kernelINS1_18TensorListMetadataILi3EEENS1_20TernaryOpListFunctorIN3c108BFloat16ELi3ELi3ELi0EEEJNS0_11LerpFunctorIfEEEEEvT_T0_DpT1_,"ax",@progbits
	.sectioninfo	@"SHI_REGISTERS=32"
	.align	128
.text._ZN2at6native52_GLOBAL__N__ff984223_19_ForeachTernaryOp_cu_5285c63625multi_tensor_apply_kernelINS1_18TensorListMetadataILi3EEENS1_20TernaryOpListFunctorIN3c108BFloat16ELi3ELi3ELi0EEEJNS0_11LerpFunctorIfEEEEEvT_T0_DpT1_:
        .type           _ZN2at6native52_GLOBAL__N__ff984223_19_ForeachTernaryOp_cu_5285c63625multi_tensor_apply_kernelINS1_18TensorListMetadataILi3EEENS1_20TernaryOpListFunctorIN3c108BFloat16ELi3ELi3ELi0EEEJNS0_11LerpFunctorIfEEEEEvT_T0_DpT1_,@function
        .size           _ZN2at6native52_GLOBAL__N__ff984223_19_ForeachTernaryOp_cu_5285c63625multi_tensor_apply_kernelINS1_18TensorListMetadataILi3EEENS1_20TernaryOpListFunctorIN3c108BFloat16ELi3ELi3ELi0EEEJNS0_11LerpFunctorIfEEEEEvT_T0_DpT1_,(.L_x_248 - _ZN2at6native52_GLOBAL__N__ff984223_19_ForeachTernaryOp_cu_5285c63625multi_tensor_apply_kernelINS1_18TensorListMetadataILi3EEENS1_20TernaryOpListFunctorIN3c108BFloat16ELi3ELi3ELi0EEEJNS0_11LerpFunctorIfEEEEEvT_T0_DpT1_)
        .other          _ZN2at6native52_GLOBAL__N__ff984223_19_ForeachTernaryOp_cu_5285c63625multi_tensor_apply_kernelINS1_18TensorListMetadataILi3EEENS1_20TernaryOpListFunctorIN3c108BFloat16ELi3ELi3ELi0EEEJNS0_11LerpFunctorIfEEEEEvT_T0_DpT1_,@"STO_CUDA_ENTRY STV_DEFAULT"
_ZN2at6native52_GLOBAL__N__ff984223_19_ForeachTernaryOp_cu_5285c63625multi_tensor_apply_kernelINS1_18TensorListMetadataILi3EEENS1_20TernaryOpListFunctorIN3c108BFloat16ELi3ELi3ELi0EEEJNS0_11LerpFunctorIfEEEEEvT_T0_DpT1_:
        /* <DEDUP_REMOVED lines=32> */
.L_x_177:
[----:B0-----:R-:W-:Y:S02]  /*0200*/  IADD3 R10, P1, R2, R6, RZ ;  /* 0x00000006020a7210 */ /* 0x001fe40007f3e0ff */
[----:B------:R-:W-:Y:S02]  /*0210*/  PRMT R9, RZ, 0x7610, R9 ;  /* 0x00007610ff097816 */ /* 0x000fe40000000009 */
[C---:B------:R-:W-:Y:S01]  /*0220*/  ISETP.GE.U32.AND P0, PT, R10.reuse, 0x10000, PT ;  /* 0x000100000a00780c */ /* 0x040fe20003f06070 */
[----:B------:R-:W-:Y:S01]  /*0230*/  IMAD.X R5, RZ, RZ, R7, P1 ;  /* 0x000000ffff057224 */ /* 0x000fe200008e0607 */
[C---:B------:R-:W-:Y:S02]  /*0240*/  ISETP.LT.U32.AND P1, PT, R10.reuse, UR14, PT ;  /* 0x0000000e0a007c0c */ /* 0x040fe4000bf21070 */
[----:B------:R-:W-:-:S02]  /*0250*/  IADD3 R0, P3, R10, c[0x0][0x0], RZ ;  /* 0x000000000a007a10 */ /* 0x000fc40007f7e0ff */
[----:B------:R-:W-:-:S04]  /*0260*/  ISETP.GE.U32.AND.EX P0, PT, R5, RZ, PT, P0 ;  /* 0x000000ff0500720c */ /* 0x000fc80003f06100 */
[----:B------:R-:W-:Y:S01]  /*0270*/  ISETP.LT.AND.EX P0, PT, R5, UR4, !P0, P1 ;  /* 0x0000000405007c0c */ /* 0x000fe2000c701310 */
[----:B------:R-:W-:-:S12]  /*0280*/  IMAD.X R19, RZ, RZ, R5, P3 ;  /* 0x000000ffff137224 */ /* 0x000fd800018e0605 */
[C---:B------:R-:W-:Y:S02]  /*0290*/  @P0 LEA R12, P1, R10.reuse, UR6, 0x1 ;  /* 0x000000060a0c0c11 */ /* 0x040fe4000f8208ff */
[C---:B------:R-:W-:Y:S02]  /*02a0*/  @P0 LEA R14, P3, R10.reuse, UR10, 0x1 ;  /* 0x0000000a0a0e0c11 */ /* 0x040fe4000f8608ff */
[C---:B------:R-:W-:Y:S02]  /*02b0*/  @P0 LEA R16, P2, R10.reuse, UR8, 0x1 ;  /* 0x000000080a100c11 */ /* 0x040fe4000f8408ff */
[--C-:B------:R-:W-:Y:S02]  /*02c0*/  @P0 LEA.HI.X R13, R10, UR7, R5.reuse, 0x1, P1 ;  /* 0x000000070a0d0c11 */ /* 0x100fe400088f0c05 */
[----:B------:R-:W-:Y:S02]  /*02d0*/  ISETP.GE.U32.AND P1, PT, R0, 0x10000, PT ;  /* 0x000100000000780c */ /* 0x000fe40003f26070 */
[C-C-:B------:R-:W-:Y:S01]  /*02e0*/  @P0 LEA.HI.X R15, R10.reuse, UR11, R5.reuse, 0x1, P3 ;  /* 0x0000000b0a0f0c11 */ /* 0x140fe200098f0c05 */
[C---:B------:R-:W-:Y:S01]  /*02f0*/  IMAD R21, R3.reuse, 0x3, RZ ;  /* 0x0000000303157824 */ /* 0x040fe200078e02ff */
[----:B------:R-:W-:Y:S01]  /*0300*/  @P0 LEA.HI.X R17, R10, UR9, R5, 0x1, P2 ;  /* 0x000000090a110c11 */ /* 0x000fe200090f0c05 */
[----:B------:R0:W2:Y:S01]  /*0310*/  @P0 LDG.E.U16 R9, [R12.64] ;  /* 0x0000000c0c090981 */ /* 0x0000a2000c1e1500 */
[----:B------:R-:W-:-:S02]  /*0320*/  LEA R27, P3, R3, R10, 0x1 ;  /* 0x0000000a031b7211 */ /* 0x000fc400078608ff */
[----:B------:R-:W-:Y:S02]  /*0330*/  ISETP.LT.U32.AND P2, PT, R0, UR14, PT ;  /* 0x0000000e00007c0c */ /* 0x000fe4000bf41070 */
[C---:B------:R-:W-:Y:S01]  /*0340*/  ISETP.GE.U32.AND.EX P1, PT, R19.reuse, RZ, PT, P1 ;  /* 0x000000ff1300720c */ /* 0x040fe20003f26110 */
[----:B------:R-:W-:Y:S01]  /*0350*/  IMAD.X R8, RZ, RZ, R5, P3 ;  /* 0x000000ffff087224 */ /* 0x000fe200018e0605 */
[----:B------:R-:W-:Y:S02]  /*0360*/  PRMT R22, RZ, 0x7610, R22 ;  /* 0x00007610ff167816 */ /* 0x000fe40000000016 */
[----:B------:R-:W-:Y:S02]  /*0370*/  ISETP.LT.AND.EX P1, PT, R19, UR4, !P1, P2 ;  /* 0x0000000413007c0c */ /* 0x000fe4000cf21320 */
[C---:B------:R-:W-:Y:S02]  /*0380*/  ISETP.GE.U32.AND P2, PT, R27.reuse, 0x10000, PT ;  /* 0x000100001b00780c */ /* 0x040fe40003f46070 */
[----:B------:R-:W-:Y:S01]  /*0390*/  ISETP.LT.U32.AND P5, PT, R27, UR14, PT ;  /* 0x0000000e1b007c0c */ /* 0x000fe2000bfa1070 */
[----:B------:R1:W3:Y:S01]  /*03a0*/  @P0 LDG.E.U16 R22, [R16.64] ;  /* 0x0000000c10160981 */ /* 0x0002e2000c1e1500 */
[----:B------:R-:W-:-:S02]  /*03b0*/  ISETP.GE.U32.AND.EX P2, PT, R8, RZ, PT, P2 ;  /* 0x000000ff0800720c */ /* 0x000fc40003f46120 */
[----:B------:R-:W-:Y:S02]  /*03c0*/  IADD3 R26, P4, R21, R10, RZ ;  /* 0x0000000a151a7210 */ /* 0x000fe40007f9e0ff */
[----:B------:R-:W-:Y:S02]  /*03d0*/  ISETP.LT.AND.EX P2, PT, R8, UR4, !P2, P5 ;  /* 0x0000000408007c0c */ /* 0x000fe4000d741350 */
[----:B------:R-:W-:Y:S02]  /*03e0*/  PRMT R11, RZ, 0x7610, R11 ;  /* 0x00007610ff0b7816 */ /* 0x000fe4000000000b */
[C---:B------:R-:W-:Y:S01]  /*03f0*/  ISETP.GE.U32.AND P3, PT, R26.reuse, 0x10000, PT ;  /* 0x000100001a00780c */ /* 0x040fe20003f66070 */
[----:B-1----:R-:W-:Y:S01]  /*0400*/  IMAD.X R17, RZ, RZ, R5, P4 ;  /* 0x000000ffff117224 */ /* 0x002fe200020e0605 */
[C---:B------:R-:W-:Y:S01]  /*0410*/  SHF.L.U64.HI R8, R27.reuse, 0x1, R8 ;  /* 0x000000011b087819 */ /* 0x040fe20000010208 */
[----:B------:R-:W-:Y:S01]  /*0420*/  IMAD.SHL.U32 R27, R27, 0x2, RZ ;  /* 0x000000021b1b7824 */ /* 0x000fe200078e00ff */
[----:B------:R-:W-:Y:S01]  /*0430*/  ISETP.LT.U32.AND P4, PT, R26, UR14, PT ;  /* 0x0000000e1a007c0c */ /* 0x000fe2000bf81070 */
[----:B------:R1:W4:Y:S01]  /*0440*/  @P0 LDG.E.U16 R11, [R14.64] ;  /* 0x0000000c0e0b0981 */ /* 0x000322000c1e1500 */
[----:B------:R-:W-:Y:S01]  /*0450*/  ISETP.GE.U32.AND.EX P3, PT, R17, RZ, PT, P3 ;  /* 0x000000ff1100720c */ /* 0x000fe20003f66130 */
[C---:B0-----:R-:W-:Y:S01]  /*0460*/  IMAD.SHL.U32 R12, R0.reuse, 0x2, RZ ;  /* 0x00000002000c7824 */ /* 0x041fe200078e00ff */
[----:B------:R-:W-:-:S02]  /*0470*/  SHF.L.U64.HI R13, R0, 0x1, R19 ;  /* 0x00000001000d7819 */ /* 0x000fc40000010213 */
[----:B------:R-:W-:Y:S02]  /*0480*/  ISETP.LT.AND.EX P3, PT, R17, UR4, !P3, P4 ;  /* 0x0000000411007c0c */ /* 0x000fe4000df61340 */
[----:B------:R-:W-:Y:S02]  /*0490*/  @P2 IADD3 R18, P4, R27, UR8, RZ ;  /* 0x000000081b122c10 */ /* 0x000fe4000ff9e0ff */
[C---:B------:R-:W-:Y:S02]  /*04a0*/  @P1 IADD3 R20, P6, R12.reuse, UR8, RZ ;  /* 0x000000080c141c10 */ /* 0x040fe4000ffde0ff */
[----:B-1----:R-:W-:Y:S02]  /*04b0*/  @P1 IADD3 R14, P5, R12, UR10, RZ ;  /* 0x0000000a0c0e1c10 */ /* 0x002fe4000ffbe0ff */
[----:B------:R-:W-:Y:S02]  /*04c0*/  PRMT R23, RZ, 0x7610, R23 ;  /* 0x00007610ff177816 */ /* 0x000fe40000000017 */
[----:B------:R-:W-:-:S02]  /*04d0*/  @P2 IADD3.X R19, R8, UR9, RZ, P4, !PT ;  /* 0x0000000908132c10 */ /* 0x000fc4000a7fe4ff */
[----:B------:R-:W-:Y:S02]  /*04e0*/  PRMT R24, RZ, 0x7610, R24 ;  /* 0x00007610ff187816 */ /* 0x000fe40000000018 */
[C---:B------:R-:W-:Y:S02]  /*04f0*/  @P1 IADD3.X R21, R13.reuse, UR9, RZ, P6, !PT ;  /* 0x000000090d151c10 */ /* 0x040fe4000b7fe4ff */
[----:B------:R-:W-:Y:S02]  /*0500*/  @P1 IADD3.X R15, R13, UR11, RZ, P5, !PT ;  /* 0x0000000b0d0f1c10 */ /* 0x000fe4000affe4ff */
[C---:B------:R-:W-:Y:S01]  /*0510*/  SHF.L.U64.HI R4, R26.reuse, 0x1, R17 ;  /* 0x000000011a047819 */ /* 0x040fe20000010211 */
[----:B------:R-:W-:Y:S01]  /*0520*/  IMAD.SHL.U32 R26, R26, 0x2, RZ ;  /* 0x000000021a1a7824 */ /* 0x000fe200078e00ff */
[----:B------:R-:W-:Y:S01]  /*0530*/  IADD3 R12, P4, R12, UR6, RZ ;  /* 0x000000060c0c7c10 */ /* 0x000fe2000ff9e0ff */
[----:B------:R0:W5:Y:S01]  /*0540*/  @P1 LDG.E.U16 R23, [R20.64] ;  /* 0x0000000c14171981 */ /* 0x000162000c1e1500 */
[----:B------:R-:W-:-:S02]  /*0550*/  @P2 IADD3 R16, P5, R27, UR10, RZ ;  /* 0x0000000a1b102c10 */ /* 0x000fc4000ffbe0ff */
[----:B------:R-:W-:Y:S01]  /*0560*/  PRMT R29, RZ, 0x7610, R29 ;  /* 0x00007610ff1d7816 */ /* 0x000fe2000000001d */
[----:B------:R1:W5:Y:S01]  /*0570*/  @P1 LDG.E.U16 R24, [R14.64] ;  /* 0x0000000c0e181981 */ /* 0x000362000c1e1500 */
[----:B------:R-:W-:Y:S02]  /*0580*/  IADD3.X R13, R13, UR7, RZ, P4, !PT ;  /* 0x000000070d0d7c10 */ /* 0x000fe4000a7fe4ff */
[----:B------:R-:W-:Y:S02]  /*0590*/  @P2 IADD3.X R17, R8, UR11, RZ, P5, !PT ;  /* 0x0000000b08112c10 */ /* 0x000fe4000affe4ff */
[----:B------:R-:W-:Y:S01]  /*05a0*/  PRMT R25, RZ, 0x7610, R25 ;  /* 0x00007610ff197816 */ /* 0x000fe20000000019 */
[----:B------:R-:W5:Y:S01]  /*05b0*/  @P1 LDG.E.U16 R29, [R12.64] ;  /* 0x0000000c0c1d1981 */ /* 0x000f62000c1e1500 */
[----:B0-----:R-:W-:Y:S02]  /*05c0*/  @P3 IADD3 R20, P5, R26, UR8, RZ ;  /* 0x000000081a143c10 */ /* 0x001fe4000ffbe0ff */
[----:B------:R-:W-:-:S02]  /*05d0*/  PRMT R0, RZ, 0x7610, R0 ;  /* 0x00007610ff007816 */ /* 0x000fc40000000000 */
[----:B-1----:R-:W-:Y:S01]  /*05e0*/  @P3 IADD3 R14, P4, R26, UR10, RZ ;  /* 0x0000000a1a0e3c10 */ /* 0x002fe2000ff9e0ff */
[----:B------:R0:W5:Y:S01]  /*05f0*/  @P2 LDG.E.U16 R25, [R16.64] ;  /* 0x0000000c10192981 */ /* 0x000162000c1e1500 */
[----:B------:R-:W-:Y:S02]  /*0600*/  PRMT R28, RZ, 0x7610, R28 ;  /* 0x00007610ff1c7816 */ /* 0x000fe4000000001c */
[C---:B------:R-:W-:Y:S01]  /*0610*/  @P3 IADD3.X R21, R4.reuse, UR9, RZ, P5, !PT ;  /* 0x0000000904153c10 */ /* 0x040fe2000affe4ff */
[----:B------:R1:W5:Y:S01]  /*0620*/  @P2 LDG.E.U16 R0, [R18.64] ;  /* 0x0000000c12002981 */ /* 0x000362000c1e1500 */
[----:B------:R-:W-:-:S03]  /*0630*/  @P3 IADD3.X R15, R4, UR11, RZ, P4, !PT ;  /* 0x0000000b040f3c10 */ /* 0x000fc6000a7fe4ff */
[----:B------:R1:W5:Y:S01]  /*0640*/  @P3 LDG.E.U16 R28, [R20.64] ;  /* 0x0000000c141c3981 */ /* 0x000362000c1e1500 */
[----:B0-----:R-:W-:Y:S02]  /*0650*/  IADD3 R16, P4, R27, UR6, RZ ;  /* 0x000000061b107c10 */ /* 0x001fe4000ff9e0ff */
[----:B-1----:R-:W-:Y:S02]  /*0660*/  IADD3 R18, P5, R26, UR6, RZ ;  /* 0x000000061a127c10 */ /* 0x002fe4000ffbe0ff */
[----:B------:R-:W-:Y:S02]  /*0670*/  IADD3.X R17, R8, UR7, RZ, P4, !PT ;  /* 0x0000000708117c10 */ /* 0x000fe4000a7fe4ff */
[----:B------:R-:W-:Y:S02]  /*0680*/  PRMT R20, RZ, 0x7610, R20 ;  /* 0x00007610ff147816 */ /* 0x000fe40000000014 */
[----:B------:R-:W-:Y:S02]  /*0690*/  IADD3.X R19, R4, UR7, RZ, P5, !PT ;  /* 0x0000000704137c10 */ /* 0x000fe4000affe4ff */
[----:B------:R-:W-:-:S02]  /*06a0*/  PRMT R8, RZ, 0x7610, R8 ;  /* 0x00007610ff087816 */ /* 0x000fc40000000008 */
[----:B------:R-:W-:Y:S01]  /*06b0*/  PRMT R4, RZ, 0x7610, R4 ;  /* 0x00007610ff047816 */ /* 0x000fe20000000004 */
[----:B------:R4:W5:Y:S04]  /*06c0*/  @P3 LDG.E.U16 R20, [R14.64] ;  /* 0x0000000c0e143981 */ /* 0x000968000c1e1500 */
[----:B------:R-:W5:Y:S04]  /*06d0*/  @P2 LDG.E.U16 R8, [R16.64] ;  /* 0x0000000c10082981 */ /* 0x000f68000c1e1500 */
[----:B------:R-:W5:Y:S01]  /*06e0*/  @P3 LDG.E.U16 R4, [R18.64] ;  /* 0x0000000c12043981 */ /* 0x000f62000c1e1500 */
[----:B--2---:R-:W-:-:S02]  /*06f0*/  PRMT R9, RZ, 0x5410, R9 ;  /* 0x00005410ff097816 */ /* 0x004fc40000000009 */
[----:B---3--:R-:W-:Y:S02]  /*0700*/  PRMT R22, RZ, 0x5410, R22 ;  /* 0x00005410ff167816 */ /* 0x008fe40000000016 */
[----:B----4-:R-:W-:-:S04]  /*0710*/  PRMT R14, RZ, 0x5410, R11 ;  /* 0x00005410ff0e7816 */ /* 0x010fc8000000000b */
[----:B------:R-:W-:Y:S01]  /*0720*/  FSETP.GEU.FTZ.AND P4, PT, |R14|, 0.5, PT ;  /* 0x3f0000000e00780b */ /* 0x000fe20003f9e200 */
[----:B------:R-:W-:-:S04]  /*0730*/  FADD.FTZ R11, -R9, R22 ;  /* 0x00000016090b7221 */ /* 0x000fc80000010100 */
[C---:B------:R-:W-:Y:S02]  /*0740*/  FFMA.FTZ R9, R14.reuse, R11, R9 ;  /* 0x0000000b0e097223 */ /* 0x040fe40000010009 */
[----:B------:R-:W-:-:S06]  /*0750*/  FADD.FTZ R14, -R14, 1 ;  /* 0x3f8000000e0e7421 */ /* 0x000fcc0000010100 */
[----:B------:R-:W-:Y:S01]  /*0760*/  @P4 FFMA.FTZ R9, -R11, R14, R22 ;  /* 0x0000000e0b094223 */ /* 0x000fe20000010116 */
[----:B-----5:R-:W-:Y:S02]  /*0770*/  PRMT R14, RZ, 0x5410, R23 ;  /* 0x00005410ff0e7816 */ /* 0x020fe40000000017 */
[----:B------:R-:W-:-:S04]  /*0780*/  PRMT R24, RZ, 0x5410, R24 ;  /* 0x00005410ff187816 */ /* 0x000fc80000000018 */
[----:B------:R-:W-:Y:S02]  /*0790*/  FSETP.GEU.FTZ.AND P4, PT, |R24|, 0.5, PT ;  /* 0x3f0000001800780b */ /* 0x000fe40003f9e200 */
[----:B------:R-:W-:-:S05]  /*07a0*/  PRMT R29, RZ, 0x5410, R29 ;  /* 0x00005410ff1d7816 */ /* 0x000fca000000001d */
[----:B------:R-:W-:Y:S01]  /*07b0*/  FADD.FTZ R15, -R29, R14 ;  /* 0x0000000e1d0f7221 */ /* 0x000fe20000010100 */
[----:B------:R-:W-:-:S03]  /*07c0*/  PRMT R25, RZ, 0x5410, R25 ;  /* 0x00005410ff197816 */ /* 0x000fc60000000019 */
[C---:B------:R-:W-:Y:S02]  /*07d0*/  FFMA.FTZ R11, R24.reuse, R15, R29 ;  /* 0x0000000f180b7223 */ /* 0x040fe4000001001d */
[----:B------:R-:W-:-:S04]  /*07e0*/  FADD.FTZ R24, -R24, 1 ;  /* 0x3f80000018187421 */ /* 0x000fc80000010100 */
[----:B------:R-:W-:Y:S01]  /*07f0*/  @P4 FFMA.FTZ R11, -R15, R24, R14 ;  /* 0x000000180f0b4223 */ /* 0x000fe2000001010e */
[----:B------:R-:W-:Y:S02]  /*0800*/  PRMT R15, RZ, 0x5410, R0 ;  /* 0x00005410ff0f7816 */ /* 0x000fe40000000000 */
[----:B------:R-:W-:Y:S02]  /*0810*/  FSETP.GEU.FTZ.AND P4, PT, |R25|, 0.5, PT ;  /* 0x3f0000001900780b */ /* 0x000fe40003f9e200 */
[----:B------:R-:W-:Y:S02]  /*0820*/  PRMT R21, RZ, 0x5410, R28 ;  /* 0x00005410ff157816 */ /* 0x000fe4000000001c */
[----:B------:R-:W-:Y:S02]  /*0830*/  PRMT R23, RZ, 0x5410, R20 ;  /* 0x00005410ff177816 */ /* 0x000fe40000000014 */
[----:B------:R-:W-:Y:S02]  /*0840*/  PRMT R8, RZ, 0x5410, R8 ;  /* 0x00005410ff087816 */ /* 0x000fe40000000008 */
[----:B------:R-:W-:-:S02]  /*0850*/  FSETP.GEU.FTZ.AND P5, PT, |R23|, 0.5, PT ;  /* 0x3f0000001700780b */ /* 0x000fc40003fbe200 */
[----:B------:R-:W-:Y:S01]  /*0860*/  PRMT R4, RZ, 0x5410, R4 ;  /* 0x00005410ff047816 */ /* 0x000fe20000000004 */
[----:B------:R-:W-:-:S04]  /*0870*/  FADD.FTZ R0, -R8, R15 ;  /* 0x0000000f08007221 */ /* 0x000fc80000010100 */
[----:B------:R-:W-:Y:S02]  /*0880*/  FADD.FTZ R14, -R4, R21 ;  /* 0x00000015040e7221 */ /* 0x000fe40000010100 */
[C---:B------:R-:W-:Y:S02]  /*0890*/  FFMA.FTZ R8, R25.reuse, R0, R8 ;  /* 0x0000000019087223 */ /* 0x040fe40000010008 */
[----:B------:R-:W-:Y:S02]  /*08a0*/  FADD.FTZ R25, -R25, 1 ;  /* 0x3f80000019197421 */ /* 0x000fe40000010100 */
[C---:B------:R-:W-:Y:S01]  /*08b0*/  FFMA.FTZ R20, R23.reuse, R14, R4 ;  /* 0x0000000e17147223 */ /* 0x040fe20000010004 */
[----:B------:R-:W-:Y:S01]  /*08c0*/  F2FP.BF16.PACK_AB R9, RZ, R9 ;  /* 0x00000009ff09723e */ /* 0x000fe200000010ff */
[----:B------:R-:W-:Y:S01]  /*08d0*/  FADD.FTZ R23, -R23, 1 ;  /* 0x3f80000017177421 */ /* 0x000fe20000010100 */
[----:B------:R-:W-:Y:S01]  /*08e0*/  @P0 LEA R4, P6, R10, UR6, 0x1 ;  /* 0x000000060a040c11 */ /* 0x000fe2000f8c08ff */
[----:B------:R-:W-:Y:S01]  /*08f0*/  @P4 FFMA.FTZ R8, -R0, R25, R15 ;  /* 0x0000001900084223 */ /* 0x000fe2000001010f */
[----:B------:R-:W-:Y:S01]  /*0900*/  PRMT R0, R9, 0x7610, R0 ;  /* 0x0000761009007816 */ /* 0x000fe20000000000 */
[----:B------:R-:W-:Y:S01]  /*0910*/  @P5 FFMA.FTZ R20, -R14, R23, R21 ;  /* 0x000000170e145223 */ /* 0x000fe20000010115 */
[----:B------:R-:W-:Y:S01]  /*0920*/  @P0 LEA.HI.X R5, R10, UR7, R5, 0x1, P6 ;  /* 0x000000070a050c11 */ /* 0x000fe2000b0f0c05 */
[----:B------:R-:W-:Y:S01]  /*0930*/  IMAD.MOV.U32 R9, RZ, RZ, c[0x0][0x0] ;  /* 0x00000000ff097624 */ /* 0x000fe200078e00ff */
[----:B------:R-:W-:-:S02]  /*0940*/  F2FP.BF16.PACK_AB R11, RZ, R11 ;  /* 0x0000000bff0b723e */ /* 0x000fc400000010ff */
[----:B------:R-:W-:Y:S01]  /*0950*/  F2FP.BF16.PACK_AB R8, RZ, R8 ;  /* 0x00000008ff08723e */ /* 0x000fe200000010ff */
[----:B------:R-:W-:Y:S01]  /*0960*/  IMAD.WIDE.U32 R6, R9, 0x4, R6 ;  /* 0x0000000409067825 */ /* 0x000fe200078e0006 */
[----:B------:R-:W-:Y:S01]  /*0970*/  F2FP.BF16.PACK_AB R20, RZ, R20 ;  /* 0x00000014ff14723e */ /* 0x000fe200000010ff */
        /* <DEDUP_REMOVED lines=10> */
.L_x_176:
[----:B------:R-:W0:Y:S02]  /*0a20*/  S2R R5, SR_TID.X ;  /* 0x0000000000057919 */ /* 0x000e240000002100 */
[----:B0-----:R-:W-:-:S05]  /*0a30*/  IMAD.WIDE.U32 R2, R5, 0x4, RZ ;  /* 0x0000000405027825 */ /* 0x001fca00078e00ff */
[----:B------:R-:W-:-:S04]  /*0a40*/  ISETP.GE.U32.AND P0, PT, R2, UR14, PT ;  /* 0x0000000e02007c0c */ /* 0x000fc8000bf06070 */
[----:B------:R-:W-:-:S04]  /*0a50*/  ISETP.GE.AND.EX P0, PT, R3, UR4, PT, P0 ;  /* 0x0000000403007c0c */ /* 0x000fc8000bf06300 */
[----:B------:R-:W-:-:S13]  /*0a60*/  ISETP.GT.U32.OR P0, PT, R5, 0x3fff, P0 ;  /* 0x00003fff0500780c */ /* 0x000fda0000704470 */
[----:B------:R-:W-:Y:S05]  /*0a70*/  @P0 EXIT ;  /* 0x000000000000094d */ /* 0x000fea0003800000 */
[----:B------:R-:W-:-:S04]  /*0a80*/  IMAD.MOV.U32 R0, RZ, RZ, RZ ;  /* 0x000000ffff007224 */ /* 0x000fc800078e00ff */
.L_x_178:
[C---:B------:R-:W-:Y:S01]  /*0a90*/  IMAD.SHL.U32 R2, R5.reuse, 0x8, RZ ;  /* 0x0000000805027824 */ /* 0x040fe200078e00ff */
[----:B------:R-:W-:-:S04]  /*0aa0*/  SHF.L.U64.HI R3, R5, 0x3, R0 ;  /* 0x0000000305037819 */ /* 0x000fc80000010200 */
[C---:B------:R-:W-:Y:S02]  /*0ab0*/  IADD3 R8, P0, R2.reuse, UR8, RZ ;  /* 0x0000000802087c10 */ /* 0x040fe4000ff1e0ff */
[C---:B------:R-:W-:Y:S02]  /*0ac0*/  IADD3 R10, P1, R2.reuse, UR10, RZ ;  /* 0x0000000a020a7c10 */ /* 0x040fe4000ff3e0ff */
[C---:B------:R-:W-:Y:S02]  /*0ad0*/  IADD3.X R9, R3.reuse, UR9, RZ, P0, !PT ;  /* 0x0000000903097c10 */ /* 0x040fe400087fe4ff */
[----:B------:R-:W-:Y:S02]  /*0ae0*/  IADD3 R2, P0, R2, UR6, RZ ;  /* 0x0000000602027c10 */ /* 0x000fe4000ff1e0ff */
[C---:B------:R-:W-:Y:S01]  /*0af0*/  IADD3.X R11, R3.reuse, UR11, RZ, P1, !PT ;  /* 0x0000000b030b7c10 */ /* 0x040fe20008ffe4ff */
[----:B------:R-:W2:Y:S01]  /*0b00*/  LDG.E.64 R12, [R8.64] ;  /* 0x0000000c080c7981 */ /* 0x000ea2000c1e1b00 */
[----:B------:R-:W-:-:S03]  /*0b10*/  IADD3.X R3, R3, UR7, RZ, P0, !PT ;  /* 0x0000000703037c10 */ /* 0x000fc600087fe4ff */
[----:B------:R0:W3:Y:S04]  /*0b20*/  LDG.E.64 R14, [R10.64] ;  /* 0x0000000c0a0e7981 */ /* 0x0000e8000c1e1b00 */
[----:B------:R-:W4:Y:S01]  /*0b30*/  LDG.E.64 R6, [R2.64] ;  /* 0x0000000c02067981 */ /* 0x000f22000c1e1b00 */
[--C-:B--2---:R-:W-:Y:S02]  /*0b40*/  PRMT R4, RZ, 0x5410, R12.reuse ;  /* 0x00005410ff047816 */ /* 0x104fe4000000000c */
[----:B0-----:R-:W-:Y:S02]  /*0b50*/  PRMT R10, RZ, 0x7610, R12 ;  /* 0x00007610ff0a7816 */ /* 0x001fe4000000000c */
[--C-:B---3--:R-:W-:Y:S02]  /*0b60*/  PRMT R12, RZ, 0x5410, R14.reuse ;  /* 0x00005410ff0c7816 */ /* 0x108fe4000000000e */
[----:B------:R-:W-:-:S02]  /*0b70*/  PRMT R14, RZ, 0x7610, R14 ;  /* 0x00007610ff0e7816 */ /* 0x000fc4000000000e */
[--C-:B------:R-:W-:Y:S02]  /*0b80*/  PRMT R17, RZ, 0x5410, R15.reuse ;  /* 0x00005410ff117816 */ /* 0x100fe4000000000f */
[----:B------:R-:W-:Y:S02]  /*0b90*/  PRMT R20, RZ, 0x7610, R15 ;  /* 0x00007610ff147816 */ /* 0x000fe4000000000f */
[--C-:B------:R-:W-:Y:S02]  /*0ba0*/  PRMT R9, RZ, 0x5410, R13.reuse ;  /* 0x00005410ff097816 */ /* 0x100fe4000000000d */
[----:B------:R-:W-:Y:S02]  /*0bb0*/  PRMT R8, RZ, 0x7610, R13 ;  /* 0x00007610ff087816 */ /* 0x000fe4000000000d */
[--C-:B----4-:R-:W-:Y:S02]  /*0bc0*/  PRMT R11, RZ, 0x5410, R6.reuse ;  /* 0x00005410ff0b7816 */ /* 0x110fe40000000006 */
[----:B------:R-:W-:-:S02]  /*0bd0*/  PRMT R13, RZ, 0x7610, R6 ;  /* 0x00007610ff0d7816 */ /* 0x000fc40000000006 */
[--C-:B------:R-:W-:Y:S02]  /*0be0*/  PRMT R16, RZ, 0x5410, R7.reuse ;  /* 0x00005410ff107816 */ /* 0x100fe40000000007 */
[----:B------:R-:W-:Y:S01]  /*0bf0*/  PRMT R19, RZ, 0x7610, R7 ;  /* 0x00007610ff137816 */ /* 0x000fe20000000007 */
[----:B------:R-:W-:Y:S01]  /*0c00*/  FADD.FTZ R7, -R11, R4 ;  /* 0x000000040b077221 */ /* 0x000fe20000010100 */
[----:B------:R-:W-:Y:S01]  /*0c10*/  FSETP.GEU.FTZ.AND P0, PT, |R12|, 0.5, PT ;  /* 0x3f0000000c00780b */ /* 0x000fe20003f1e200 */
[----:B------:R-:W-:Y:S01]  /*0c20*/  FADD.FTZ R15, -R13, R10 ;  /* 0x0000000a0d0f7221 */ /* 0x000fe20000010100 */
[----:B------:R-:W-:Y:S01]  /*0c30*/  FSETP.GEU.FTZ.AND P1, PT, |R14|, 0.5, PT ;  /* 0x3f0000000e00780b */ /* 0x000fe20003f3e200 */
[----:B------:R-:W-:Y:S01]  /*0c40*/  FADD.FTZ R18, -R16, R9 ;  /* 0x0000000910127221 */ /* 0x000fe20000010100 */
[----:B------:R-:W-:Y:S01]  /*0c50*/  FSETP.GEU.FTZ.AND P2, PT, |R17|, 0.5, PT ;  /* 0x3f0000001100780b */ /* 0x000fe20003f5e200 */
[----:B------:R-:W-:Y:S01]  /*0c60*/  FADD.FTZ R21, -R19, R8 ;  /* 0x0000000813157221 */ /* 0x000fe20000010100 */
[----:B------:R-:W-:Y:S01]  /*0c70*/  FSETP.GEU.FTZ.AND P3, PT, |R20|, 0.5, PT ;  /* 0x3f0000001400780b */ /* 0x000fe20003f7e200 */
[----:B------:R-:W-:-:S02]  /*0c80*/  FFMA.FTZ R11, R12, R7, R11 ;  /* 0x000000070c0b7223 */ /* 0x000fc4000001000b */
[----:B------:R-:W-:Y:S02]  /*0c90*/  FADD.FTZ R12, -R12, 1 ;  /* 0x3f8000000c0c7421 */ /* 0x000fe40000010100 */
[----:B------:R-:W-:Y:S02]  /*0ca0*/  FFMA.FTZ R6, R14, R15, R13 ;  /* 0x0000000f0e067223 */ /* 0x000fe4000001000d */
[C---:B------:R-:W-:Y:S02]  /*0cb0*/  FFMA.FTZ R16, R17.reuse, R18, R16 ;  /* 0x0000001211107223 */ /* 0x040fe40000010010 */
[----:B------:R-:W-:Y:S02]  /*0cc0*/  FFMA.FTZ R19, R20, R21, R19 ;  /* 0x0000001514137223 */ /* 0x000fe40000010013 */
[----:B------:R-:W-:Y:S02]  /*0cd0*/  FADD.FTZ R14, -R14, 1 ;  /* 0x3f8000000e0e7421 */ /* 0x000fe40000010100 */
[----:B------:R-:W-:-:S02]  /*0ce0*/  FADD.FTZ R17, -R17, 1 ;  /* 0x3f80000011117421 */ /* 0x000fc40000010100 */
[----:B------:R-:W-:Y:S02]  /*0cf0*/  FADD.FTZ R20, -R20, 1 ;  /* 0x3f80000014147421 */ /* 0x000fe40000010100 */
[----:B------:R-:W-:Y:S01]  /*0d00*/  @P0 FFMA.FTZ R11, -R7, R12, R4 ;  /* 0x0000000c070b0223 */ /* 0x000fe20000010104 */
[----:B------:R-:W-:Y:S01]  /*0d10*/  IADD3 R5, P0, R5, c[0x0][0x0], RZ ;  /* 0x0000000005057a10 */ /* 0x000fe20007f1e0ff */
[----:B------:R-:W-:Y:S02]  /*0d20*/  @P1 FFMA.FTZ R6, -R15, R14, R10 ;  /* 0x0000000e0f061223 */ /* 0x000fe4000001010a */
[----:B------:R-:W-:Y:S01]  /*0d30*/  @P2 FFMA.FTZ R16, -R18, R17, R9 ;  /* 0x0000001112102223 */ /* 0x000fe20000010109 */
[----:B------:R-:W-:Y:S01]  /*0d40*/  ISETP.LT.U32.AND P1, PT, R5, 0x4000, PT ;  /* 0x000040000500780c */ /* 0x000fe20003f21070 */
[----:B------:R-:W-:Y:S01]  /*0d50*/  @P3 FFMA.FTZ R19, -R21, R20, R8 ;  /* 0x0000001415133223 */ /* 0x000fe20000010108 */
[----:B------:R-:W-:Y:S01]  /*0d60*/  F2FP.BF16.PACK_AB R6, R6, R11 ;  /* 0x0000000b0606723e */ /* 0x000fe200000010ff */
[----:B------:R-:W-:-:S02]  /*0d70*/  IMAD.SHL.U32 R4, R5, 0x4, RZ ;  /* 0x0000000405047824 */ /* 0x000fc400078e00ff */
[----:B------:R-:W-:Y:S01]  /*0d80*/  IMAD.X R0, RZ, RZ, R0, P0 ;  /* 0x000000ffff007224 */ /* 0x000fe200000e0600 */
[----:B------:R-:W-:Y:S02]  /*0d90*/  F2FP.BF16.PACK_AB R7, R19, R16 ;  /* 0x000000101307723e */ /* 0x000fe400000010ff */
[----:B------:R-:W-:Y:S02]  /*0da0*/  ISETP.GE.U32.AND P0, PT, R4, UR14, PT ;  /* 0x0000000e04007c0c */ /* 0x000fe4000bf06070 */
[----:B------:R-:W-:Y:S01]  /*0db0*/  SHF.L.U64.HI R4, R5, 0x2, R0 ;  /* 0x0000000205047819 */ /* 0x000fe20000010200 */
[----:B------:R0:W-:Y:S01]  /*0dc0*/  STG.E.64 [R2.64], R6 ;  /* 0x0000000602007986 */ /* 0x0001e2000c101b0c */
[----:B------:R-:W-:Y:S02]  /*0dd0*/  ISETP.LT.U32.AND.EX P1, PT, R0, RZ, PT, P1 ;  /* 0x000000ff0000720c */ /* 0x000fe40003f21110 */
[----:B------:R-:W-:-:S13]  /*0de0*/  ISETP.GE.AND.EX P0, PT, R4, UR4, PT, P0 ;  /* 0x0000000404007c0c */ /* 0x000fda000bf06300 */
[----:B0-----:R-:W-:Y:S05]  /*0df0*/  @!P0 BRA P1, `(.L_x_178) ;  /* 0xfffffc9000008947 */ /* 0x001fea000083ffff */
[----:B------:R-:W-:Y:S05]  /*0e00*/  EXIT ;  /* 0x000000000000794d */ /* 0x000fea0003800000 */
.L_x_179:
        /* <DEDUP_REMOVED lines=15> */
.L_x_248:


//--------------------- .text._ZN2at6native52_GLOBAL__N__ff984223_19_ForeachTernaryOp_cu_5285c63625multi_tensor_apply_kernelINS1_18TensorListMetadataILi3EEENS1_20TernaryOpListFunctorIN3c104HalfELi3ELi3ELi0EEEJNS0_11LerpFunctorIfEEEEEvT_T0_DpT1_ --------------------------
	.section	.text._ZN2at6native52_GLOBAL__N__ff984223_19_ForeachTernaryOp_cu_5285c63625multi_tensor_apply_kernelINS1_18TensorListMetadataILi3EEENS1_20TernaryOpListFunctorIN3c104HalfELi3ELi3ELi0EEEJNS0_11LerpFunctorIfEEEEEvT_T0_DpT1_,"ax",@progbits
	.sectioninfo	@"SHI_REGISTERS=32"
	.align	128
.text._ZN2at6native52_GLOBAL__N__ff984223_19_ForeachTernaryOp_cu_5285c63625multi_tensor_apply_kernelINS1_18TensorListMetadataILi3EEENS1_20TernaryOpListFunctorIN3c104HalfELi3ELi3ELi0EEEJNS0_11LerpFunctorIfEEEEEvT_T0_DpT1_:
        .type           _ZN2at6native52_GLOBAL__N__ff984223_19_ForeachTernaryOp_cu_5285c63625multi_tensor_apply_kernelINS1_18TensorListMetadataILi3EEENS1_20TernaryOpListFunctorIN3c104HalfELi3ELi3ELi0EEEJNS0_11LerpFunctorIfEEEEEvT_T0_DpT1_,@function
        .size           _ZN2at6native52_GLOBAL__N__ff984223_19_ForeachTernaryOp_cu_5285c63625multi_tensor_apply_kernelINS1_18TensorListMetadataILi3EEENS1_20TernaryOpListFunctorIN3c104HalfELi3ELi3ELi0EEEJNS0_11LerpFunctorIfEEEEEvT_T0_DpT1_,(.L_x_249 - _ZN2at6native52_GLOBAL__N__ff984223_19_ForeachTernaryOp_cu_5285c63625multi_tensor_apply_kernelINS1_18TensorListMetadataILi3EEENS1_20TernaryOpListFunctorIN3c104HalfELi3ELi3ELi0EEEJNS0_11LerpFunctorIfEEEEEvT_T0_DpT1_)
        .other          _ZN2at6native52_GLOBAL__N__ff984223_19_ForeachTernaryOp_cu_5285c63625multi_tensor_apply_kernelINS1_18TensorListMetadataILi3EEENS1_20TernaryOpListFunctorIN3c104HalfELi3ELi3ELi0EEEJNS0_11LerpFunctorIfEEEEEvT_T0_DpT1_,@"STO_CUDA_ENTRY STV_DEFAULT"
_ZN2at6native52_GLOBAL__N__ff984223_19_ForeachTernaryOp_cu_5285c63625multi_tensor_apply_kernelINS1_18TensorListMetadataILi3EEENS1_20TernaryOpListFunctorIN3c104HalfELi3ELi3ELi0EEEJNS0_11LerpFunctorIfEEEEEvT_T0_DpT1_:
        /* <DEDUP_REMOVED lines=32> */
.L_x_181:
        /* <DEDUP_REMOVED lines=11> */
[C-C-:B------:R-:W-:Y:S02]  /*02b0*/  @P0 LEA.HI.X R13, R11.reuse, UR7, R4.reuse, 0x1, P1 ;  /* 0x000000070b0d0c11 */ /* 0x140fe400088f0c04 */
[----:B------:R-:W-:Y:S02]  /*02c0*/  ISETP.GE.U32.AND P1, PT, R22, 0x10000, PT ;  /* 0x000100001600780c */ /* 0x000fe40003f26070 */
[----:B------:R-:W-:Y:S02]  /*02d0*/  @P0 LEA.HI.X R17, R11, UR9, R4, 0x1, P2 ;  /* 0x000000090b110c11 */ /* 0x000fe400090f0c04 */
[----:B------:R-:W-:Y:S01]  /*02e0*/  PRMT R9, RZ, 0x7610, R9 ;  /* 0x00007610ff097816 */ /* 0x000fe20000000009 */
[----:B------:R-:W-:Y:S01]  /*02f0*/  IMAD R18, R2, 0x3, RZ ;  /* 0x0000000302127824 */ /* 0x000fe200078e02ff */
[----:B------:R-:W-:Y:S01]  /*0300*/  ISETP.LT.U32.AND P2, PT, R22, UR14, PT ;  /* 0x0000000e16007c0c */ /* 0x000fe2000bf41070 */
[----:B------:R0:W2:Y:S01]  /*0310*/  @P0 LDG.E.U16 R10, [R12.64] ;  /* 0x0000000c0c0a0981 */ /* 0x0000a2000c1e1500 */
[----:B------:R-:W-:-:S02]  /*0320*/  ISETP.GE.U32.AND.EX P1, PT, R3, RZ, PT, P1 ;  /* 0x000000ff0300720c */ /* 0x000fc40003f26110 */
[----:B------:R-:W-:Y:S01]  /*0330*/  @P0 LEA R14, P3, R11, UR10, 0x1 ;  /* 0x0000000a0b0e0c11 */ /* 0x000fe2000f8608ff */
[----:B------:R1:W3:Y:S01]  /*0340*/  @P0 LDG.E.U16 R9, [R16.64] ;  /* 0x0000000c10090981 */ /* 0x0002e2000c1e1500 */
[----:B------:R-:W-:Y:S02]  /*0350*/  ISETP.LT.AND.EX P1, PT, R3, UR4, !P1, P2 ;  /* 0x0000000403007c0c */ /* 0x000fe4000cf21320 */
[-C--:B------:R-:W-:Y:S02]  /*0360*/  LEA R5, P2, R2, R11.reuse, 0x1 ;  /* 0x0000000b02057211 */ /* 0x080fe400078408ff */
[----:B------:R-:W-:Y:S02]  /*0370*/  IADD3 R27, P6, R18, R11, RZ ;  /* 0x0000000b121b7210 */ /* 0x000fe40007fde0ff */
[----:B------:R-:W-:Y:S02]  /*0380*/  ISETP.GE.U32.AND P4, PT, R5, 0x10000, PT ;  /* 0x000100000500780c */ /* 0x000fe40003f86070 */
[--C-:B------:R-:W-:Y:S01]  /*0390*/  @P0 LEA.HI.X R15, R11, UR11, R4.reuse, 0x1, P3 ;  /* 0x0000000b0b0f0c11 */ /* 0x100fe200098f0c04 */
[--C-:B-1----:R-:W-:Y:S01]  /*03a0*/  IMAD.X R16, RZ, RZ, R4.reuse, P2 ;  /* 0x000000ffff107224 */ /* 0x102fe200010e0604 */
[----:B------:R-:W-:Y:S01]  /*03b0*/  ISETP.LT.U32.AND P3, PT, R5, UR14, PT ;  /* 0x0000000e05007c0c */ /* 0x000fe2000bf61070 */
[----:B------:R-:W-:Y:S01]  /*03c0*/  IMAD.X R24, RZ, RZ, R4, P6 ;  /* 0x000000ffff187224 */ /* 0x000fe200030e0604 */
[----:B------:R-:W-:-:S02]  /*03d0*/  ISETP.GE.U32.AND P2, PT, R27, 0x10000, PT ;  /* 0x000100001b00780c */ /* 0x000fc40003f46070 */
[----:B------:R-:W-:Y:S02]  /*03e0*/  ISETP.GE.U32.AND.EX P4, PT, R16, RZ, PT, P4 ;  /* 0x000000ff1000720c */ /* 0x000fe40003f86140 */
[C---:B------:R-:W-:Y:S01]  /*03f0*/  SHF.L.U64.HI R3, R22.reuse, 0x1, R3 ;  /* 0x0000000116037819 */ /* 0x040fe20000010203 */
[----:B------:R-:W-:Y:S01]  /*0400*/  IMAD.SHL.U32 R22, R22, 0x2, RZ ;  /* 0x0000000216167824 */ /* 0x000fe200078e00ff */
[----:B------:R-:W-:Y:S02]  /*0410*/  ISETP.LT.AND.EX P3, PT, R16, UR4, !P4, P3 ;  /* 0x0000000410007c0c */ /* 0x000fe4000e761330 */
[----:B------:R-:W-:Y:S02]  /*0420*/  ISETP.LT.U32.AND P4, PT, R27, UR14, PT ;  /* 0x0000000e1b007c0c */ /* 0x000fe4000bf81070 */
[----:B------:R-:W-:Y:S02]  /*0430*/  ISETP.GE.U32.AND.EX P2, PT, R24, RZ, PT, P2 ;  /* 0x000000ff1800720c */ /* 0x000fe40003f46120 */
[----:B------:R-:W-:-:S02]  /*0440*/  PRMT R8, RZ, 0x7610, R8 ;  /* 0x00007610ff087816 */ /* 0x000fc40000000008 */
[----:B------:R-:W-:Y:S02]  /*0450*/  ISETP.LT.AND.EX P2, PT, R24, UR4, !P2, P4 ;  /* 0x0000000418007c0c */ /* 0x000fe4000d741340 */
[----:B0-----:R-:W-:Y:S02]  /*0460*/  @P1 IADD3 R12, P5, R22, UR8, RZ ;  /* 0x00000008160c1c10 */ /* 0x001fe4000ffbe0ff */
[C---:B------:R-:W-:Y:S01]  /*0470*/  SHF.L.U64.HI R17, R5.reuse, 0x1, R16 ;  /* 0x0000000105117819 */ /* 0x040fe20000010210 */
[----:B------:R-:W-:Y:S01]  /*0480*/  IMAD.SHL.U32 R16, R5, 0x2, RZ ;  /* 0x0000000205107824 */ /* 0x000fe200078e00ff */
[----:B------:R0:W4:Y:S01]  /*0490*/  @P0 LDG.E.U16 R8, [R14.64] ;  /* 0x0000000c0e080981 */ /* 0x000122000c1e1500 */
[----:B------:R-:W-:Y:S02]  /*04a0*/  @P1 IADD3.X R13, R3, UR9, RZ, P5, !PT ;  /* 0x00000009030d1c10 */ /* 0x000fe4000affe4ff */
[----:B------:R-:W-:Y:S02]  /*04b0*/  PRMT R26, RZ, 0x7610, R26 ;  /* 0x00007610ff1a7816 */ /* 0x000fe4000000001a */
[C---:B------:R-:W-:Y:S01]  /*04c0*/  SHF.L.U64.HI R24, R27.reuse, 0x1, R24 ;  /* 0x000000011b187819 */ /* 0x040fe20000010218 */
[----:B------:R-:W-:Y:S01]  /*04d0*/  IMAD.SHL.U32 R27, R27, 0x2, RZ ;  /* 0x000000021b1b7824 */ /* 0x000fe200078e00ff */
[----:B------:R-:W-:-:S02]  /*04e0*/  @P3 IADD3 R18, P4, R16, UR8, RZ ;  /* 0x0000000810123c10 */ /* 0x000fc4000ff9e0ff */
[----:B------:R-:W-:Y:S01]  /*04f0*/  PRMT R28, RZ, 0x7610, R28 ;  /* 0x00007610ff1c7816 */ /* 0x000fe2000000001c */
[----:B------:R1:W5:Y:S01]  /*0500*/  @P1 LDG.E.U16 R26, [R12.64] ;  /* 0x0000000c0c1a1981 */ /* 0x000362000c1e1500 */
[----:B0-----:R-:W-:Y:S02]  /*0510*/  @P1 IADD3 R14, P5, R22, UR10, RZ ;  /* 0x0000000a160e1c10 */ /* 0x001fe4000ffbe0ff */
[----:B------:R-:W-:Y:S02]  /*0520*/  @P3 IADD3.X R19, R17, UR9, RZ, P4, !PT ;  /* 0x0000000911133c10 */ /* 0x000fe4000a7fe4ff */
[----:B------:R-:W-:Y:S02]  /*0530*/  @P1 IADD3.X R15, R3, UR11, RZ, P5, !PT ;  /* 0x0000000b030f1c10 */ /* 0x000fe4000affe4ff */
[----:B------:R-:W-:Y:S02]  /*0540*/  @P3 IADD3 R20, P5, R16, UR10, RZ ;  /* 0x0000000a10143c10 */ /* 0x000fe4000ffbe0ff */
[----:B------:R-:W-:Y:S01]  /*0550*/  PRMT R5, RZ, 0x7610, R5 ;  /* 0x00007610ff057816 */ /* 0x000fe20000000005 */
[----:B------:R0:W5:Y:S01]  /*0560*/  @P1 LDG.E.U16 R28, [R14.64] ;  /* 0x0000000c0e1c1981 */ /* 0x000162000c1e1500 */
[----:B-1----:R-:W-:-:S02]  /*0570*/  @P2 IADD3 R12, P4, R27, UR8, RZ ;  /* 0x000000081b0c2c10 */ /* 0x002fc4000ff9e0ff */
[----:B------:R-:W-:Y:S02]  /*0580*/  @P3 IADD3.X R21, R17, UR11, RZ, P5, !PT ;  /* 0x0000000b11153c10 */ /* 0x000fe4000affe4ff */
[----:B------:R-:W-:Y:S02]  /*0590*/  @P2 IADD3.X R13, R24, UR9, RZ, P4, !PT ;  /* 0x00000009180d2c10 */ /* 0x000fe4000a7fe4ff */
[----:B------:R-:W-:Y:S01]  /*05a0*/  PRMT R25, RZ, 0x7610, R25 ;  /* 0x00007610ff197816 */ /* 0x000fe20000000019 */
[----:B------:R1:W5:Y:S01]  /*05b0*/  @P3 LDG.E.U16 R5, [R20.64] ;  /* 0x0000000c14053981 */ /* 0x000362000c1e1500 */
[----:B0-----:R-:W-:Y:S02]  /*05c0*/  IADD3 R14, P4, R22, UR6, RZ ;  /* 0x00000006160e7c10 */ /* 0x001fe4000ff9e0ff */
[----:B------:R-:W-:Y:S02]  /*05d0*/  IADD3 R16, P5, R16, UR6, RZ ;  /* 0x0000000610107c10 */ /* 0x000fe4000ffbe0ff */
[----:B------:R0:W5:Y:S01]  /*05e0*/  @P3 LDG.E.U16 R25, [R18.64] ;  /* 0x0000000c12193981 */ /* 0x000162000c1e1500 */
[----:B------:R-:W-:-:S02]  /*05f0*/  IADD3.X R15, R3, UR7, RZ, P4, !PT ;  /* 0x00000007030f7c10 */ /* 0x000fc4000a7fe4ff */
[----:B-1----:R-:W-:Y:S02]  /*0600*/  PRMT R20, RZ, 0x7610, R20 ;  /* 0x00007610ff147816 */ /* 0x002fe40000000014 */
[----:B------:R-:W-:Y:S02]  /*0610*/  PRMT R29, RZ, 0x7610, R29 ;  /* 0x00007610ff1d7816 */ /* 0x000fe4000000001d */
[----:B------:R-:W-:Y:S02]  /*0620*/  PRMT R3, RZ, 0x7610, R3 ;  /* 0x00007610ff037816 */ /* 0x000fe40000000003 */
[----:B------:R-:W-:Y:S01]  /*0630*/  IADD3.X R17, R17, UR7, RZ, P5, !PT ;  /* 0x0000000711117c10 */ /* 0x000fe2000affe4ff */
[----:B------:R-:W5:Y:S01]  /*0640*/  @P1 LDG.E.U16 R20, [R14.64] ;  /* 0x0000000c0e141981 */ /* 0x000f62000c1e1500 */
[----:B0-----:R-:W-:-:S03]  /*0650*/  @P2 IADD3 R18, P4, R27, UR10, RZ ;  /* 0x0000000a1b122c10 */ /* 0x001fc6000ff9e0ff */
[----:B------:R0:W5:Y:S01]  /*0660*/  @P2 LDG.E.U16 R29, [R12.64] ;  /* 0x0000000c0c1d2981 */ /* 0x000162000c1e1500 */
[----:B------:R-:W-:Y:S02]  /*0670*/  IADD3 R22, P6, R27, UR6, RZ ;  /* 0x000000061b167c10 */ /* 0x000fe4000ffde0ff */
[C---:B------:R-:W-:Y:S01]  /*0680*/  @P2 IADD3.X R19, R24.reuse, UR11, RZ, P4, !PT ;  /* 0x0000000b18132c10 */ /* 0x040fe2000a7fe4ff */
[----:B------:R-:W5:Y:S01]  /*0690*/  @P3 LDG.E.U16 R3, [R16.64] ;  /* 0x0000000c10033981 */ /* 0x000f62000c1e1500 */
[----:B------:R-:W-:Y:S02]  /*06a0*/  PRMT R21, RZ, 0x7610, R21 ;  /* 0x00007610ff157816 */ /* 0x000fe40000000015 */
[----:B0-----:R-:W-:Y:S02]  /*06b0*/  PRMT R12, RZ, 0x7610, R12 ;  /* 0x00007610ff0c7816 */ /* 0x001fe4000000000c */
[----:B------:R-:W-:-:S04]  /*06c0*/  IADD3.X R23, R24, UR7, RZ, P6, !PT ;  /* 0x0000000718177c10 */ /* 0x000fc8000b7fe4ff */
[----:B------:R-:W5:Y:S04]  /*06d0*/  @P2 LDG.E.U16 R12, [R18.64] ;  /* 0x0000000c120c2981 */ /* 0x000f68000c1e1500 */
[----:B------:R-:W5:Y:S01]  /*06e0*/  @P2 LDG.E.U16 R21, [R22.64] ;  /* 0x0000000c16152981 */ /* 0x000f62000c1e1500 */
[----:B--2---:R-:W-:Y:S02]  /*06f0*/  HADD2.F32 R10, -RZ, R10.H0_H0 ;  /* 0x2000000aff0a7230 */ /* 0x004fe40000004100 */
[----:B---3--:R-:W-:-:S05]  /*0700*/  HADD2.F32 R9, -RZ, R9.H0_H0 ;  /* 0x20000009ff097230 */ /* 0x008fca0000004100 */
[----:B------:R-:W-:Y:S01]  /*0710*/  FADD.FTZ R24, -R10, R9 ;  /* 0x000000090a187221 */ /* 0x000fe20000010100 */
[----:B----4-:R-:W-:-:S05]  /*0720*/  HADD2.F32 R13, -RZ, R8.H0_H0 ;  /* 0x20000008ff0d7230 */ /* 0x010fca0000004100 */
[C---:B------:R-:W-:Y:S01]  /*0730*/  FSETP.GEU.FTZ.AND P4, PT, |R13|.reuse, 0.5, PT ;  /* 0x3f0000000d00780b */ /* 0x040fe20003f9e200 */
[C---:B------:R-:W-:Y:S02]  /*0740*/  FFMA.FTZ R8, R13.reuse, R24, R10 ;  /* 0x000000180d087223 */ /* 0x040fe4000001000a */
[----:B------:R-:W-:Y:S01]  /*0750*/  FADD.FTZ R13, -R13, 1 ;  /* 0x3f8000000d0d7421 */ /* 0x000fe20000010100 */
[----:B-----5:R-:W-:Y:S02]  /*0760*/  HADD2.F32 R26, -RZ, R26.H0_H0 ;  /* 0x2000001aff1a7230 */ /* 0x020fe40000004100 */
[----:B------:R-:W-:-:S07]  /*0770*/  HADD2.F32 R28, -RZ, R28.H0_H0 ;  /* 0x2000001cff1c7230 */ /* 0x000fce0000004100 */
[----:B------:R-:W-:Y:S01]  /*0780*/  @P4 FFMA.FTZ R8, -R24, R13, R9 ;  /* 0x0000000d18084223 */ /* 0x000fe20000010109 */
[----:B------:R-:W-:Y:S01]  /*0790*/  FSETP.GEU.FTZ.AND P6, PT, |R28|, 0.5, PT ;  /* 0x3f0000001c00780b */ /* 0x000fe20003fde200 */
[----:B------:R-:W-:Y:S02]  /*07a0*/  HADD2.F32 R5, -RZ, R5.H0_H0 ;  /* 0x20000005ff057230 */ /* 0x000fe40000004100 */
[----:B------:R-:W-:-:S03]  /*07b0*/  HADD2.F32 R25, -RZ, R25.H0_H0 ;  /* 0x20000019ff197230 */ /* 0x000fc60000004100 */
[----:B------:R-:W-:Y:S01]  /*07c0*/  FSETP.GEU.FTZ.AND P5, PT, |R5|, 0.5, PT ;  /* 0x3f0000000500780b */ /* 0x000fe20003fbe200 */
[----:B------:R-:W-:Y:S02]  /*07d0*/  HADD2.F32 R9, -RZ, R20.H0_H0 ;  /* 0x20000014ff097230 */ /* 0x000fe40000004100 */
[----:B------:R-:W-:-:S03]  /*07e0*/  HADD2.F32 R10, -RZ, R3.H0_H0 ;  /* 0x20000003ff0a7230 */ /* 0x000fc60000004100 */
[----:B------:R-:W-:-:S04]  /*07f0*/  FADD.FTZ R3, -R9, R26 ;  /* 0x0000001a09037221 */ /* 0x000fc80000010100 */
[C---:B------:R-:W-:Y:S02]  /*0800*/  FFMA.FTZ R9, R28.reuse, R3, R9 ;  /* 0x000000031c097223 */ /* 0x040fe40000010009 */
[----:B------:R-:W-:Y:S02]  /*0810*/  FADD.FTZ R28, -R28, 1 ;  /* 0x3f8000001c1c7421 */ /* 0x000fe40000010100 */
[----:B------:R-:W-:Y:S01]  /*0820*/  FADD.FTZ R20, -R10, R25 ;  /* 0x000000190a147221 */ /* 0x000fe20000010100 */
[----:B------:R-:W-:Y:S01]  /*0830*/  HADD2.F32 R18, -RZ, R12.H0_H0 ;  /* 0x2000000cff127230 */ /* 0x000fe20000004100 */
[----:B------:R-:W-:Y:S01]  /*0840*/  @P6 FFMA.FTZ R9, -R3, R28, R26 ;  /* 0x0000001c03096223 */ /* 0x000fe2000001011a */
[----:B------:R-:W-:Y:S01]  /*0850*/  HADD2.F32 R12, -RZ, R29.H0_H0 ;  /* 0x2000001dff0c7230 */ /* 0x000fe20000004100 */
[C---:B------:R-:W-:Y:S01]  /*0860*/  FFMA.FTZ R3, R5.reuse, R20, R10 ;  /* 0x0000001405037223 */ /* 0x040fe2000001000a */
[----:B------:R-:W-:Y:S01]  /*0870*/  HADD2.F32 R21, -RZ, R21.H0_H0 ;  /* 0x20000015ff157230 */ /* 0x000fe20000004100 */
[----:B------:R-:W-:Y:S01]  /*0880*/  FSETP.GEU.FTZ.AND P4, PT, |R18|, 0.5, PT ;  /* 0x3f0000001200780b */ /* 0x000fe20003f9e200 */
[----:B------:R-:W-:-:S03]  /*0890*/  FADD.FTZ R5, -R5, 1 ;  /* 0x3f80000005057421 */ /* 0x000fc60000010100 */
[----:B------:R-:W-:Y:S02]  /*08a0*/  FADD.FTZ R13, -R21, R12 ;  /* 0x0000000c150d7221 */ /* 0x000fe40000010100 */
[----:B------:R-:W-:Y:S01]  /*08b0*/  @P5 FFMA.FTZ R3, -R20, R5, R25 ;  /* 0x0000000514035223 */ /* 0x000fe20000010119 */
[C---:B------:R-:W-:Y:S01]  /*08c0*/  @P0 LEA R10, P6, R11.reuse, UR6, 0x1 ;  /* 0x000000060b0a0c11 */ /* 0x040fe2000f8c08ff */
[C---:B------:R-:W-:Y:S02]  /*08d0*/  FFMA.FTZ R21, R18.reuse, R13, R21 ;  /* 0x0000000d12157223 */ /* 0x040fe40000010015 */
[----:B------:R-:W-:Y:S01]  /*08e0*/  FADD.FTZ R18, -R18, 1 ;  /* 0x3f80000012127421 */ /* 0x000fe20000010100 */
[----:B------:R-:W-:Y:S02]  /*08f0*/  F2FP.PACK_AB R3, RZ, R3 ;  /* 0x00000003ff03723e */ /* 0x000fe400000000ff */
[----:B------:R-:W-:Y:S01]  /*0900*/  @P0 LEA.HI.X R11, R11, UR7, R4, 0x1, P6 ;  /* 0x000000070b0b0c11 */ /* 0x000fe2000b0f0c04 */
[----:B------:R-:W-:Y:S01]  /*0910*/  @P4 FFMA.FTZ R21, -R13, R18, R12 ;  /* 0x000000120d154223 */ /* 0x000fe2000001010c */
[----:B------:R-:W-:Y:S01]  /*0920*/  PRMT R4, R3, 0x7610, R4 ;  /* 0x0000761003047816 */ /* 0x000fe20000000004 */
[----:B------:R-:W-:Y:S01]  /*0930*/  IMAD.MOV.U32 R3, RZ, RZ, c[0x0][0x0] ;  /* 0x00000000ff037624 */ /* 0x000fe200078e00ff */
[----:B------:R-:W-:-:S02]  /*0940*/  F2FP.PACK_AB R8, RZ, R8 ;  /* 0x00000008ff08723e */ /* 0x000fc400000000ff */
[----:B------:R-:W-:Y:S01]  /*0950*/  F2FP.PACK_AB R9, RZ, R9 ;  /* 0x00000009ff09723e */ /* 0x000fe200000000ff */
[----:B------:R-:W-:Y:S01]  /*0960*/  IMAD.WIDE.U32 R6, R3, 0x4, R6 ;  /* 0x0000000403067825 */ /* 0x000fe200078e0006 */
[----:B------:R-:W-:Y:S01]  /*0970*/  F2FP.PACK_AB R21, RZ, R21 ;  /* 0x00000015ff15723e */ /* 0x000fe200000000ff */
        /* <DEDUP_REMOVED lines=10> */
.L_x_180:
[----:B------:R-:W0:Y:S02]  /*0a20*/  S2R R5, SR_TID.X ;  /* 0x0000000000057919 */ /* 0x000e240000002100 */
[----:B0-----:R-:W-:-:S05]  /*0a30*/  IMAD.WIDE.U32 R2, R5, 0x4, RZ ;  /* 0x0000000405027825 */ /* 0x001fca00078e00ff */
[----:B------:R-:W-:-:S04]  /*0a40*/  ISETP.GE.U32.AND P0, PT, R2, UR14, PT ;  /* 0x0000000e02007c0c */ /* 0x000fc8000bf06070 */
[----:B------:R-:W-:-:S04]  /*0a50*/  ISETP.GE.AND.EX P0, PT, R3, UR4, PT, P0 ;  /* 0x0000000403007c0c */ /* 0x000fc8000bf06300 */
[----:B------:R-:W-:-:S13]  /*0a60*/  ISETP.GT.U32.OR P0, PT, R5, 0x3fff, P0 ;  /* 0x00003fff0500780c */ /* 0x000fda0000704470 */
[----:B------:R-:W-:Y:S05]  /*0a70*/  @P0 EXIT ;  /* 0x000000000000094d */ /* 0x000fea0003800000 */
[----:B------:R-:W-:-:S04]  /*0a80*/  IMAD.MOV.U32 R0, RZ, RZ, RZ ;  /* 0x000000ffff007224 */ /* 0x000fc800078e00ff */
.L_x_182:
[C---:B------:R-:W-:Y:S01]  /*0a90*/  IMAD.SHL.U32 R2, R5.reuse, 0x8, RZ ;  /* 0x0000000805027824 */ /* 0x040fe200078e00ff */
[----:B------:R-:W-:-:S04]  /*0aa0*/  SHF.L.U64.HI R3, R5, 0x3, R0 ;  /* 0x0000000305037819 */ /* 0x000fc80000010200 */
[C---:B------:R-:W-:Y:S02]  /*0ab0*/  IADD3 R12, P0, R2.reuse, UR8, RZ ;  /* 0x00000008020c7c10 */ /* 0x040fe4000ff1e0ff */
[C---:B------:R-:W-:Y:S02]  /*0ac0*/  IADD3 R14, P1, R2.reuse, UR10, RZ ;  /* 0x0000000a020e7c10 */ /* 0x040fe4000ff3e0ff */
[C---:B------:R-:W-:Y:S02]  /*0ad0*/  IADD3.X R13, R3.reuse, UR9, RZ, P0, !PT ;  /* 0x00000009030d7c10 */ /* 0x040fe400087fe4ff */
[C---:B------:R-:W-:Y:S02]  /*0ae0*/  IADD3.X R15, R3.reuse, UR11, RZ, P1, !PT ;  /* 0x0000000b030f7c10 */ /* 0x040fe40008ffe4ff */
[----:B------:R-:W-:Y:S02]  /*0af0*/  IADD3 R2, P0, R2, UR6, RZ ;  /* 0x0000000602027c10 */ /* 0x000fe4000ff1e0ff */
[----:B------:R-:W2:Y:S02]  /*0b00*/  LDG.E.64 R12, [R12.64] ;  /* 0x0000000c0c0c7981 */ /* 0x000ea4000c1e1b00 */
[----:B------:R-:W-:-:S02]  /*0b10*/  IADD3.X R3, R3, UR7, RZ, P0, !PT ;  /* 0x0000000703037c10 */ /* 0x000fc400087fe4ff */
[----:B------:R-:W3:Y:S04]  /*0b20*/  LDG.E.64 R14, [R14.64] ;  /* 0x0000000c0e0e7981 */ /* 0x000ee8000c1e1b00 */
[----:B------:R-:W4:Y:S01]  /*0b30*/  LDG.E.64 R6, [R2.64] ;  /* 0x0000000c02067981 */ /* 0x000f22000c1e1b00 */
[--C-:B--2---:R-:W-:Y:S02]  /*0b40*/  HADD2.F32 R4, -RZ, R12.reuse.H0_H0 ;  /* 0x2000000cff047230 */ /* 0x104fe40000004100 */
[----:B------:R-:W-:Y:S02]  /*0b50*/  HADD2.F32 R10, -RZ, R12.H1_H1 ;  /* 0x3000000cff0a7230 */ /* 0x000fe40000004100 */
[--C-:B---3--:R-:W-:Y:S02]  /*0b60*/  HADD2.F32 R16, -RZ, R14.reuse.H0_H0 ;  /* 0x2000000eff107230 */ /* 0x108fe40000004100 */
[----:B------:R-:W-:-:S02]  /*0b70*/  HADD2.F32 R18, -RZ, R14.H1_H1 ;  /* 0x3000000eff127230 */ /* 0x000fc40000004100 */
[--C-:B------:R-:W-:Y:S01]  /*0b80*/  HADD2.F32 R17, -RZ, R15.reuse.H0_H0 ;  /* 0x2000000fff117230 */ /* 0x100fe20000004100 */
[----:B------:R-:W-:Y:S01]  /*0b90*/  FSETP.GEU.FTZ.AND P0, PT, |R16|, 0.5, PT ;  /* 0x3f0000001000780b */ /* 0x000fe20003f1e200 */
[----:B------:R-:W-:Y:S01]  /*0ba0*/  HADD2.F32 R20, -RZ, R15.H1_H1 ;  /* 0x3000000fff147230 */ /* 0x000fe20000004100 */
[----:B------:R-:W-:Y:S01]  /*0bb0*/  FSETP.GEU.FTZ.AND P1, PT, |R18|, 0.5, PT ;  /* 0x3f0000001200780b */ /* 0x000fe20003f3e200 */
[--C-:B------:R-:W-:Y:S01]  /*0bc0*/  HADD2.F32 R9, -RZ, R13.reuse.H0_H0 ;  /* 0x2000000dff097230 */ /* 0x100fe20000004100 */
[----:B------:R-:W-:Y:S01]  /*0bd0*/  FSETP.GEU.FTZ.AND P2, PT, |R17|, 0.5, PT ;  /* 0x3f0000001100780b */ /* 0x000fe20003f5e200 */
[----:B------:R-:W-:Y:S01]  /*0be0*/  HADD2.F32 R8, -RZ, R13.H1_H1 ;  /* 0x3000000dff087230 */ /* 0x000fe20000004100 */
[----:B------:R-:W-:Y:S01]  /*0bf0*/  FSETP.GEU.FTZ.AND P3, PT, |R20|, 0.5, PT ;  /* 0x3f0000001400780b */ /* 0x000fe20003f7e200 */
[--C-:B----4-:R-:W-:Y:S02]  /*0c00*/  HADD2.F32 R11, -RZ, R6.reuse.H0_H0 ;  /* 0x20000006ff0b7230 */ /* 0x110fe40000004100 */
[----:B------:R-:W-:-:S02]  /*0c10*/  HADD2.F32 R13, -RZ, R6.H1_H1 ;  /* 0x30000006ff0d7230 */ /* 0x000fc40000004100 */
[--C-:B------:R-:W-:Y:S02]  /*0c20*/  HADD2.F32 R12, -RZ, R7.reuse.H0_H0 ;  /* 0x20000007ff0c7230 */ /* 0x100fe40000004100 */
[----:B------:R-:W-:Y:S01]  /*0c30*/  HADD2.F32 R19, -RZ, R7.H1_H1 ;  /* 0x30000007ff137230 */ /* 0x000fe20000004100 */
[----:B------:R-:W-:Y:S02]  /*0c40*/  FADD.FTZ R7, -R11, R4 ;  /* 0x000000040b077221 */ /* 0x000fe40000010100 */
[----:B------:R-:W-:Y:S02]  /*0c50*/  FADD.FTZ R15, -R13, R10 ;  /* 0x0000000a0d0f7221 */ /* 0x000fe40000010100 */
[----:B------:R-:W-:Y:S02]  /*0c60*/  FADD.FTZ R14, -R12, R9 ;  /* 0x000000090c0e7221 */ /* 0x000fe40000010100 */
[----:B------:R-:W-:Y:S02]  /*0c70*/  FADD.FTZ R21, -R19, R8 ;  /* 0x0000000813157221 */ /* 0x000fe40000010100 */
        /* <DEDUP_REMOVED lines=14> */
[----:B------:R-:W-:Y:S01]  /*0d60*/  F2FP.PACK_AB R6, R6, R11 ;  /* 0x0000000b0606723e */ /* 0x000fe200000000ff */
[----:B------:R-:W-:-:S02]  /*0d70*/  IMAD.SHL.U32 R4, R5, 0x4, RZ ;  /* 0x0000000405047824 */ /* 0x000fc400078e00ff */
[----:B------:R-:W-:Y:S01]  /*0d80*/  IMAD.X R0, RZ, RZ, R0, P0 ;  /* 0x000000ffff007224 */ /* 0x000fe200000e0600 */
[----:B------:R-:W-:Y:S02]  /*0d90*/  F2FP.PACK_AB R7, R19, R12 ;  /* 0x0000000c1307723e */ /* 0x000fe400000000ff */
[----:B------:R-:W-:Y:S02]  /*0da0*/  ISETP.GE.U32.AND P0, PT, R4, UR14, PT ;  /* 0x0000000e04007c0c */ /* 0x000fe4000bf06070 */
[----:B------:R-:W-:Y:S01]  /*0db0*/  SHF.L.U64.HI R4, R5, 0x2, R0 ;  /* 0x0000000205047819 */ /* 0x000fe20000010200 */
[----:B------:R0:W-:Y:S01]  /*0dc0*/  STG.E.64 [R2.64], R6 ;  /* 0x0000000602007986 */ /* 0x0001e2000c101b0c */
[----:B------:R-:W-:Y:S02]  /*0dd0*/  ISETP.LT.U32.AND.EX P1, PT, R0, RZ, PT, P1 ;  /* 0x000000ff0000720c */ /* 0x000fe40003f21110 */
[----:B------:R-:W-:-:S13]  /*0de0*/  ISETP.GE.AND.EX P0, PT, R4, UR4, PT, P0 ;  /* 0x0000000404007c0c */ /* 0x000fda000bf06300 */
[----:B0-----:R-:W-:Y:S05]  /*0df0*/  @!P0 BRA P1, `(.L_x_182) ;  /* 0xfffffc9000008947 */ /* 0x001fea000083ffff */
[----:B------:R-:W-:Y:S05]  /*0e00*/  EXIT ;  /* 0x000000000000794d */ /* 0x000fea0003800000 */
.L_x_183:
        /* <DEDUP_REMOVED lines=15> */
.L_x_249:


//--------------------- .text._ZN2at6native52_GLOBAL__N__ff984223_19_ForeachTernaryOp_cu_5285c63625multi_tensor_apply_kernelINS1_18TensorListMetadataILi3EEENS1_20TernaryOpListFunctorIN3c107complexIfEELi3ELi3ELi0EEEJNS0_11LerpFunctorIS8_EEEEEvT_T0_DpT1_ --------------------------
	.section	.text._ZN2at6native52_GLOBAL__N__ff984223_19_ForeachTernaryOp_cu_5285c63625multi_tensor_apply_kernelINS1_18TensorListMetadataILi3EEENS1_20TernaryOpListFunctorIN3c107complexIfEELi3ELi3ELi0EEEJNS0_11LerpFunctorIS8_EEEEEvT_T0_DpT1_,"ax",@progbits
	.sectioninfo	@"SHI_REGISTERS=34"
	.align	128
.text._ZN2at6native52_GLOBAL__N__ff984223_19_ForeachTernaryOp_cu_5285c63625multi_tensor_apply_kernelINS1_18TensorListMetadataILi3EEENS1_20TernaryOpListFunctorIN3c107complexIfEELi3ELi3ELi0EEEJNS0_11LerpFunctorIS8_EEEEEvT_T0_DpT1_:
        .type           _ZN2at6native52_GLOBAL__N__ff984223_19_ForeachTernaryOp_cu_5285c63625multi_tensor_apply_kernelINS1_18TensorListMetadataILi3EEENS1_20TernaryOpListFunctorIN3c107complexIfEELi3ELi3ELi0EEEJNS0_11LerpFunctorIS8_EEEEEvT_T0_DpT1_,@function
        .size           _ZN2at6native52_GLOBAL__N__ff984223_19_ForeachTernaryOp_cu_5285c63625multi_tensor_apply_kernelINS1_18TensorListMetadataILi3EEENS1_20TernaryOpListFunctorIN3c107complexIfEELi3ELi3ELi0EEEJNS0_11LerpFunctorIS8_EEEEEvT_T0_DpT1_,(.L_x_250 - _ZN2at6native52_GLOBAL__N__ff984223_19_ForeachTernaryOp_cu_5285c63625multi_tensor_apply_kernelINS1_18TensorListMetadataILi3EEENS1_20TernaryOpListFunctorIN3c107complexIfEELi3ELi3ELi0EEEJNS0_11LerpFunctorIS8_EEEEEvT_T0_DpT1_)
        .other          _ZN2at6native52_GLOBAL__N__ff984223_19_ForeachTernaryOp_cu_5285c63625multi_tensor_apply_kernelINS1_18TensorListMetadataILi3EEENS1_20TernaryOpListFunctorIN3c107complexIfEELi3ELi3ELi0EEEJNS0_11LerpFunctorIS8_EEEEEvT_T0_DpT1_,@"STO_CUDA_ENTRY STV_DEFAULT"
_ZN2at6native52_GLOBAL__N__ff984223_19_ForeachTernaryOp_cu_5285c63625multi_tensor_apply_kernelINS1_18TensorListMetadataILi3EEENS1_20TernaryOpListFunctorIN3c107complexIfEELi3ELi3ELi0EEEJNS0_11LerpFunctorIS8_EEEEEvT_T0_DpT1_:
[----:B------:R-:W-:Y:S02]  /*0000*/  MOV R1, c[0x0][0x28] ;  /* 0x00000a0000017a02 */ /* 0x000fe40000000f00 */
        /* <DEDUP_REMOVED lines=29> */
[----:B------:R-:W-:Y:S01]  /*01e0*/  MOV R2, c[0x0][0x0] ;  /* 0x0000000000027a02 */ /* 0x000fe20000000f00 */
[----:B------:R-:W-:Y:S02]  /*01f0*/  UMOV UR4, URZ ;  /* 0x0000003f00047c82 */ /* 0x000fe40008000000 */
[----:B------:R-:W-:Y:S02]  /*0200*/  UMOV UR5, URZ ;  /* 0x0000003f00057c82 */ /* 0x000fe40008000000 */
.L_x_185:
[----:B0-----:R-:W-:Y:S01]  /*0210*/  IADD3 R6, P1, R0, UR4, RZ ;  /* 0x0000000400067c10 */ /* 0x001fe2000ff3e0ff */
[----:B------:R-:W-:-:S03]  /*0220*/  CS2R R18, SRZ ;  /* 0x0000000000127805 */ /* 0x000fc6000001ff00 */
[C---:B------:R-:W-:Y:S02]  /*0230*/  ISETP.GE.U32.AND P0, PT, R6.reuse, 0x10000, PT ;  /* 0x000100000600780c */ /* 0x040fe40003f06070 */
[----:B------:R-:W-:Y:S02]  /*0240*/  IADD3.X R3, RZ, UR5, RZ, P1, !PT ;  /* 0x00000005ff037c10 */ /* 0x000fe40008ffe4ff */
[C---:B------:R-:W-:Y:S02]  /*0250*/  ISETP.LT.U32.AND P1, PT, R6.reuse, UR16, PT ;  /* 0x0000001006007c0c */ /* 0x040fe4000bf21070 */
[C---:B------:R-:W-:Y:S02]  /*0260*/  ISETP.GE.U32.AND.EX P0, PT, R3.reuse, RZ, PT, P0 ;  /* 0x000000ff0300720c */ /* 0x040fe40003f06100 */
[----:B------:R-:W-:Y:S02]  /*0270*/  IADD3 R4, P3, R6, c[0x0][0x0], RZ ;  /* 0x0000000006047a10 */ /* 0x000fe40007f7e0ff */
[----:B------:R-:W-:-:S02]  /*0280*/  ISETP.LT.AND.EX P0, PT, R3, UR12, !P0, P1 ;  /* 0x0000000c03007c0c */ /* 0x000fc4000c701310 */
[C---:B------:R-:W-:Y:S02]  /*0290*/  ISETP.GE.U32.AND P2, PT, R4.reuse, 0x10000, PT ;  /* 0x000100000400780c */ /* 0x040fe40003f46070 */
[----:B------:R-:W-:Y:S02]  /*02a0*/  IADD3.X R7, RZ, R3, RZ, P3, !PT ;  /* 0x00000003ff077210 */ /* 0x000fe40001ffe4ff */
[----:B------:R-:W-:Y:S02]  /*02b0*/  ISETP.LT.U32.AND P3, PT, R4, UR16, PT ;  /* 0x0000001004007c0c */ /* 0x000fe4000bf61070 */
[C---:B------:R-:W-:Y:S02]  /*02c0*/  ISETP.GE.U32.AND.EX P1, PT, R7.reuse, RZ, PT, P2 ;  /* 0x000000ff0700720c */ /* 0x040fe40003f26120 */
[----:B------:R-:W-:Y:S02]  /*02d0*/  SHF.L.U32 R16, R6, 0x3, RZ ;  /* 0x0000000306107819 */ /* 0x000fe400000006ff */
[----:B------:R-:W-:-:S02]  /*02e0*/  ISETP.LT.AND.EX P1, PT, R7, UR12, !P1, P3 ;  /* 0x0000000c07007c0c */ /* 0x000fc4000cf21330 */
[----:B------:R-:W-:Y:S02]  /*02f0*/  SHF.L.U64.HI R14, R6, 0x3, R3 ;  /* 0x00000003060e7819 */ /* 0x000fe40000010203 */
[----:B------:R-:W-:Y:S02]  /*0300*/  @P0 IADD3 R8, P2, R16, UR10, RZ ;  /* 0x0000000a10080c10 */ /* 0x000fe4000ff5e0ff */
[----:B------:R-:W-:Y:S02]  /*0310*/  SHF.L.U32 R20, R4, 0x3, RZ ;  /* 0x0000000304147819 */ /* 0x000fe400000006ff */
[----:B------:R-:W-:Y:S02]  /*0320*/  @P0 IADD3.X R9, R14, UR11, RZ, P2, !PT ;  /* 0x0000000b0e090c10 */ /* 0x000fe400097fe4ff */
[----:B------:R-:W-:Y:S02]  /*0330*/  SHF.L.U64.HI R7, R4, 0x3, R7 ;  /* 0x0000000304077819 */ /* 0x000fe40000010207 */
[----:B------:R-:W-:Y:S01]  /*0340*/  CS2R R4, SRZ ;  /* 0x0000000000047805 */ /* 0x000fe2000001ff00 */
[----:B------:R0:W2:Y:S01]  /*0350*/  @P0 LDG.E.64 R18, [R8.64] ;  /* 0x0000000e08120981 */ /* 0x0000a2000c1e1b00 */
[----:B------:R-:W-:-:S02]  /*0360*/  @P1 IADD3 R12, P2, R20, UR10, RZ ;  /* 0x0000000a140c1c10 */ /* 0x000fc4000ff5e0ff */
[C---:B------:R-:W-:Y:S02]  /*0370*/  @P0 IADD3 R22, P3, R16.reuse, UR8, RZ ;  /* 0x0000000810160c10 */ /* 0x040fe4000ff7e0ff */
[----:B------:R-:W-:Y:S02]  /*0380*/  @P1 IADD3.X R13, R7, UR11, RZ, P2, !PT ;  /* 0x0000000b070d1c10 */ /* 0x000fe400097fe4ff */
[----:B------:R-:W-:Y:S01]  /*0390*/  IADD3 R16, P2, R16, UR6, RZ ;  /* 0x0000000610107c10 */ /* 0x000fe2000ff5e0ff */
[----:B------:R-:W-:Y:S01]  /*03a0*/  CS2R R10, SRZ ;  /* 0x00000000000a7805 */ /* 0x000fe2000001ff00 */
[C---:B------:R-:W-:Y:S01]  /*03b0*/  @P0 IADD3.X R23, R14.reuse, UR9, RZ, P3, !PT ;  /* 0x000000090e170c10 */ /* 0x040fe20009ffe4ff */
[----:B------:R1:W3:Y:S01]  /*03c0*/  @P1 LDG.E.64 R4, [R12.64] ;  /* 0x0000000e0c041981 */ /* 0x0002e2000c1e1b00 */
[----:B------:R-:W-:Y:S02]  /*03d0*/  IADD3.X R17, R14, UR7, RZ, P2, !PT ;  /* 0x000000070e117c10 */ /* 0x000fe400097fe4ff */
[----:B------:R-:W-:Y:S01]  /*03e0*/  CS2R R14, SRZ ;  /* 0x00000000000e7805 */ /* 0x000fe2000001ff00 */
[----:B------:R4:W5:Y:S05]  /*03f0*/  @P0 LDG.E.64 R10, [R22.64] ;  /* 0x0000000e160a0981 */ /* 0x00096a000c1e1b00 */
[----:B------:R-:W5:Y:S01]  /*0400*/  @P0 LDG.E.64 R14, [R16.64] ;  /* 0x0000000e100e0981 */ /* 0x000f62000c1e1b00 */
[----:B------:R-:W-:-:S02]  /*0410*/  @P1 IADD3 R24, P3, R20, UR8, RZ ;  /* 0x0000000814181c10 */ /* 0x000fc4000ff7e0ff */
[----:B-1----:R-:W-:Y:S01]  /*0420*/  IADD3 R12, P2, R20, UR6, RZ ;  /* 0x00000006140c7c10 */ /* 0x002fe2000ff5e0ff */
[----:B0-----:R-:W-:Y:S01]  /*0430*/  CS2R R8, SRZ ;  /* 0x0000000000087805 */ /* 0x001fe2000001ff00 */
[----:B------:R-:W-:Y:S01]  /*0440*/  CS2R R20, SRZ ;  /* 0x0000000000147805 */ /* 0x000fe2000001ff00 */
[C---:B------:R-:W-:Y:S02]  /*0450*/  @P1 IADD3.X R25, R7.reuse, UR9, RZ, P3, !PT ;  /* 0x0000000907191c10 */ /* 0x040fe40009ffe4ff */
[----:B------:R-:W-:-:S03]  /*0460*/  IADD3.X R13, R7, UR7, RZ, P2, !PT ;  /* 0x00000007070d7c10 */ /* 0x000fc600097fe4ff */
[----:B------:R0:W5:Y:S04]  /*0470*/  @P1 LDG.E.64 R8, [R24.64] ;  /* 0x0000000e18081981 */ /* 0x000168000c1e1b00 */
[----:B------:R-:W5:Y:S01]  /*0480*/  @P1 LDG.E.64 R20, [R12.64] ;  /* 0x0000000e0c141981 */ /* 0x000f62000c1e1b00 */
[----:B--2---:R-:W-:-:S04]  /*0490*/  FMUL.FTZ R7, R19, R19 ;  /* 0x0000001313077220 */ /* 0x004fc80000410000 */
[----:B------:R-:W-:-:S05]  /*04a0*/  FFMA.FTZ R7, R18, R18, R7 ;  /* 0x0000001212077223 */ /* 0x000fca0000010007 */
[----:B------:R-:W-:Y:S01]  /*04b0*/  FSETP.GEU.FTZ.AND P3, PT, R7, 0.25, PT ;  /* 0x3e8000000700780b */ /* 0x000fe20003f7e000 */
[----:B---3--:R-:W-:-:S04]  /*04c0*/  FMUL.FTZ R7, R5, R5 ;  /* 0x0000000505077220 */ /* 0x008fc80000410000 */
[----:B----4-:R-:W-:Y:S02]  /*04d0*/  FFMA.FTZ R22, R4, R4, R7 ;  /* 0x0000000404167223 */ /* 0x010fe40000010007 */
[----:B-----5:R-:W-:Y:S02]  /*04e0*/  FADD.FTZ R23, -R15, R11 ;  /* 0x0000000b0f177221 */ /* 0x020fe40000010100 */
[----:B------:R-:W-:Y:S01]  /*04f0*/  FADD.FTZ R7, R10, -R14 ;  /* 0x8000000e0a077221 */ /* 0x000fe20000010000 */
[----:B------:R-:W-:-:S03]  /*0500*/  FSETP.GEU.FTZ.AND P5, PT, R22, 0.25, PT ;  /* 0x3e8000001600780b */ /* 0x000fc60003fbe000 */
[-C--:B------:R-:W-:Y:S02]  /*0510*/  @!P3 FMUL.FTZ R22, R23, R19.reuse ;  /* 0x000000131716b220 */ /* 0x080fe40000410000 */
[C---:B0-----:R-:W-:Y:S02]  /*0520*/  @!P3 FMUL.FTZ R25, R7.reuse, R19 ;  /* 0x000000130719b220 */ /* 0x041fe40000410000 */
[----:B------:R-:W-:Y:S02]  /*0530*/  @P3 FADD.FTZ R24, RZ, -R19 ;  /* 0x80000013ff183221 */ /* 0x000fe40000010000 */
[----:B------:R-:W-:Y:S02]  /*0540*/  @P3 FADD.FTZ R26, -R18, 1 ;  /* 0x3f800000121a3421 */ /* 0x000fe40000010100 */
[-C--:B------:R-:W-:Y:S02]  /*0550*/  @!P3 FFMA.FTZ R19, R7, R18.reuse, -R22 ;  /* 0x000000120713b223 */ /* 0x080fe40000010816 */
[----:B------:R-:W-:-:S02]  /*0560*/  @!P3 FFMA.FTZ R22, R23, R18, R25 ;  /* 0x000000121716b223 */ /* 0x000fc40000010019 */
[C---:B------:R-:W-:Y:S02]  /*0570*/  @P3 FMUL.FTZ R18, R23.reuse, R24 ;  /* 0x0000001817123220 */ /* 0x040fe40000410000 */
[-C--:B------:R-:W-:Y:S02]  /*0580*/  @P3 FMUL.FTZ R25, R23, R26.reuse ;  /* 0x0000001a17193220 */ /* 0x080fe40000410000 */
[C---:B------:R-:W-:Y:S02]  /*0590*/  @P3 FFMA.FTZ R23, R7.reuse, R26, -R18 ;  /* 0x0000001a07173223 */ /* 0x040fe40000010812 */
[----:B------:R-:W-:Y:S02]  /*05a0*/  @P3 FFMA.FTZ R18, R7, R24, R25 ;  /* 0x0000001807123223 */ /* 0x000fe40000010019 */
[----:B------:R-:W-:Y:S02]  /*05b0*/  FADD.FTZ R26, R9, -R21 ;  /* 0x80000015091a7221 */ /* 0x000fe40000010000 */
[----:B------:R-:W-:-:S02]  /*05c0*/  FADD.FTZ R25, R8, -R20 ;  /* 0x8000001408197221 */ /* 0x000fc40000010000 */
[CC--:B------:R-:W-:Y:S02]  /*05d0*/  @!P5 FMUL.FTZ R24, R26.reuse, R5.reuse ;  /* 0x000000051a18d220 */ /* 0x0c0fe40000410000 */
[C---:B------:R-:W-:Y:S02]  /*05e0*/  @!P5 FMUL.FTZ R7, R25.reuse, R5 ;  /* 0x000000051907d220 */ /* 0x040fe40000410000 */
[----:B------:R-:W-:Y:S02]  /*05f0*/  @P5 FADD.FTZ R5, RZ, -R5 ;  /* 0x80000005ff055221 */ /* 0x000fe40000010000 */
[-C--:B------:R-:W-:Y:S02]  /*0600*/  @!P5 FFMA.FTZ R24, R25, R4.reuse, -R24 ;  /* 0x000000041918d223 */ /* 0x080fe40000010818 */
[----:B------:R-:W-:Y:S02]  /*0610*/  @!P5 FFMA.FTZ R7, R26, R4, R7 ;  /* 0x000000041a07d223 */ /* 0x000fe40000010007 */
[----:B------:R-:W-:-:S02]  /*0620*/  @P5 FADD.FTZ R4, -R4, 1 ;  /* 0x3f80000004045421 */ /* 0x000fc40000010100 */
[----:B------:R-:W-:Y:S02]  /*0630*/  @!P3 FADD.FTZ R15, R22, R15 ;  /* 0x0000000f160fb221 */ /* 0x000fe40000010000 */
[C---:B------:R-:W-:Y:S02]  /*0640*/  @P5 FMUL.FTZ R22, R26.reuse, R5 ;  /* 0x000000051a165220 */ /* 0x040fe40000410000 */
[----:B------:R-:W-:-:S04]  /*0650*/  @P5 FMUL.FTZ R26, R26, R4 ;  /* 0x000000041a1a5220 */ /* 0x000fc80000410000 */
[----:B------:R-:W-:Y:S01]  /*0660*/  @P5 FFMA.FTZ R5, R25, R5, R26 ;  /* 0x0000000519055223 */ /* 0x000fe2000001001a */
[----:B------:R-:W-:-:S04]  /*0670*/  LEA R26, P4, R2, R6, 0x1 ;  /* 0x00000006021a7211 */ /* 0x000fc800078808ff */
[C---:B------:R-:W-:Y:S02]  /*0680*/  ISETP.GE.U32.AND P2, PT, R26.reuse, 0x10000, PT ;  /* 0x000100001a00780c */ /* 0x040fe40003f46070 */
[----:B------:R-:W-:Y:S02]  /*0690*/  IADD3.X R27, RZ, R3, RZ, P4, !PT ;  /* 0x00000003ff1b7210 */ /* 0x000fe400027fe4ff */
[----:B------:R-:W-:Y:S02]  /*06a0*/  ISETP.LT.U32.AND P4, PT, R26, UR16, PT ;  /* 0x000000101a007c0c */ /* 0x000fe4000bf81070 */
[----:B------:R-:W-:-:S04]  /*06b0*/  ISETP.GE.U32.AND.EX P2, PT, R27, RZ, PT, P2 ;  /* 0x000000ff1b00720c */ /* 0x000fc80003f46120 */
[----:B------:R-:W-:Y:S01]  /*06c0*/  ISETP.LT.AND.EX P2, PT, R27, UR12, !P2, P4 ;  /* 0x0000000c1b007c0c */ /* 0x000fe2000d741340 */
[----:B------:R-:W-:Y:S01]  /*06d0*/  @P5 FFMA.FTZ R4, R25, R4, -R22 ;  /* 0x0000000419045223 */ /* 0x000fe20000010816 */
[C---:B------:R-:W-:Y:S02]  /*06e0*/  SHF.L.U32 R25, R26.reuse, 0x3, RZ ;  /* 0x000000031a197819 */ /* 0x040fe400000006ff */
[----:B------:R-:W-:Y:S01]  /*06f0*/  SHF.L.U64.HI R26, R26, 0x3, R27 ;  /* 0x000000031a1a7819 */ /* 0x000fe2000001021b */
[----:B------:R-:W-:-:S08]  /*0700*/  @!P3 FADD.FTZ R14, R19, R14 ;  /* 0x0000000e130eb221 */ /* 0x000fd00000010000 */
[----:B------:R-:W-:Y:S01]  /*0710*/  @P2 IADD3 R28, P4, R25, UR8, RZ ;  /* 0x00000008191c2c10 */ /* 0x000fe2000ff9e0ff */
[----:B------:R-:W-:-:S03]  /*0720*/  @P3 FADD.FTZ R15, -R18, R11 ;  /* 0x0000000b120f3221 */ /* 0x000fc60000010100 */
[C---:B------:R-:W-:Y:S02]  /*0730*/  @P2 IADD3.X R29, R26.reuse, UR9, RZ, P4, !PT ;  /* 0x000000091a1d2c10 */ /* 0x040fe4000a7fe4ff */
[----:B------:R-:W-:Y:S01]  /*0740*/  @P2 IADD3 R22, P4, R25, UR10, RZ ;  /* 0x0000000a19162c10 */ /* 0x000fe2000ff9e0ff */
[----:B------:R-:W-:Y:S02]  /*0750*/  @P3 FADD.FTZ R14, -R23, R10 ;  /* 0x0000000a170e3221 */ /* 0x000fe40000010100 */
[----:B------:R-:W-:Y:S01]  /*0760*/  CS2R R10, SRZ ;  /* 0x00000000000a7805 */ /* 0x000fe2000001ff00 */
[----:B------:R-:W-:-:S05]  /*0770*/  @P2 IADD3.X R23, R26, UR11, RZ, P4, !PT ;  /* 0x0000000b1a172c10 */ /* 0x000fca000a7fe4ff */
[----:B------:R0:W2:Y:S01]  /*0780*/  @P2 LDG.E.64 R10, [R22.64] ;  /* 0x0000000e160a2981 */ /* 0x0000a2000c1e1b00 */
[----:B------:R-:W-:-:S06]  /*0790*/  CS2R R18, SRZ ;  /* 0x0000000000127805 */ /* 0x000fcc000001ff00 */
[----:B------:R1:W3:Y:S01]  /*07a0*/  @P2 LDG.E.64 R18, [R28.64] ;  /* 0x0000000e1c122981 */ /* 0x0002e2000c1e1b00 */
[----:B0-----:R-:W-:Y:S01]  /*07b0*/  CS2R R22, SRZ ;  /* 0x0000000000167805 */ /* 0x001fe2000001ff00 */
[----:B-1----:R-:W-:-:S04]  /*07c0*/  IADD3 R28, P3, R25, UR6, RZ ;  /* 0x00000006191c7c10 */ /* 0x002fc8000ff7e0ff */
[----:B------:R-:W-:-:S05]  /*07d0*/  IADD3.X R29, R26, UR7, RZ, P3, !PT ;  /* 0x000000071a1d7c10 */ /* 0x000fca0009ffe4ff */
[----:B------:R-:W3:Y:S01]  /*07e0*/  @P2 LDG.E.64 R22, [R28.64] ;  /* 0x0000000e1c162981 */ /* 0x000ee2000c1e1b00 */
[----:B------:R-:W-:Y:S02]  /*07f0*/  @!P5 FADD.FTZ R21, R7, R21 ;  /* 0x000000150715d221 */ /* 0x000fe40000010000 */
[----:B------:R-:W-:Y:S02]  /*0800*/  @P5 FADD.FTZ R21, -R5, R9 ;  /* 0x0000000905155221 */ /* 0x000fe40000010100 */
[----:B------:R-:W-:Y:S02]  /*0810*/  @!P5 FADD.FTZ R20, R24, R20 ;  /* 0x000000141814d221 */ /* 0x000fe40000010000 */
[----:B------:R-:W-:Y:S02]  /*0820*/  @P5 FADD.FTZ R20, -R4, R8 ;  /* 0x0000000804145221 */ /* 0x000fe40000010100 */
[----:B--2---:R-:W-:-:S04]  /*0830*/  FMUL.FTZ R25, R11, R11 ;  /* 0x0000000b0b197220 */ /* 0x004fc80000410000 */
[----:B------:R-:W-:-:S05]  /*0840*/  FFMA.FTZ R25, R10, R10, R25 ;  /* 0x0000000a0a197223 */ /* 0x000fca0000010019 */
[----:B------:R-:W-:Y:S02]  /*0850*/  FSETP.GEU.FTZ.AND P4, PT, R25, 0.25, PT ;  /* 0x3e8000001900780b */ /* 0x000fe40003f9e000 */
[----:B------:R-:W-:-:S04]  /*0860*/  LEA R25, R2, R2, 0x1 ;  /* 0x0000000202197211 */ /* 0x000fc800078e08ff */
[----:B------:R-:W-:-:S04]  /*0870*/  IADD3 R6, P3, R25, R6, RZ ;  /* 0x0000000619067210 */ /* 0x000fc80007f7e0ff */
[----:B------:R-:W-:Y:S02]  /*0880*/  IADD3.X R25, RZ, R3, RZ, P3, !PT ;  /* 0x00000003ff197210 */ /* 0x000fe40001ffe4ff */
[C---:B------:R-:W-:Y:S02]  /*0890*/  ISETP.GE.U32.AND P6, PT, R6.reuse, 0x10000, PT ;  /* 0x000100000600780c */ /* 0x040fe40003fc6070 */
[----:B------:R-:W-:Y:S02]  /*08a0*/  ISETP.LT.U32.AND P3, PT, R6, UR16, PT ;  /* 0x0000001006007c0c */ /* 0x000fe4000bf61070 */
[----:B------:R-:W-:Y:S01]  /*08b0*/  ISETP.GE.U32.AND.EX P6, PT, R25, RZ, PT, P6 ;  /* 0x000000ff1900720c */ /* 0x000fe20003fc6160 */
[----:B---3--:R-:W-:Y:S02]  /*08c0*/  FADD.FTZ R9, -R23, R19 ;  /* 0x0000001317097221 */ /* 0x008fe40000010100 */
[----:B------:R-:W-:Y:S01]  /*08d0*/  FADD.FTZ R7, R18, -R22 ;  /* 0x8000001612077221 */ /* 0x000fe20000010000 */
[----:B------:R-:W-:Y:S01]  /*08e0*/  ISETP.LT.AND.EX P3, PT, R25, UR12, !P6, P3 ;  /* 0x0000000c19007c0c */ /* 0x000fe2000f761330 */
[----:B------:R-:W-:-:S02]  /*08f0*/  @!P4 FMUL.FTZ R3, R9, R11 ;  /* 0x0000000b0903c220 */ /* 0x000fc40000410000 */
[C---:B------:R-:W-:Y:S02]  /*0900*/  @!P4 FMUL.FTZ R8, R7.reuse, R11 ;  /* 0x0000000b0708c220 */ /* 0x040fe40000410000 */
[----:B------:R-:W-:Y:S02]  /*0910*/  @P4 FADD.FTZ R26, RZ, -R11 ;  /* 0x8000000bff1a4221 */ /* 0x000fe40000010000 */
[-C--:B------:R-:W-:Y:S02]  /*0920*/  @!P4 FFMA.FTZ R3, R7, R10.reuse, -R3 ;  /* 0x0000000a0703c223 */ /* 0x080fe40000010803 */
[C---:B------:R-:W-:Y:S01]  /*0930*/  @!P4 FFMA.FTZ R8, R9.reuse, R10, R8 ;  /* 0x0000000a0908c223 */ /* 0x040fe20000010008 */
[----:B------:R-:W-:Y:S01]  /*0940*/  SHF.L.U32 R4, R6, 0x3, RZ ;  /* 0x0000000306047819 */ /* 0x000fe200000006ff */
[----:B------:R-:W-:Y:S02]  /*0950*/  @P4 FADD.FTZ R10, -R10, 1 ;  /* 0x3f8000000a0a4421 */ /* 0x000fe40000010100 */
[C---:B------:R-:W-:Y:S01]  /*0960*/  @P4 FMUL.FTZ R24, R9.reuse, R26 ;  /* 0x0000001a09184220 */ /* 0x040fe20000410000 */
[----:B------:R-:W-:Y:S01]  /*0970*/  SHF.L.U64.HI R5, R6, 0x3, R25 ;  /* 0x0000000306057819 */ /* 0x000fe20000010219 */
[-C--:B------:R-:W-:Y:S01]  /*0980*/  @P4 FMUL.FTZ R9, R9, R10.reuse ;  /* 0x0000000a09094220 */ /* 0x080fe20000410000 */
[----:B------:R-:W-:Y:S01]  /*0990*/  @P3 IADD3 R30, P5, R4, UR8, RZ ;  /* 0x00000008041e3c10 */ /* 0x000fe2000ffbe0ff */
[----:B------:R-:W-:-:S02]  /*09a0*/  @P4 FFMA.FTZ R24, R7, R10, -R24 ;  /* 0x0000000a07184223 */ /* 0x000fc40000010818 */
[----:B------:R-:W-:Y:S01]  /*09b0*/  @P4 FFMA.FTZ R10, R7, R26, R9 ;  /* 0x0000001a070a4223 */ /* 0x000fe20000010009 */
[C---:B------:R-:W-:Y:S01]  /*09c0*/  @P3 IADD3.X R31, R5.reuse, UR9, RZ, P5, !PT ;  /* 0x00000009051f3c10 */ /* 0x040fe2000affe4ff */
[----:B------:R-:W-:Y:S01]  /*09d0*/  @!P4 FADD.FTZ R23, R8, R23 ;  /* 0x000000170817c221 */ /* 0x000fe20000010000 */
[----:B------:R-:W-:Y:S01]  /*09e0*/  @P3 IADD3 R26, P5, R4, UR10, RZ ;  /* 0x0000000a041a3c10 */ /* 0x000fe2000ffbe0ff */
[----:B------:R-:W-:Y:S02]  /*09f0*/  @P4 FADD.FTZ R23, -R10, R19 ;  /* 0x000000130a174221 */ /* 0x000fe40000010100 */
[----:B------:R-:W-:Y:S01]  /*0a00*/  CS2R R10, SRZ ;  /* 0x00000000000a7805 */ /* 0x000fe2000001ff00 */
[----:B------:R-:W-:-:S05]  /*0a10*/  @P3 IADD3.X R27, R5, UR11, RZ, P5, !PT ;  /* 0x0000000b051b3c10 */ /* 0x000fca000affe4ff */
[----:B------:R-:W2:Y:S01]  /*0a20*/  @P3 LDG.E.64 R10, [R26.64] ;  /* 0x0000000e1a0a3981 */ /* 0x000ea2000c1e1b00 */
[----:B------:R-:W-:Y:S01]  /*0a30*/  IADD3 R4, P5, R4, UR6, RZ ;  /* 0x0000000604047c10 */ /* 0x000fe2000ffbe0ff */
[----:B------:R-:W-:Y:S01]  /*0a40*/  CS2R R6, SRZ ;  /* 0x0000000000067805 */ /* 0x000fe2000001ff00 */
[----:B------:R-:W-:Y:S02]  /*0a50*/  CS2R R8, SRZ ;  /* 0x0000000000087805 */ /* 0x000fe4000001ff00 */
[----:B------:R-:W-:-:S03]  /*0a60*/  IADD3.X R5, R5, UR7, RZ, P5, !PT ;  /* 0x0000000705057c10 */ /* 0x000fc6000affe4ff */
[----:B------:R-:W3:Y:S04]  /*0a70*/  @P3 LDG.E.64 R6, [R30.64] ;  /* 0x0000000e1e063981 */ /* 0x000ee8000c1e1b00 */
[----:B------:R-:W3:Y:S01]  /*0a80*/  @P3 LDG.E.64 R8, [R4.64] ;  /* 0x0000000e04083981 */ /* 0x000ee2000c1e1b00 */
[----:B------:R-:W-:Y:S02]  /*0a90*/  @!P4 FADD.FTZ R22, R3, R22 ;  /* 0x000000160316c221 */ /* 0x000fe40000010000 */
[----:B------:R-:W-:Y:S01]  /*0aa0*/  @P4 FADD.FTZ R22, -R24, R18 ;  /* 0x0000001218164221 */ /* 0x000fe20000010100 */
[----:B------:R-:W-:Y:S02]  /*0ab0*/  ULDC UR13, c[0x0][0x0] ;  /* 0x00000000000d7ab9 */ /* 0x000fe40000000800 */
[----:B------:R-:W-:Y:S01]  /*0ac0*/  UIMAD.WIDE.U32 UR4, UR13, 0x4, UR4 ;  /* 0x000000040d0478a5 */ /* 0x000fe2000f8e0004 */
[----:B------:R0:W-:Y:S03]  /*0ad0*/  @P0 STG.E.64 [R16.64], R14 ;  /* 0x0000000e10000986 */ /* 0x0001e6000c101b0e */
[----:B------:R-:W-:-:S02]  /*0ae0*/  UISETP.LT.U32.AND UP1, UPT, UR4, UR16, UPT ;  /* 0x000000100400728c */ /* 0x000fc4000bf21070 */
[----:B------:R-:W-:Y:S01]  /*0af0*/  UISETP.GE.U32.AND UP0, UPT, UR4, 0x10000, UPT ;  /* 0x000100000400788c */ /* 0x000fe2000bf06070 */
[----:B------:R0:W-:Y:S03]  /*0b00*/  @P1 STG.E.64 [R12.64], R20 ;  /* 0x000000140c001986 */ /* 0x0001e6000c101b0e */
[----:B------:R-:W-:Y:S01]  /*0b10*/  UISETP.GE.U32.AND.EX UP0, UPT, UR5, URZ, UPT, UP0 ;  /* 0x0000003f0500728c */ /* 0x000fe2000bf06100 */
[----:B------:R0:W-:Y:S01]  /*0b20*/  @P2 STG.E.64 [R28.64], R22 ;  /* 0x000000161c002986 */ /* 0x0001e2000c101b0e */
[----:B------:R-:W-:-:S04]  /*0b30*/  PLOP3.LUT P0, PT, PT, PT, UP1, 0x80, 0x0 ;  /* 0x000000000000781c */ /* 0x000fc80003f0f018 */
[----:B------:R-:W-:Y:S01]  /*0b40*/  PLOP3.LUT P1, PT, PT, PT, UP0, 0x80, 0x0 ;  /* 0x000000000000781c */ /* 0x000fe20003f2f008 */
[----:B--2---:R-:W-:-:S04]  /*0b50*/  FMUL.FTZ R19, R11, R11 ;  /* 0x0000000b0b137220 */ /* 0x004fc80000410000 */
[----:B------:R-:W-:-:S05]  /*0b60*/  FFMA.FTZ R19, R10, R10, R19 ;  /* 0x0000000a0a137223 */ /* 0x000fca0000010013 */
[----:B------:R-:W-:Y:S01]  /*0b70*/  FSETP.GEU.FTZ.AND P5, PT, R19, 0.25, PT ;  /* 0x3e8000001300780b */ /* 0x000fe20003fbe000 */
[----:B---3--:R-:W-:Y:S02]  /*0b80*/  FADD.FTZ R3, R6, -R8 ;  /* 0x8000000806037221 */ /* 0x008fe40000010000 */
[----:B------:R-:W-:-:S10]  /*0b90*/  FADD.FTZ R18, R7, -R9 ;  /* 0x8000000907127221 */ /* 0x000fd40000010000 */
[----:B------:R-:W-:-:S04]  /*0ba0*/  @!P5 FMUL.FTZ R19, R3, R11 ;  /* 0x0000000b0313d220 */ /* 0x000fc80000410000 */
[----:B------:R-:W-:-:S04]  /*0bb0*/  @!P5 FFMA.FTZ R24, R18, R10, R19 ;  /* 0x0000000a1218d223 */ /* 0x000fc80000010013 */
[----:B------:R-:W-:Y:S02]  /*0bc0*/  @!P5 FADD.FTZ R9, R24, R9 ;  /* 0x000000091809d221 */ /* 0x000fe40000010000 */
[----:B------:R-:W-:Y:S02]  /*0bd0*/  @!P5 FMUL.FTZ R24, R18, R11 ;  /* 0x0000000b1218d220 */ /* 0x000fe40000410000 */
[----:B------:R-:W-:Y:S02]  /*0be0*/  @P5 FADD.FTZ R19, RZ, -R11 ;  /* 0x8000000bff135221 */ /* 0x000fe40000010000 */
[----:B------:R-:W-:Y:S02]  /*0bf0*/  @!P5 FFMA.FTZ R11, R3, R10, -R24 ;  /* 0x0000000a030bd223 */ /* 0x000fe40000010818 */
[----:B------:R-:W-:Y:S02]  /*0c00*/  @P5 FADD.FTZ R10, -R10, 1 ;  /* 0x3f8000000a0a5421 */ /* 0x000fe40000010100 */
[----:B------:R-:W-:-:S02]  /*0c10*/  @P5 FMUL.FTZ R24, R18, R19 ;  /* 0x0000001312185220 */ /* 0x000fc40000410000 */
[-C--:B------:R-:W-:Y:S02]  /*0c20*/  @P5 FMUL.FTZ R18, R18, R10.reuse ;  /* 0x0000000a12125220 */ /* 0x080fe40000410000 */
[----:B------:R-:W-:Y:S02]  /*0c30*/  @P5 FFMA.FTZ R25, R3, R10, -R24 ;  /* 0x0000000a03195223 */ /* 0x000fe40000010818 */
[----:B------:R-:W-:Y:S02]  /*0c40*/  @P5 FFMA.FTZ R18, R3, R19, R18 ;  /* 0x0000001303125223 */ /* 0x000fe40000010012 */
[----:B------:R-:W-:Y:S02]  /*0c50*/  @!P5 FADD.FTZ R8, R11, R8 ;  /* 0x000000080b08d221 */ /* 0x000fe40000010000 */
[----:B------:R-:W-:Y:S02]  /*0c60*/  @P5 FADD.FTZ R9, -R18, R7 ;  /* 0x0000000712095221 */ /* 0x000fe40000010100 */
[----:B------:R-:W-:Y:S01]  /*0c70*/  @P5 FADD.FTZ R8, -R25, R6 ;  /* 0x0000000619085221 */ /* 0x000fe20000010100 */
[----:B------:R-:W-:-:S04]  /*0c80*/  MOV R7, UR5 ;  /* 0x0000000500077c02 */ /* 0x000fc80008000f00 */
[----:B------:R0:W-:Y:S01]  /*0c90*/  @P3 STG.E.64 [R4.64], R8 ;  /* 0x0000000804003986 */ /* 0x0001e2000c101b0e */
[----:B------:R-:W-:Y:S02]  /*0ca0*/  ISETP.LT.AND.EX P0, PT, R7, UR12, PT, P0 ;  /* 0x0000000c07007c0c */ /* 0x000fe4000bf01300 */
[----:B------:R-:W-:-:S11]  /*0cb0*/  MOV R6, UR4 ;  /* 0x0000000400067c02 */ /* 0x000fd60008000f00 */
[----:B0-----:R-:W-:Y:S05]  /*0cc0*/  @!P1 BRA P0, `(.L_x_185) ;  /* 0xfffff54000009947 */ /* 0x001fea000003ffff */
[----:B------:R-:W-:Y:S05]  /*0cd0*/  EXIT ;  /* 0x000000000000794d */ /* 0x000fea0003800000 */
.L_x_184:
[----:B------:R-:W0:Y:S02]  /*0ce0*/  S2R R2, SR_TID.X ;  /* 0x0000000000027919 */ /* 0x000e240000002100 */
[----:B0-----:R-:W-:-:S05]  /*0cf0*/  IMAD.WIDE.U32 R4, R2, 0x4, RZ ;  /* 0x0000000402047825 */ /* 0x001fca00078e00ff */
[----:B------:R-:W-:-:S04]  /*0d00*/  ISETP.GE.U32.AND P0, PT, R4, UR16, PT ;  /* 0x0000001004007c0c */ /* 0x000fc8000bf06070 */
[----:B------:R-:W-:-:S04]  /*0d10*/  ISETP.GE.AND.EX P0, PT, R5, UR12, PT, P0 ;  /* 0x0000000c05007c0c */ /* 0x000fc8000bf06300 */
[----:B------:R-:W-:-:S13]  /*0d20*/  ISETP.GT.U32.OR P0, PT, R2, 0x3fff, P0 ;  /* 0x00003fff0200780c */ /* 0x000fda0000704470 */
[----:B------:R-:W-:Y:S05]  /*0d30*/  @P0 EXIT ;  /* 0x000000000000094d */ /* 0x000fea0003800000 */
[----:B------:R-:W-:-:S08]  /*0d40*/  HFMA2.MMA R0, -RZ, RZ, 0, 0 ;  /* 0x00000000ff007435 */ /* 0x000fd000000001ff */
.L_x_186:
[C---:B------:R-:W-:Y:S02]  /*0d50*/  SHF.L.U32 R12, R2.reuse, 0x5, RZ ;  /* 0x00000005020c7819 */ /* 0x040fe400000006ff */
[----:B------:R-:W-:Y:S02]  /*0d60*/  SHF.L.U64.HI R3, R2, 0x5, R0 ;  /* 0x0000000502037819 */ /* 0x000fe40000010200 */
[----:B------:R-:W-:-:S04]  /*0d70*/  IADD3 R10, P0, R12, UR10, RZ ;  /* 0x0000000a0c0a7c10 */ /* 0x000fc8000ff1e0ff */
[----:B------:R-:W-:-:S05]  /*0d80*/  IADD3.X R11, R3, UR11, RZ, P0, !PT ;  /* 0x0000000b030b7c10 */ /* 0x000fca00087fe4ff */
[----:B------:R-:W2:Y:S01]  /*0d90*/  LDG.E.128 R4, [R10.64] ;  /* 0x0000000e0a047981 */ /* 0x000ea2000c1e1d00 */
[C---:B------:R-:W-:Y:S02]  /*0da0*/  IADD3 R30, P0, R12.reuse, UR6, RZ ;  /* 0x000000060c1e7c10 */ /* 0x040fe4000ff1e0ff */
[----:B------:R-:W-:Y:S02]  /*0db0*/  IADD3 R12, P1, R12, UR8, RZ ;  /* 0x000000080c0c7c10 */ /* 0x000fe4000ff3e0ff */
[C---:B------:R-:W-:Y:S02]  /*0dc0*/  IADD3.X R31, R3.reuse, UR7, RZ, P0, !PT ;  /* 0x00000007031f7c10 */ /* 0x040fe400087fe4ff */
[----:B------:R-:W-:-:S03]  /*0dd0*/  IADD3.X R13, R3, UR9, RZ, P1, !PT ;  /* 0x00000009030d7c10 */ /* 0x000fc60008ffe4ff */
[----:B------:R-:W3:Y:S04]  /*0de0*/  LDG.E.128 R20, [R30.64] ;  /* 0x0000000e1e147981 */ /* 0x000ee8000c1e1d00 */
[----:B------:R-:W3:Y:S01]  /*0df0*/  LDG.E.128 R16, [R12.64] ;  /* 0x0000000e0c107981 */ /* 0x000ee2000c1e1d00 */
[----:B--2---:R-:W-:-:S04]  /*0e00*/  FMUL.FTZ R3, R7, R7 ;  /* 0x0000000707037220 */ /* 0x004fc80000410000 */
[----:B------:R-:W-:-:S05]  /*0e10*/  FFMA.FTZ R3, R6, R6, R3 ;  /* 0x0000000606037223 */ /* 0x000fca0000010003 */
[----:B------:R-:W-:Y:S01]  /*0e20*/  FSETP.GEU.FTZ.AND P1, PT, R3, 0.25, PT ;  /* 0x3e8000000300780b */ /* 0x000fe20003f3e000 */
[----:B------:R-:W-:-:S04]  /*0e30*/  FMUL.FTZ R3, R5, R5 ;  /* 0x0000000505037220 */ /* 0x000fc80000410000 */
[----:B------:R-:W-:Y:S02]  /*0e40*/  FFMA.FTZ R3, R4, R4, R3 ;  /* 0x0000000404037223 */ /* 0x000fe40000010003 */
[----:B---3--:R-:W-:Y:S02]  /*0e50*/  FADD.FTZ R9, -R23, R19 ;  /* 0x0000001317097221 */ /* 0x008fe40000010100 */
[----:B------:R-:W-:Y:S01]  /*0e60*/  FADD.FTZ R8, -R22, R18 ;  /* 0x0000001216087221 */ /* 0x000fe20000010100 */
[----:B------:R-:W-:Y:S01]  /*0e70*/  FSETP.GEU.FTZ.AND P0, PT, R3, 0.25, PT ;  /* 0x3e8000000300780b */ /* 0x000fe20003f1e000 */
[----:B------:R-:W-:Y:S02]  /*0e80*/  FADD.FTZ R26, -R20, R16 ;  /* 0x00000010141a7221 */ /* 0x000fe40000010100 */
[C---:B------:R-:W-:Y:S02]  /*0e90*/  @!P1 FMUL.FTZ R3, R7.reuse, R9 ;  /* 0x0000000907039220 */ /* 0x040fe40000410000 */
[----:B------:R-:W-:-:S02]  /*0ea0*/  @!P1 FMUL.FTZ R14, R7, R8 ;  /* 0x00000008070e9220 */ /* 0x000fc40000410000 */
[----:B------:R-:W-:Y:S02]  /*0eb0*/  @P1 FADD.FTZ R7, RZ, -R7 ;  /* 0x80000007ff071221 */ /* 0x000fe40000010000 */
[C---:B------:R-:W-:Y:S02]  /*0ec0*/  @P1 FADD.FTZ R24, -R6.reuse, 1 ;  /* 0x3f80000006181421 */ /* 0x040fe40000010100 */
[C---:B------:R-:W-:Y:S02]  /*0ed0*/  @!P1 FFMA.FTZ R14, R6.reuse, R9, R14 ;  /* 0x00000009060e9223 */ /* 0x040fe4000001000e */
[C---:B------:R-:W-:Y:S02]  /*0ee0*/  @P1 FMUL.FTZ R15, R9.reuse, R7 ;  /* 0x00000007090f1220 */ /* 0x040fe40000410000 */
[----:B------:R-:W-:Y:S02]  /*0ef0*/  @!P1 FFMA.FTZ R3, R6, R8, -R3 ;  /* 0x0000000806039223 */ /* 0x000fe40000010803 */
[----:B------:R-:W-:-:S02]  /*0f00*/  @P1 FMUL.FTZ R9, R9, R24 ;  /* 0x0000001809091220 */ /* 0x000fc40000410000 */
[----:B------:R-:W-:Y:S02]  /*0f10*/  FADD.FTZ R6, -R21, R17 ;  /* 0x0000001115067221 */ /* 0x000fe40000010100 */
[C---:B------:R-:W-:Y:S02]  /*0f20*/  @P1 FFMA.FTZ R24, R8.reuse, R24, -R15 ;  /* 0x0000001808181223 */ /* 0x040fe4000001080f */
[----:B------:R-:W-:Y:S02]  /*0f30*/  @P1 FFMA.FTZ R8, R8, R7, R9 ;  /* 0x0000000708081223 */ /* 0x000fe40000010009 */
[C---:B------:R-:W-:Y:S02]  /*0f40*/  @!P0 FMUL.FTZ R7, R5.reuse, R6 ;  /* 0x0000000605078220 */ /* 0x040fe40000410000 */
[----:B------:R-:W-:Y:S02]  /*0f50*/  @!P0 FMUL.FTZ R25, R5, R26 ;  /* 0x0000001a05198220 */ /* 0x000fe40000410000 */
[----:B------:R-:W-:-:S02]  /*0f60*/  @P0 FADD.FTZ R5, RZ, -R5 ;  /* 0x80000005ff050221 */ /* 0x000fc40000010000 */
[C---:B------:R-:W-:Y:S02]  /*0f70*/  @P0 FADD.FTZ R27, -R4.reuse, 1 ;  /* 0x3f800000041b0421 */ /* 0x040fe40000010100 */
[C---:B------:R-:W-:Y:S02]  /*0f80*/  @!P0 FFMA.FTZ R28, R4.reuse, R26, -R7 ;  /* 0x0000001a041c8223 */ /* 0x040fe40000010807 */
[----:B------:R-:W-:Y:S02]  /*0f90*/  @!P0 FFMA.FTZ R25, R4, R6, R25 ;  /* 0x0000000604198223 */ /* 0x000fe40000010019 */
[C---:B------:R-:W-:Y:S02]  /*0fa0*/  @P0 FMUL.FTZ R4, R6.reuse, R5 ;  /* 0x0000000506040220 */ /* 0x040fe40000410000 */
[-C--:B------:R-:W-:Y:S02]  /*0fb0*/  @P0 FMUL.FTZ R6, R6, R27.reuse ;  /* 0x0000001b06060220 */ /* 0x080fe40000410000 */
[----:B------:R-:W-:-:S02]  /*0fc0*/  @P0 FFMA.FTZ R27, R26, R27, -R4 ;  /* 0x0000001b1a1b0223 */ /* 0x000fc40000010804 */
[----:B------:R-:W-:Y:S02]  /*0fd0*/  @P0 FFMA.FTZ R26, R26, R5, R6 ;  /* 0x000000051a1a0223 */ /* 0x000fe40000010006 */
[----:B------:R0:W2:Y:S01]  /*0fe0*/  LDG.E.128 R4, [R10.64+0x10] ;  /* 0x0000100e0a047981 */ /* 0x0000a2000c1e1d00 */
[----:B------:R-:W-:Y:S02]  /*0ff0*/  @!P1 FADD.FTZ R23, R23, R14 ;  /* 0x0000000e17179221 */ /* 0x000fe40000010000 */
[----:B------:R-:W-:Y:S01]  /*1000*/  @P1 FADD.FTZ R23, R19, -R8 ;  /* 0x8000000813171221 */ /* 0x000fe20000010000 */
[----:B------:R-:W3:Y:S04]  /*1010*/  LDG.E.128 R12, [R12.64+0x10] ;  /* 0x0000100e0c0c7981 */ /* 0x000ee8000c1e1d00 */
[----:B0-----:R-:W3:Y:S01]  /*1020*/  LDG.E.128 R8, [R30.64+0x10] ;  /* 0x0000100e1e087981 */ /* 0x001ee2000c1e1d00 */
[----:B------:R-:W-:-:S02]  /*1030*/  @!P1 FADD.FTZ R22, R22, R3 ;  /* 0x0000000316169221 */ /* 0x000fc40000010000 */
[----:B------:R-:W-:Y:S02]  /*1040*/  @P1 FADD.FTZ R22, R18, -R24 ;  /* 0x8000001812161221 */ /* 0x000fe40000010000 */
[----:B------:R-:W-:Y:S02]  /*1050*/  @!P0 FADD.FTZ R21, R21, R25 ;  /* 0x0000001915158221 */ /* 0x000fe40000010000 */
[----:B------:R-:W-:Y:S02]  /*1060*/  @P0 FADD.FTZ R21, R17, -R26 ;  /* 0x8000001a11150221 */ /* 0x000fe40000010000 */
[----:B------:R-:W-:Y:S02]  /*1070*/  @!P0 FADD.FTZ R20, R20, R28 ;  /* 0x0000001c14148221 */ /* 0x000fe40000010000 */
[----:B------:R-:W-:-:S05]  /*1080*/  @P0 FADD.FTZ R20, R16, -R27 ;  /* 0x8000001b10140221 */ /* 0x000fca0000010000 */
[----:B------:R0:W-:Y:S01]  /*1090*/  STG.E.128 [R30.64], R20 ;  /* 0x000000141e007986 */ /* 0x0001e2000c101d0e */
[----:B--2---:R-:W-:-:S04]  /*10a0*/  FMUL.FTZ R3, R5, R5 ;  /* 0x0000000505037220 */ /* 0x004fc80000410000 */
[----:B------:R-:W-:-:S05]  /*10b0*/  FFMA.FTZ R3, R4, R4, R3 ;  /* 0x0000000404037223 */ /* 0x000fca0000010003 */
[----:B------:R-:W-:Y:S01]  /*10c0*/  FSETP.GEU.FTZ.AND P1, PT, R3, 0.25, PT ;  /* 0x3e8000000300780b */ /* 0x000fe20003f3e000 */
[----:B------:R-:W-:Y:S02]  /*10d0*/  FMUL.FTZ R3, R7, R7 ;  /* 0x0000000707037220 */ /* 0x000fe40000410000 */
[----:B---3--:R-:W-:Y:S02]  /*10e0*/  FADD.FTZ R17, -R8, R12 ;  /* 0x0000000c08117221 */ /* 0x008fe40000010100 */
[----:B------:R-:W-:Y:S02]  /*10f0*/  FFMA.FTZ R18, R6, R6, R3 ;  /* 0x0000000606127223 */ /* 0x000fe40000010003 */
[----:B------:R-:W-:-:S03]  /*1100*/  FADD.FTZ R3, -R9, R13 ;  /* 0x0000000d09037221 */ /* 0x000fc60000010100 */
[----:B------:R-:W-:-:S03]  /*1110*/  FSETP.GEU.FTZ.AND P0, PT, R18, 0.25, PT ;  /* 0x3e8000001200780b */ /* 0x000fc60003f1e000 */
[C---:B------:R-:W-:Y:S02]  /*1120*/  @!P1 FMUL.FTZ R16, R5.reuse, R3 ;  /* 0x0000000305109220 */ /* 0x040fe40000410000 */
[-C--:B------:R-:W-:Y:S02]  /*1130*/  @!P1 FMUL.FTZ R19, R5, R17.reuse ;  /* 0x0000001105139220 */ /* 0x080fe40000410000 */
[----:B------:R-:W-:Y:S02]  /*1140*/  @P1 FADD.FTZ R18, RZ, -R5 ;  /* 0x80000005ff121221 */ /* 0x000fe40000010000 */
[C---:B------:R-:W-:Y:S02]  /*1150*/  @P1 FADD.FTZ R24, -R4.reuse, 1 ;  /* 0x3f80000004181421 */ /* 0x040fe40000010100 */
[C---:B------:R-:W-:Y:S02]  /*1160*/  @!P1 FFMA.FTZ R5, R4.reuse, R17, -R16 ;  /* 0x0000001104059223 */ /* 0x040fe40000010810 */
[----:B------:R-:W-:-:S02]  /*1170*/  @!P1 FFMA.FTZ R16, R4, R3, R19 ;  /* 0x0000000304109223 */ /* 0x000fc40000010013 */
[C---:B------:R-:W-:Y:S02]  /*1180*/  @P1 FMUL.FTZ R4, R3.reuse, R18 ;  /* 0x0000001203041220 */ /* 0x040fe40000410000 */
[-C--:B------:R-:W-:Y:S02]  /*1190*/  @P1 FMUL.FTZ R19, R3, R24.reuse ;  /* 0x0000001803131220 */ /* 0x080fe40000410000 */
[C---:B------:R-:W-:Y:S02]  /*11a0*/  @P1 FFMA.FTZ R3, R17.reuse, R24, -R4 ;  /* 0x0000001811031223 */ /* 0x040fe40000010804 */
[----:B------:R-:W-:Y:S02]  /*11b0*/  @P1 FFMA.FTZ R4, R17, R18, R19 ;  /* 0x0000001211041223 */ /* 0x000fe40000010013 */
[----:B------:R-:W-:Y:S02]  /*11c0*/  FADD.FTZ R18, -R11, R15 ;  /* 0x0000000f0b127221 */ /* 0x000fe40000010100 */
[----:B------:R-:W-:-:S02]  /*11d0*/  FADD.FTZ R17, -R10, R14 ;  /* 0x0000000e0a117221 */ /* 0x000fc40000010100 */
[----:B------:R-:W-:Y:S02]  /*11e0*/  @!P1 FADD.FTZ R9, R9, R16 ;  /* 0x0000001009099221 */ /* 0x000fe40000010000 */
[CC--:B------:R-:W-:Y:S02]  /*11f0*/  @!P0 FMUL.FTZ R16, R7.reuse, R18.reuse ;  /* 0x0000001207108220 */ /* 0x0c0fe40000410000 */
[-C--:B------:R-:W-:Y:S02]  /*1200*/  @!P0 FMUL.FTZ R25, R7, R17.reuse ;  /* 0x0000001107198220 */ /* 0x080fe40000410000 */
[----:B------:R-:W-:Y:S02]  /*1210*/  @P0 FADD.FTZ R19, RZ, -R7 ;  /* 0x80000007ff130221 */ /* 0x000fe40000010000 */
[C---:B------:R-:W-:Y:S02]  /*1220*/  @!P0 FFMA.FTZ R7, R6.reuse, R17, -R16 ;  /* 0x0000001106078223 */ /* 0x040fe40000010810 */
[----:B------:R-:W-:-:S02]  /*1230*/  @!P0 FFMA.FTZ R16, R6, R18, R25 ;  /* 0x0000001206108223 */ /* 0x000fc40000010019 */
[----:B------:R-:W-:Y:S02]  /*1240*/  @P0 FADD.FTZ R6, -R6, 1 ;  /* 0x3f80000006060421 */ /* 0x000fe40000010100 */
[CC--:B------:R-:W-:Y:S02]  /*1250*/  @P0 FMUL.FTZ R24, R18.reuse, R19.reuse ;  /* 0x0000001312180220 */ /* 0x0c0fe40000410000 */
[-C--:B------:R-:W-:Y:S02]  /*1260*/  @P0 FMUL.FTZ R18, R18, R6.reuse ;  /* 0x0000000612120220 */ /* 0x080fe40000410000 */
[C---:B------:R-:W-:Y:S02]  /*1270*/  @P0 FFMA.FTZ R25, R17.reuse, R6, -R24 ;  /* 0x0000000611190223 */ /* 0x040fe40000010818 */
[----:B------:R-:W-:Y:S02]  /*1280*/  @P0 FFMA.FTZ R18, R17, R19, R18 ;  /* 0x0000001311120223 */ /* 0x000fe40000010012 */
[----:B------:R-:W-:-:S02]  /*1290*/  @!P0 FADD.FTZ R11, R11, R16 ;  /* 0x000000100b0b8221 */ /* 0x000fc40000010000 */
[----:B------:R-:W-:Y:S02]  /*12a0*/  @!P0 FADD.FTZ R10, R10, R7 ;  /* 0x000000070a0a8221 */ /* 0x000fe40000010000 */
[----:B------:R-:W-:Y:S02]  /*12b0*/  @P0 FADD.FTZ R11, R15, -R18 ;  /* 0x800000120f0b0221 */ /* 0x000fe40000010000 */
[----:B------:R-:W-:Y:S01]  /*12c0*/  @P0 FADD.FTZ R10, R14, -R25 ;  /* 0x800000190e0a0221 */ /* 0x000fe20000010000 */
[----:B------:R-:W-:Y:S01]  /*12d0*/  IADD3 R2, P0, R2, c[0x0][0x0], RZ ;  /* 0x0000000002027a10 */ /* 0x000fe20007f1e0ff */
[----:B------:R-:W-:Y:S02]  /*12e0*/  @!P1 FADD.FTZ R8, R8, R5 ;  /* 0x0000000508089221 */ /* 0x000fe40000010000 */
[----:B------:R-:W-:Y:S02]  /*12f0*/  @P1 FADD.FTZ R9, R13, -R4 ;  /* 0x800000040d091221 */ /* 0x000fe40000010000 */
[----:B------:R-:W-:Y:S01]  /*1300*/  @P1 FADD.FTZ R8, R12, -R3 ;  /* 0x800000030c081221 */ /* 0x000fe20000010000 */
[----:B------:R-:W-:-:S02]  /*1310*/  SHF.L.U32 R3, R2, 0x2, RZ ;  /* 0x0000000202037819 */ /* 0x000fc400000006ff */
[----:B------:R-:W-:Y:S02]  /*1320*/  IADD3.X R0, RZ, R0, RZ, P0, !PT ;  /* 0x00000000ff007210 */ /* 0x000fe400007fe4ff */
[----:B------:R0:W-:Y:S01]  /*1330*/  STG.E.128 [R30.64+0x10], R8 ;  /* 0x000010081e007986 */ /* 0x0001e2000c101d0e */
[----:B------:R-:W-:Y:S02]  /*1340*/  ISETP.GE.U32.AND P0, PT, R3, UR16, PT ;  /* 0x0000001003007c0c */ /* 0x000fe4000bf06070 */
[C---:B------:R-:W-:Y:S02]  /*1350*/  SHF.L.U64.HI R3, R2.reuse, 0x2, R0 ;  /* 0x0000000202037819 */ /* 0x040fe40000010200 */
[----:B------:R-:W-:Y:S02]  /*1360*/  ISETP.LT.U32.AND P1, PT, R2, 0x4000, PT ;  /* 0x000040000200780c */ /* 0x000fe40003f21070 */
[----:B------:R-:W-:Y:S02]  /*1370*/  ISETP.GE.AND.EX P0, PT, R3, UR12, PT, P0 ;  /* 0x0000000c03007c0c */ /* 0x000fe4000bf06300 */
[----:B------:R-:W-:-:S13]  /*1380*/  ISETP.LT.U32.AND.EX P1, PT, R0, RZ, PT, P1 ;  /* 0x000000ff0000720c */ /* 0x000fda0003f21110 */
[----:B0-----:R-:W-:Y:S05]  /*1390*/  @!P0 BRA P1, `(.L_x_186) ;  /* 0xfffff9b000008947 */ /* 0x001fea000083ffff */
[----:B------:R-:W-:Y:S05]  /*13a0*/  EXIT ;  /* 0x000000000000794d */ /* 0x000fea0003800000 */
.L_x_187:
        /* <DEDUP_REMOVED lines=13> */
.L_x_250:


//--------------------- .text._ZN2at6native52_GLOBAL__N__ff984223_19_ForeachTernaryOp_cu_5285c63625multi_tensor_apply_kernelINS1_18TensorListMetadataILi3EEENS1_20TernaryOpListFunctorIN3c107complexIdEELi3ELi3ELi0EEEJNS0_11LerpFunctorIS8_EEEEEvT_T0_DpT1_ --------------------------
	.section	.text._ZN2at6native52_GLOBAL__N__ff984223_19_ForeachTernaryOp_cu_5285c63625multi_tensor_apply_kernelINS1_18TensorListMetadataILi3EEENS1_20TernaryOpListFunctorIN3c107complexIdEELi3ELi3ELi0EEEJNS0_11LerpFunctorIS8_EEEEEvT_T0_DpT1_,"ax",@progbits
	.sectioninfo	@"SHI_REGISTERS=40"
	.align	128
.text._ZN2at6native52_GLOBAL__N__ff984223_19_ForeachTernaryOp_cu_5285c63625multi_tensor_apply_kernelINS1_18TensorListMetadataILi3EEENS1_20TernaryOpListFunctorIN3c107complexIdEELi3ELi3ELi0EEEJNS0_11LerpFunctorIS8_EEEEEvT_T0_DpT1_:
        .type           _ZN2at6native52_GLOBAL__N__ff984223_19_ForeachTernaryOp_cu_5285c63625multi_tensor_apply_kernelINS1_18TensorListMetadataILi3EEENS1_20TernaryOpListFunctorIN3c107complexIdEELi3ELi3ELi0EEEJNS0_11LerpFunctorIS8_EEEEEvT_T0_DpT1_,@function
        .size           _ZN2at6native52_GLOBAL__N__ff984223_19_ForeachTernaryOp_cu_5285c63625multi_tensor_apply_kernelINS1_18TensorListMetadataILi3EEENS1_20TernaryOpListFunctorIN3c107complexIdEELi3ELi3ELi0EEEJNS0_11LerpFunctorIS8_EEEEEvT_T0_DpT1_,(.L_x_251 - _ZN2at6native52_GLOBAL__N__ff984223_19_ForeachTernaryOp_cu_5285c63625multi_tensor_apply_kernelINS1_18TensorListMetadataILi3EEENS1_20TernaryOpListFunctorIN3c107complexIdEELi3ELi3ELi0EEEJNS0_11LerpFunctorIS8_EEEEEvT_T0_DpT1_)
        .other          _ZN2at6native52_GLOBAL__N__ff984223_19_ForeachTernaryOp_cu_5285c63625multi_tensor_apply_kernelINS1_18TensorListMetadataILi3EEENS1_20TernaryOpListFunctorIN3c107complexIdEELi3ELi3ELi0EEEJNS0_11LerpFunctorIS8_EEEEEvT_T0_DpT1_,@"STO_CUDA_ENTRY STV_DEFAULT"
_ZN2at6native52_GLOBAL__N__ff984223_19_ForeachTernaryOp_cu_5285c63625multi_tensor_apply_kernelINS1_18TensorListMetadataILi3EEENS1_20TernaryOpListFunctorIN3c107complexIdEELi3ELi3ELi0EEEJNS0_11LerpFunctorIS8_EEEEEvT_T0_DpT1_:
        /* <DEDUP_REMOVED lines=33> */
.L_x_189:
[----:B0-----:R-:W-:Y:S01]  /*0210*/  IADD3 R2, P1, R28, UR4, RZ ;  /* 0x000000041c027c10 */ /* 0x001fe2000ff3e0ff */
[----:B------:R-:W-:Y:S01]  /*0220*/  CS2R R6, SRZ ;  /* 0x0000000000067805 */ /* 0x000fe2000001ff00 */
[----:B------:R-:W-:Y:S02]  /*0230*/  CS2R R4, SRZ ;  /* 0x0000000000047805 */ /* 0x000fe4000001ff00 */
[C---:B------:R-:W-:Y:S01]  /*0240*/  ISETP.GE.U32.AND P0, PT, R2.reuse, 0x10000, PT ;  /* 0x000100000200780c */ /* 0x040fe20003f06070 */
[----:B------:R-:W-:Y:S01]  /*0250*/  IMAD.X R3, RZ, RZ, UR5, P1 ;  /* 0x00000005ff037e24 */ /* 0x000fe200088e06ff */
[C---:B------:R-:W-:Y:S01]  /*0260*/  ISETP.LT.U32.AND P1, PT, R2.reuse, UR16, PT ;  /* 0x0000001002007c0c */ /* 0x040fe2000bf21070 */
[----:B------:R-:W-:-:S03]  /*0270*/  IMAD.SHL.U32 R22, R2, 0x10, RZ ;  /* 0x0000001002167824 */ /* 0x000fc600078e00ff */
[C---:B------:R-:W-:Y:S02]  /*0280*/  ISETP.GE.U32.AND.EX P0, PT, R3.reuse, RZ, PT, P0 ;  /* 0x000000ff0300720c */ /* 0x040fe40003f06100 */
[----:B------:R-:W-:Y:S02]  /*0290*/  SHF.L.U64.HI R12, R2, 0x4, R3 ;  /* 0x00000004020c7819 */ /* 0x000fe40000010203 */
[----:B------:R-:W-:-:S13]  /*02a0*/  ISETP.LT.AND.EX P0, PT, R3, UR12, !P0, P1 ;  /* 0x0000000c03007c0c */ /* 0x000fda000c701310 */
[----:B------:R-:W-:-:S04]  /*02b0*/  @P0 IADD3 R16, P1, R22, UR10, RZ ;  /* 0x0000000a16100c10 */ /* 0x000fc8000ff3e0ff */
[----:B------:R-:W-:-:S05]  /*02c0*/  @P0 IADD3.X R17, R12, UR11, RZ, P1, !PT ;  /* 0x0000000b0c110c10 */ /* 0x000fca0008ffe4ff */
[----:B------:R-:W2:Y:S01]  /*02d0*/  @P0 LDG.E.128 R4, [R16.64] ;  /* 0x0000000e10040981 */ /* 0x000ea2000c1e1d00 */
[C---:B------:R-:W-:Y:S01]  /*02e0*/  IADD3 R32, P1, R22.reuse, UR6, RZ ;  /* 0x0000000616207c10 */ /* 0x040fe2000ff3e0ff */
[----:B------:R-:W-:Y:S01]  /*02f0*/  CS2R R14, SRZ ;  /* 0x00000000000e7805 */ /* 0x000fe2000001ff00 */
[----:B------:R-:W-:Y:S01]  /*0300*/  @P0 IADD3 R22, P2, R22, UR8, RZ ;  /* 0x0000000816160c10 */ /* 0x000fe2000ff5e0ff */
[----:B------:R-:W-:Y:S01]  /*0310*/  CS2R R10, SRZ ;  /* 0x00000000000a7805 */ /* 0x000fe2000001ff00 */
[C---:B------:R-:W-:Y:S01]  /*0320*/  IADD3.X R33, R12.reuse, UR7, RZ, P1, !PT ;  /* 0x000000070c217c10 */ /* 0x040fe20008ffe4ff */
[----:B------:R-:W-:Y:S01]  /*0330*/  CS2R R8, SRZ ;  /* 0x0000000000087805 */ /* 0x000fe2000001ff00 */
[----:B------:R-:W-:Y:S02]  /*0340*/  @P0 IADD3.X R23, R12, UR9, RZ, P2, !PT ;  /* 0x000000090c170c10 */ /* 0x000fe400097fe4ff */
[----:B------:R-:W-:-:S03]  /*0350*/  CS2R R12, SRZ ;  /* 0x00000000000c7805 */ /* 0x000fc6000001ff00 */
[----:B------:R-:W3:Y:S04]  /*0360*/  @P0 LDG.E.128 R8, [R32.64] ;  /* 0x0000000e20080981 */ /* 0x000ee8000c1e1d00 */
[----:B------:R0:W3:Y:S01]  /*0370*/  @P0 LDG.E.128 R12, [R22.64] ;  /* 0x0000000e160c0981 */ /* 0x0000e2000c1e1d00 */
[----:B------:R-:W-:-:S04]  /*0380*/  IADD3 R29, P3, R2, c[0x0][0x0], RZ ;  /* 0x00000000021d7a10 */ /* 0x000fc80007f7e0ff */
[C---:B------:R-:W-:Y:S01]  /*0390*/  ISETP.GE.U32.AND P1, PT, R29.reuse, 0x10000, PT ;  /* 0x000100001d00780c */ /* 0x040fe20003f26070 */
[C---:B------:R-:W-:Y:S02]  /*03a0*/  IMAD.SHL.U32 R30, R29.reuse, 0x10, RZ ;  /* 0x000000101d1e7824 */ /* 0x040fe400078e00ff */
[----:B0-----:R-:W-:Y:S01]  /*03b0*/  IMAD.X R22, RZ, RZ, R3, P3 ;  /* 0x000000ffff167224 */ /* 0x001fe200018e0603 */
[----:B------:R-:W-:-:S04]  /*03c0*/  ISETP.LT.U32.AND P3, PT, R29, UR16, PT ;  /* 0x000000101d007c0c */ /* 0x000fc8000bf61070 */
[C---:B------:R-:W-:Y:S02]  /*03d0*/  ISETP.GE.U32.AND.EX P1, PT, R22.reuse, RZ, PT, P1 ;  /* 0x000000ff1600720c */ /* 0x040fe40003f26110 */
[----:B------:R-:W-:Y:S02]  /*03e0*/  SHF.L.U64.HI R29, R29, 0x4, R22 ;  /* 0x000000041d1d7819 */ /* 0x000fe40000010216 */
[----:B------:R-:W-:Y:S01]  /*03f0*/  ISETP.LT.AND.EX P1, PT, R22, UR12, !P1, P3 ;  /* 0x0000000c16007c0c */ /* 0x000fe2000cf21330 */
[----:B--2---:R-:W0:-:S06]  /*0400*/  DMUL R16, R6, R6 ;  /* 0x0000000606107228 */ /* 0x004e0c0000000000 */
[----:B0-----:R-:W0:-:S06]  /*0410*/  DFMA R16, R4, R4, R16 ;  /* 0x000000040410722b */ /* 0x001e0c0000000010 */
[----:B0-----:R-:W0:-:S04]  /*0420*/  DSETP.GEU.AND P2, PT, R16, 0.25, PT ;  /* 0x3fd000001000742a */ /* 0x001e080003f4e000 */
[----:B---3--:R-:W-:-:S04]  /*0430*/  DADD R26, R12, -R8 ;  /* 0x000000000c1a7229 */ /* 0x008fc80000000808 */
[----:B------:R-:W1:-:S06]  /*0440*/  DADD R16, -R10, R14 ;  /* 0x000000000a107229 */ /* 0x000e4c000000010e */
[----:B0-----:R-:W-:-:S04]  /*0450*/  @P2 DADD R18, RZ, -R6 ;  /* 0x00000000ff122229 */ /* 0x001fc80000000806 */
[----:B-1----:R-:W0:-:S04]  /*0460*/  @!P2 DMUL R24, R16, R6 ;  /* 0x000000061018a228 */ /* 0x002e080000000000 */
[----:B------:R-:W1:-:S04]  /*0470*/  @!P2 DMUL R20, R26, R6 ;  /* 0x000000061a14a228 */ /* 0x000e480000000000 */
[----:B------:R-:W2:-:S04]  /*0480*/  @P2 DADD R6, -R4, 1 ;  /* 0x3ff0000004062429 */ /* 0x000e880000000100 */
[----:B0-----:R-:W-:-:S04]  /*0490*/  @!P2 DFMA R24, R26, R4, -R24 ;  /* 0x000000041a18a22b */ /* 0x001fc80000000818 */
[----:B-1----:R-:W-:-:S04]  /*04a0*/  @!P2 DFMA R20, R16, R4, R20 ;  /* 0x000000041014a22b */ /* 0x002fc80000000014 */
[----:B------:R-:W0:-:S04]  /*04b0*/  @P2 DMUL R34, R16, R18 ;  /* 0x0000001210222228 */ /* 0x000e080000000000 */
[-C--:B--2---:R1:W2:Y:S02]  /*04c0*/  @P2 DMUL R4, R16, R6.reuse ;  /* 0x0000000610042228 */ /* 0x0842a40000000000 */
[C---:B-1----:R-:W-:Y:S02]  /*04d0*/  @P1 IADD3 R16, P3, R30.reuse, UR8, RZ ;  /* 0x000000081e101c10 */ /* 0x042fe4000ff7e0ff */
[C---:B0-----:R0:W-:Y:S02]  /*04e0*/  @P2 DFMA R34, R26.reuse, R6, -R34 ;  /* 0x000000061a22222b */ /* 0x0411e40000000822 */
[----:B0-----:R-:W-:Y:S01]  /*04f0*/  CS2R R6, SRZ ;  /* 0x0000000000067805 */ /* 0x001fe2000001ff00 */
[----:B------:R-:W-:Y:S01]  /*0500*/  @P1 IADD3.X R17, R29, UR9, RZ, P3, !PT ;  /* 0x000000091d111c10 */ /* 0x000fe20009ffe4ff */
[----:B--2---:R0:W-:Y:S01]  /*0510*/  @P2 DFMA R26, R26, R18, R4 ;  /* 0x000000121a1a222b */ /* 0x0041e20000000004 */
[----:B------:R-:W-:Y:S01]  /*0520*/  @P1 IADD3 R22, P3, R30, UR10, RZ ;  /* 0x0000000a1e161c10 */ /* 0x000fe2000ff7e0ff */
[----:B0-----:R-:W-:Y:S01]  /*0530*/  CS2R R4, SRZ ;  /* 0x0000000000047805 */ /* 0x001fe2000001ff00 */
[----:B------:R-:W-:-:S02]  /*0540*/  CS2R R18, SRZ ;  /* 0x0000000000127805 */ /* 0x000fc4000001ff00 */
[----:B------:R-:W-:-:S03]  /*0550*/  @P1 IADD3.X R23, R29, UR11, RZ, P3, !PT ;  /* 0x0000000b1d171c10 */ /* 0x000fc60009ffe4ff */
[----:B------:R0:W2:Y:S02]  /*0560*/  @P1 LDG.E.128 R4, [R16.64] ;  /* 0x0000000e10041981 */ /* 0x0000a4000c1e1d00 */
[----:B0-----:R-:W-:-:S06]  /*0570*/  CS2R R16, SRZ ;  /* 0x0000000000107805 */ /* 0x001fcc000001ff00 */
[----:B------:R-:W3:Y:S01]  /*0580*/  @P1 LDG.E.128 R16, [R22.64] ;  /* 0x0000000e16101981 */ /* 0x000ee2000c1e1d00 */
[----:B------:R-:W-:Y:S01]  /*0590*/  IADD3 R30, P4, R30, UR6, RZ ;  /* 0x000000061e1e7c10 */ /* 0x000fe2000ff9e0ff */
[----:B------:R0:W-:Y:S02]  /*05a0*/  @!P2 DADD R10, R20, R10 ;  /* 0x00000000140aa229 */ /* 0x0001e4000000000a */
[----:B0-----:R-:W-:Y:S01]  /*05b0*/  CS2R R20, SRZ ;  /* 0x0000000000147805 */ /* 0x001fe2000001ff00 */
[----:B------:R-:W-:Y:S01]  /*05c0*/  IADD3.X R31, R29, UR7, RZ, P4, !PT ;  /* 0x000000071d1f7c10 */ /* 0x000fe2000a7fe4ff */
[----:B---3--:R-:W0:-:S06]  /*05d0*/  DMUL R22, R18, R18 ;  /* 0x0000001212167228 */ /* 0x008e0c0000000000 */
[----:B0-----:R-:W0:-:S06]  /*05e0*/  DFMA R22, R16, R16, R22 ;  /* 0x000000101016722b */ /* 0x001e0c0000000016 */
[----:B0-----:R0:W-:Y:S02]  /*05f0*/  DSETP.GEU.AND P3, PT, R22, 0.25, PT ;  /* 0x3fd000001600742a */ /* 0x0011e40003f6e000 */
[----:B0-----:R-:W-:-:S06]  /*0600*/  CS2R R22, SRZ ;  /* 0x0000000000167805 */ /* 0x001fcc000001ff00 */
[----:B------:R-:W2:Y:S01]  /*0610*/  @P1 LDG.E.128 R20, [R30.64] ;  /* 0x0000000e1e141981 */ /* 0x000ea2000c1e1d00 */
[----:B------:R-:W-:Y:S01]  /*0620*/  @!P2 DADD R8, R24, R8 ;  /* 0x000000001808a229 */ /* 0x000fe20000000008 */
[----:B------:R-:W-:-:S03]  /*0630*/  ULDC UR13, c[0x0][0x0] ;  /* 0x00000000000d7ab9 */ /* 0x000fc60000000800 */
[----:B------:R-:W-:-:S04]  /*0640*/  @P2 DADD R10, -R26, R14 ;  /* 0x000000001a0a2229 */ /* 0x000fc8000000010e */
[----:B------:R-:W-:-:S04]  /*0650*/  @P2 DADD R8, -R34, R12 ;  /* 0x0000000022082229 */ /* 0x000fc8000000010c */
[----:B--2---:R-:W0:-:S04]  /*0660*/  DADD R26, R6, -R22 ;  /* 0x00000000061a7229 */ /* 0x004e080000000816 */
[----:B------:R-:W1:-:S04]  /*0670*/  DADD R12, R4, -R20 ;  /* 0x00000000040c7229 */ /* 0x000e480000000814 */
[----:B0-----:R-:W0:-:S04]  /*0680*/  @!P3 DMUL R24, R26, R18 ;  /* 0x000000121a18b228 */ /* 0x001e080000000000 */
[----:B-1----:R-:W1:-:S04]  /*0690*/  @!P3 DMUL R14, R12, R18 ;  /* 0x000000120c0eb228 */ /* 0x002e480000000000 */
[----:B------:R-:W2:-:S04]  /*06a0*/  @P3 DADD R18, RZ, -R18 ;  /* 0x00000000ff123229 */ /* 0x000e880000000812 */
[----:B0-----:R-:W-:-:S04]  /*06b0*/  @!P3 DFMA R24, R12, R16, -R24 ;  /* 0x000000100c18b22b */ /* 0x001fc80000000818 */
[----:B-1----:R-:W-:-:S04]  /*06c0*/  @!P3 DFMA R14, R26, R16, R14 ;  /* 0x000000101a0eb22b */ /* 0x002fc8000000000e */
[----:B------:R-:W0:-:S04]  /*06d0*/  @P3 DADD R16, -R16, 1 ;  /* 0x3ff0000010103429 */ /* 0x000e080000000100 */
[----:B--2---:R-:W1:-:S04]  /*06e0*/  @P3 DMUL R36, R26, R18 ;  /* 0x000000121a243228 */ /* 0x004e480000000000 */
[----:B0-----:R-:W0:-:S04]  /*06f0*/  @P3 DMUL R26, R26, R16 ;  /* 0x000000101a1a3228 */ /* 0x001e080000000000 */
[C---:B-1----:R1:W-:Y:S02]  /*0700*/  @P3 DFMA R36, R12.reuse, R16, -R36 ;  /* 0x000000100c24322b */ /* 0x0423e40000000824 */
[----:B-1----:R-:W-:Y:S02]  /*0710*/  IMAD.U32 R17, RZ, RZ, UR13 ;  /* 0x0000000dff117e24 */ /* 0x002fe4000f8e00ff */
[----:B0-----:R0:W1:-:S03]  /*0720*/  @P3 DFMA R12, R12, R18, R26 ;  /* 0x000000120c0c322b */ /* 0x001046000000001a */
[----:B0-----:R-:W-:Y:S01]  /*0730*/  LEA R26, P4, R17, R2, 0x1 ;  /* 0x00000002111a7211 */ /* 0x001fe200078808ff */
[----:B------:R0:W-:Y:S02]  /*0740*/  @!P3 DADD R22, R14, R22 ;  /* 0x000000000e16b229 */ /* 0x0001e40000000016 */
[----:B0-----:R-:W-:Y:S01]  /*0750*/  CS2R R14, SRZ ;  /* 0x00000000000e7805 */ /* 0x001fe2000001ff00 */
[C---:B------:R-:W-:Y:S01]  /*0760*/  ISETP.GE.U32.AND P2, PT, R26.reuse, 0x10000, PT ;  /* 0x000100001a00780c */ /* 0x040fe20003f46070 */
[----:B------:R-:W-:Y:S01]  /*0770*/  IMAD.X R17, RZ, RZ, R3, P4 ;  /* 0x000000ffff117224 */ /* 0x000fe200020e0603 */
[C---:B------:R-:W-:Y:S01]  /*0780*/  ISETP.LT.U32.AND P4, PT, R26.reuse, UR16, PT ;  /* 0x000000101a007c0c */ /* 0x040fe2000bf81070 */
[C---:B------:R-:W-:Y:S01]  /*0790*/  IMAD.SHL.U32 R34, R26.reuse, 0x10, RZ ;  /* 0x000000101a227824 */ /* 0x040fe200078e00ff */
[----:B-1----:R0:W-:Y:S02]  /*07a0*/  @P3 DADD R22, -R12, R6 ;  /* 0x000000000c163229 */ /* 0x0021e40000000106 */
[----:B------:R-:W-:Y:S01]  /*07b0*/  ISETP.GE.U32.AND.EX P2, PT, R17, RZ, PT, P2 ;  /* 0x000000ff1100720c */ /* 0x000fe20003f46120 */
[----:B0-----:R-:W-:Y:S01]  /*07c0*/  CS2R R12, SRZ ;  /* 0x00000000000c7805 */ /* 0x001fe2000001ff00 */
[----:B------:R-:W-:-:S02]  /*07d0*/  SHF.L.U64.HI R26, R26, 0x4, R17 ;  /* 0x000000041a1a7819 */ /* 0x000fc40000010211 */
[----:B------:R-:W-:Y:S01]  /*07e0*/  ISETP.LT.AND.EX P2, PT, R17, UR12, !P2, P4 ;  /* 0x0000000c11007c0c */ /* 0x000fe2000d741340 */
[----:B------:R-:W-:-:S12]  /*07f0*/  CS2R R18, SRZ ;  /* 0x0000000000127805 */ /* 0x000fd8000001ff00 */
[----:B------:R-:W-:-:S04]  /*0800*/  @P2 IADD3 R16, P4, R34, UR8, RZ ;  /* 0x0000000822102c10 */ /* 0x000fc8000ff9e0ff */
[----:B------:R-:W-:Y:S02]  /*0810*/  @P2 IADD3.X R17, R26, UR9, RZ, P4, !PT ;  /* 0x000000091a112c10 */ /* 0x000fe4000a7fe4ff */
[----:B------:R-:W-:-:S03]  /*0820*/  @P2 IADD3 R6, P4, R34, UR10, RZ ;  /* 0x0000000a22062c10 */ /* 0x000fc6000ff9e0ff */
[----:B------:R0:W2:Y:S01]  /*0830*/  @P2 LDG.E.128 R12, [R16.64] ;  /* 0x0000000e100c2981 */ /* 0x0000a2000c1e1d00 */
[----:B------:R-:W-:Y:S01]  /*0840*/  @P2 IADD3.X R7, R26, UR11, RZ, P4, !PT ;  /* 0x0000000b1a072c10 */ /* 0x000fe2000a7fe4ff */
[----:B0-----:R-:W-:-:S06]  /*0850*/  CS2R R16, SRZ ;  /* 0x0000000000107805 */ /* 0x001fcc000001ff00 */
[----:B------:R-:W3:Y:S01]  /*0860*/  @P2 LDG.E.128 R16, [R6.64] ;  /* 0x0000000e06102981 */ /* 0x000ee2000c1e1d00 */
[----:B------:R-:W-:Y:S01]  /*0870*/  IADD3 R34, P5, R34, UR6, RZ ;  /* 0x0000000622227c10 */ /* 0x000fe2000ffbe0ff */
[----:B------:R0:W-:Y:S02]  /*0880*/  @!P3 DADD R20, R24, R20 ;  /* 0x000000001814b229 */ /* 0x0001e40000000014 */
[----:B0-----:R-:W-:Y:S01]  /*0890*/  CS2R R24, SRZ ;  /* 0x0000000000187805 */ /* 0x001fe2000001ff00 */
[----:B------:R-:W-:Y:S02]  /*08a0*/  IADD3.X R35, R26, UR7, RZ, P5, !PT ;  /* 0x000000071a237c10 */ /* 0x000fe4000affe4ff */
[----:B------:R-:W-:-:S06]  /*08b0*/  CS2R R26, SRZ ;  /* 0x00000000001a7805 */ /* 0x000fcc000001ff00 */
[----:B------:R-:W2:Y:S01]  /*08c0*/  @P2 LDG.E.128 R24, [R34.64] ;  /* 0x0000000e22182981 */ /* 0x000ea2000c1e1d00 */
[----:B------:R-:W-:-:S04]  /*08d0*/  @P3 DADD R20, -R36, R4 ;  /* 0x0000000024143229 */ /* 0x000fc80000000104 */
[----:B---3--:R-:W0:-:S06]  /*08e0*/  DMUL R6, R18, R18 ;  /* 0x0000001212067228 */ /* 0x008e0c0000000000 */
[----:B0-----:R-:W0:-:S06]  /*08f0*/  DFMA R6, R16, R16, R6 ;  /* 0x000000101006722b */ /* 0x001e0c0000000006 */
[----:B0-----:R-:W-:-:S04]  /*0900*/  DSETP.GEU.AND P4, PT, R6, 0.25, PT ;  /* 0x3fd000000600742a */ /* 0x001fc80003f8e000 */
[----:B--2---:R-:W0:-:S04]  /*0910*/  DADD R4, -R26, R14 ;  /* 0x000000001a047229 */ /* 0x004e08000000010e */
[----:B------:R-:W-:-:S06]  /*0920*/  DADD R6, R12, -R24 ;  /* 0x000000000c067229 */ /* 0x000fcc0000000818 */
[----:B0-----:R-:W0:-:S06]  /*0930*/  @!P4 DMUL R36, R4, R18 ;  /* 0x000000120424c228 */ /* 0x001e0c0000000000 */
[----:B0-----:R-:W0:-:S06]  /*0940*/  @!P4 DFMA R36, R6, R16, -R36 ;  /* 0x000000100624c22b */ /* 0x001e0c0000000824 */
[----:B0-----:R-:W-:-:S04]  /*0950*/  @!P4 DADD R24, R36, R24 ;  /* 0x000000002418c229 */ /* 0x001fc80000000018 */
[----:B------:R-:W0:-:S06]  /*0960*/  @!P4 DMUL R36, R6, R18 ;  /* 0x000000120624c228 */ /* 0x000e0c0000000000 */
[----:B0-----:R-:W0:-:S04]  /*0970*/  @!P4 DFMA R36, R4, R16, R36 ;  /* 0x000000100424c22b */ /* 0x001e080000000024 */
[----:B------:R-:W1:-:S04]  /*0980*/  @P4 DADD R18, RZ, -R18 ;  /* 0x00000000ff124229 */ /* 0x000e480000000812 */
[----:B0-----:R-:W-:-:S04]  /*0990*/  @!P4 DADD R26, R36, R26 ;  /* 0x00000000241ac229 */ /* 0x001fc8000000001a */
[----:B------:R-:W0:-:S04]  /*09a0*/  @P4 DADD R36, -R16, 1 ;  /* 0x3ff0000010244429 */ /* 0x000e080000000100 */
[----:B-1----:R-:W1:-:S04]  /*09b0*/  @P4 DMUL R16, R4, R18 ;  /* 0x0000001204104228 */ /* 0x002e480000000000 */
[----:B0-----:R-:W0:-:S04]  /*09c0*/  @P4 DMUL R4, R4, R36 ;  /* 0x0000002404044228 */ /* 0x001e080000000000 */
[----:B-1----:R-:W-:-:S04]  /*09d0*/  @P4 DFMA R16, R6, R36, -R16 ;  /* 0x000000240610422b */ /* 0x002fc80000000810 */
[----:B0-----:R0:W1:Y:S02]  /*09e0*/  @P4 DFMA R6, R6, R18, R4 ;  /* 0x000000120606422b */ /* 0x0010640000000004 */
[----:B0-----:R-:W-:-:S05]  /*09f0*/  IMAD R5, R0, 0x3, RZ ;  /* 0x0000000300057824 */ /* 0x001fca00078e02ff */
        /* <DEDUP_REMOVED lines=8> */
[----:B-1----:R0:W-:Y:S01]  /*0a80*/  @P4 DADD R26, -R6, R14 ;  /* 0x00000000061a4229 */ /* 0x0021e2000000010e */
[----:B------:R-:W-:Y:S01]  /*0a90*/  CS2R R4, SRZ ;  /* 0x0000000000047805 */ /* 0x000fe2000001ff00 */
[----:B0-----:R-:W-:-:S08]  /*0aa0*/  CS2R R6, SRZ ;  /* 0x0000000000067805 */ /* 0x001fd0000001ff00 */
[----:B------:R-:W-:-:S04]  /*0ab0*/  @P3 IADD3 R18, P5, R2, UR10, RZ ;  /* 0x0000000a02123c10 */ /* 0x000fc8000ffbe0ff */
[----:B------:R-:W-:-:S05]  /*0ac0*/  @P3 IADD3.X R19, R3, UR11, RZ, P5, !PT ;  /* 0x0000000b03133c10 */ /* 0x000fca000affe4ff */
[----:B------:R0:W2:Y:S01]  /*0ad0*/  @P3 LDG.E.128 R4, [R18.64] ;  /* 0x0000000e12043981 */ /* 0x0000a2000c1e1d00 */
[----:B------:R1:W3:Y:S01]  /*0ae0*/  @P4 DADD R24, -R16, R12 ;  /* 0x0000000010184229 */ /* 0x0002e2000000010c */
[----:B------:R-:W-:Y:S01]  /*0af0*/  CS2R R14, SRZ ;  /* 0x00000000000e7805 */ /* 0x000fe2000001ff00 */
[----:B-1----:R-:W-:Y:S01]  /*0b00*/  CS2R R12, SRZ ;  /* 0x00000000000c7805 */ /* 0x002fe2000001ff00 */
[----:B0-----:R-:W-:-:S04]  /*0b10*/  @P3 IADD3 R18, P5, R2, UR8, RZ ;  /* 0x0000000802123c10 */ /* 0x001fc8000ffbe0ff */
[C---:B------:R-:W-:Y:S02]  /*0b20*/  @P3 IADD3.X R19, R3.reuse, UR9, RZ, P5, !PT ;  /* 0x0000000903133c10 */ /* 0x040fe4000affe4ff */
[----:B------:R-:W-:Y:S01]  /*0b30*/  IADD3 R2, P4, R2, UR6, RZ ;  /* 0x0000000602027c10 */ /* 0x000fe2000ff9e0ff */
[----:B------:R-:W-:Y:S02]  /*0b40*/  CS2R R16, SRZ ;  /* 0x0000000000107805 */ /* 0x000fe4000001ff00 */
[----:B------:R0:W4:Y:S01]  /*0b50*/  @P3 LDG.E.128 R12, [R18.64] ;  /* 0x0000000e120c3981 */ /* 0x000122000c1e1d00 */
[----:B------:R-:W-:Y:S01]  /*0b60*/  IADD3.X R3, R3, UR7, RZ, P4, !PT ;  /* 0x0000000703037c10 */ /* 0x000fe2000a7fe4ff */
[----:B0-----:R-:W-:-:S06]  /*0b70*/  CS2R R18, SRZ ;  /* 0x0000000000127805 */ /* 0x001fcc000001ff00 */
[----:B------:R-:W4:Y:S04]  /*0b80*/  @P3 LDG.E.128 R16, [R2.64] ;  /* 0x0000000e02103981 */ /* 0x000f28000c1e1d00 */
[----:B------:R4:W-:Y:S01]  /*0b90*/  @P0 STG.E.128 [R32.64], R8 ;  /* 0x0000000820000986 */ /* 0x0009e2000c101d0e */
[----:B------:R-:W-:-:S04]  /*0ba0*/  UIMAD.WIDE.U32 UR4, UR13, 0x4, UR4 ;  /* 0x000000040d0478a5 */ /* 0x000fc8000f8e0004 */
[----:B------:R-:W-:Y:S02]  /*0bb0*/  UISETP.LT.U32.AND UP1, UPT, UR4, UR16, UPT ;  /* 0x000000100400728c */ /* 0x000fe4000bf21070 */
[----:B------:R-:W-:Y:S01]  /*0bc0*/  UISETP.GE.U32.AND UP0, UPT, UR4, 0x10000, UPT ;  /* 0x000100000400788c */ /* 0x000fe2000bf06070 */
[----:B------:R0:W-:Y:S03]  /*0bd0*/  @P1 STG.E.128 [R30.64], R20 ;  /* 0x000000141e001986 */ /* 0x0001e6000c101d0e */
[----:B------:R-:W-:Y:S01]  /*0be0*/  UISETP.GE.U32.AND.EX UP0, UPT, UR5, URZ, UPT, UP0 ;  /* 0x0000003f0500728c */ /* 0x000fe2000bf06100 */
[----:B---3--:R0:W-:Y:S05]  /*0bf0*/  @P2 STG.E.128 [R34.64], R24 ;  /* 0x0000001822002986 */ /* 0x0081ea000c101d0e */
[----:B------:R-:W-:Y:S01]  /*0c00*/  PLOP3.LUT P1, PT, PT, PT, UP0, 0x80, 0x0 ;  /* 0x000000000000781c */ /* 0x000fe20003f2f008 */
[----:B--2---:R-:W1:-:S06]  /*0c10*/  DMUL R36, R6, R6 ;  /* 0x0000000606247228 */ /* 0x004e4c0000000000 */
[----:B-1----:R-:W1:-:S06]  /*0c20*/  DFMA R36, R4, R4, R36 ;  /* 0x000000040424722b */ /* 0x002e4c0000000024 */
[----:B-1----:R-:W-:-:S04]  /*0c30*/  DSETP.GEU.AND P0, PT, R36, 0.25, PT ;  /* 0x3fd000002400742a */ /* 0x002fc80003f0e000 */
[----:B----4-:R-:W1:-:S04]  /*0c40*/  DADD R8, R14, -R18 ;  /* 0x000000000e087229 */ /* 0x010e480000000812 */
[----:B------:R-:W-:-:S06]  /*0c50*/  DADD R10, R12, -R16 ;  /* 0x000000000c0a7229 */ /* 0x000fcc0000000810 */
[----:B-1----:R-:W1:-:S06]  /*0c60*/  @!P0 DMUL R36, R8, R6 ;  /* 0x0000000608248228 */ /* 0x002e4c0000000000 */
[----:B-1----:R-:W1:-:S06]  /*0c70*/  @!P0 DFMA R36, R10, R4, -R36 ;  /* 0x000000040a24822b */ /* 0x002e4c0000000824 */
[----:B-1----:R-:W-:-:S04]  /*0c80*/  @!P0 DADD R16, R36, R16 ;  /* 0x0000000024108229 */ /* 0x002fc80000000010 */
[----:B------:R-:W1:-:S04]  /*0c90*/  @!P0 DMUL R36, R10, R6 ;  /* 0x000000060a248228 */ /* 0x000e480000000000 */
[----:B------:R-:W-:-:S04]  /*0ca0*/  @P0 DADD R6, RZ, -R6 ;  /* 0x00000000ff060229 */ /* 0x000fc80000000806 */
[----:B-1----:R-:W-:-:S04]  /*0cb0*/  @!P0 DFMA R36, R8, R4, R36 ;  /* 0x000000040824822b */ /* 0x002fc80000000024 */
[----:B------:R-:W1:-:S06]  /*0cc0*/  @P0 DADD R4, -R4, 1 ;  /* 0x3ff0000004040429 */ /* 0x000e4c0000000100 */
[----:B-1----:R-:W1:-:S04]  /*0cd0*/  @P0 DMUL R32, R8, R4 ;  /* 0x0000000408200228 */ /* 0x002e480000000000 */
[----:B------:R-:W2:-:S04]  /*0ce0*/  @P0 DMUL R8, R8, R6 ;  /* 0x0000000608080228 */ /* 0x000e880000000000 */
[----:B-1----:R-:W1:-:S04]  /*0cf0*/  @P0 DFMA R32, R10, R6, R32 ;  /* 0x000000060a20022b */ /* 0x002e480000000020 */
[----:B--2---:R-:W2:-:S04]  /*0d00*/  @P0 DFMA R8, R10, R4, -R8 ;  /* 0x000000040a08022b */ /* 0x004e880000000808 */
[----:B------:R-:W-:-:S04]  /*0d10*/  @!P0 DADD R18, R36, R18 ;  /* 0x0000000024128229 */ /* 0x000fc80000000012 */
[----:B-1----:R-:W-:-:S04]  /*0d20*/  @P0 DADD R18, -R32, R14 ;  /* 0x0000000020120229 */ /* 0x002fc8000000010e */
[----:B--2---:R-:W1:Y:S01]  /*0d30*/  @P0 DADD R16, -R8, R12 ;  /* 0x0000000008100229 */ /* 0x004e62000000010c */
[----:B------:R-:W-:Y:S01]  /*0d40*/  IMAD.U32 R5, RZ, RZ, UR5 ;  /* 0x00000005ff057e24 */ /* 0x000fe2000f8e00ff */
[----:B------:R-:W-:-:S05]  /*0d50*/  PLOP3.LUT P0, PT, PT, PT, UP1, 0x80, 0x0 ;  /* 0x000000000000781c */ /* 0x000fca0003f0f018 */
[----:B-1----:R0:W-:Y:S01]  /*0d60*/  @P3 STG.E.128 [R2.64], R16 ;  /* 0x0000001002003986 */ /* 0x0021e2000c101d0e */
[----:B------:R-:W-:Y:S01]  /*0d70*/  ISETP.LT.AND.EX P0, PT, R5, UR12, PT, P0 ;  /* 0x0000000c05007c0c */ /* 0x000fe2000bf01300 */
[----:B------:R-:W-:-:S12]  /*0d80*/  IMAD.U32 R4, RZ, RZ, UR4 ;  /* 0x00000004ff047e24 */ /* 0x000fd8000f8e00ff */
[----:B------:R-:W-:Y:S05]  /*0d90*/  @!P1 BRA P0, `(.L_x_189) ;  /* 0xfffff47000009947 */ /* 0x000fea000003ffff */
[----:B------:R-:W-:Y:S05]  /*0da0*/  EXIT ;  /* 0x000000000000794d */ /* 0x000fea0003800000 */
.L_x_188:
[----:B------:R-:W0:Y:S02]  /*0db0*/  S2R R2, SR_TID.X ;  /* 0x0000000000027919 */ /* 0x000e240000002100 */
[----:B0-----:R-:W-:-:S05]  /*0dc0*/  IMAD.WIDE.U32 R4, R2, 0x4, RZ ;  /* 0x0000000402047825 */ /* 0x001fca00078e00ff */
[----:B------:R-:W-:-:S04]  /*0dd0*/  ISETP.GE.U32.AND P0, PT, R4, UR16, PT ;  /* 0x0000001004007c0c */ /* 0x000fc8000bf06070 */
[----:B------:R-:W-:-:S04]  /*0de0*/  ISETP.GE.AND.EX P0, PT, R5, UR12, PT, P0 ;  /* 0x0000000c05007c0c */ /* 0x000fc8000bf06300 */
[----:B------:R-:W-:-:S13]  /*0df0*/  ISETP.GT.U32.OR P0, PT, R2, 0x3fff, P0 ;  /* 0x00003fff0200780c */ /* 0x000fda0000704470 */
[----:B------:R-:W-:Y:S05]  /*0e00*/  @P0 EXIT ;  /* 0x000000000000094d */ /* 0x000fea0003800000 */
[----:B------:R-:W-:-:S04]  /*0e10*/  IMAD.MOV.U32 R0, RZ, RZ, RZ ;  /* 0x000000ffff007224 */ /* 0x000fc800078e00ff */
.L_x_190:
[C---:B-1----:R-:W-:Y:S01]  /*0e20*/  IMAD.SHL.U32 R28, R2.reuse, 0x40, RZ ;  /* 0x00000040021c7824 */ /* 0x042fe200078e00ff */
[----:B------:R-:W-:-:S04]  /*0e30*/  SHF.L.U64.HI R3, R2, 0x6, R0 ;  /* 0x0000000602037819 */ /* 0x000fc80000010200 */
[----:B------:R-:W-:-:S04]  /*0e40*/  IADD3 R30, P0, R28, UR10, RZ ;  /* 0x0000000a1c1e7c10 */ /* 0x000fc8000ff1e0ff */
[----:B------:R-:W-:-:S05]  /*0e50*/  IADD3.X R31, R3, UR11, RZ, P0, !PT ;  /* 0x0000000b031f7c10 */ /* 0x000fca00087fe4ff */
[----:B------:R-:W2:Y:S01]  /*0e60*/  LDG.E.128 R12, [R30.64] ;  /* 0x0000000e1e0c7981 */ /* 0x000ea2000c1e1d00 */
[C---:B------:R-:W-:Y:S02]  /*0e70*/  IADD3 R32, P0, R28.reuse, UR6, RZ ;  /* 0x000000061c207c10 */ /* 0x040fe4000ff1e0ff */
[----:B------:R-:W-:Y:S01]  /*0e80*/  IADD3 R28, P1, R28, UR8, RZ ;  /* 0x000000081c1c7c10 */ /* 0x000fe2000ff3e0ff */
[----:B------:R-:W3:Y:S01]  /*0e90*/  LDG.E.128 R20, [R30.64+0x10] ;  /* 0x0000100e1e147981 */ /* 0x000ee2000c1e1d00 */
[C---:B------:R-:W-:Y:S02]  /*0ea0*/  IADD3.X R33, R3.reuse, UR7, RZ, P0, !PT ;  /* 0x0000000703217c10 */ /* 0x040fe400087fe4ff */
[----:B------:R-:W-:-:S03]  /*0eb0*/  IADD3.X R29, R3, UR9, RZ, P1, !PT ;  /* 0x00000009031d7c10 */ /* 0x000fc60008ffe4ff */
[----:B------:R-:W4:Y:S04]  /*0ec0*/  LDG.E.128 R4, [R32.64] ;  /* 0x0000000e20047981 */ /* 0x000f28000c1e1d00 */
[----:B------:R-:W4:Y:S01]  /*0ed0*/  LDG.E.128 R8, [R28.64] ;  /* 0x0000000e1c087981 */ /* 0x000f22000c1e1d00 */
[----:B--2---:R-:W0:-:S06]  /*0ee0*/  DMUL R16, R14, R14 ;  /* 0x0000000e0e107228 */ /* 0x004e0c0000000000 */
[----:B0-----:R-:W0:-:S06]  /*0ef0*/  DFMA R16, R12, R12, R16 ;  /* 0x0000000c0c10722b */ /* 0x001e0c0000000010 */
[----:B0-----:R-:W-:-:S04]  /*0f00*/  DSETP.GEU.AND P0, PT, R16, 0.25, PT ;  /* 0x3fd000001000742a */ /* 0x001fc80003f0e000 */
[----:B----4-:R-:W0:-:S04]  /*0f10*/  DADD R18, -R6, R10 ;  /* 0x0000000006127229 */ /* 0x010e08000000010a */
[----:B------:R-:W1:-:S06]  /*0f20*/  DADD R26, -R4, R8 ;  /* 0x00000000041a7229 */ /* 0x000e4c0000000108 */
        /* <DEDUP_REMOVED lines=9> */
[----:B-1----:R-:W2:Y:S02]  /*0fc0*/  LDG.E.128 R12, [R32.64+0x10] ;  /* 0x0000100e200c7981 */ /* 0x002ea4000c1e1d00 */
[----:B0-----:R0:W-:Y:S02]  /*0fd0*/  @P0 DFMA R26, R26, R16, R18 ;  /* 0x000000101a1a022b */ /* 0x0011e40000000012 */
[----:B0-----:R-:W2:Y:S02]  /*0fe0*/  LDG.E.128 R16, [R28.64+0x10] ;  /* 0x0000100e1c107981 */ /* 0x001ea4000c1e1d00 */
[----:B------:R-:W-:-:S04]  /*0ff0*/  @!P0 DADD R6, R6, R36 ;  /* 0x0000000006068229 */ /* 0x000fc80000000024 */
[----:B---3--:R-:W0:-:S06]  /*1000*/  DMUL R36, R22, R22 ;  /* 0x0000001616247228 */ /* 0x008e0c0000000000 */
[----:B0-----:R-:W0:-:S06]  /*1010*/  DFMA R36, R20, R20, R36 ;  /* 0x000000141424722b */ /* 0x001e0c0000000024 */
[----:B0-----:R-:W-:-:S04]  /*1020*/  DSETP.GEU.AND P1, PT, R36, 0.25, PT ;  /* 0x3fd000002400742a */ /* 0x001fc80003f2e000 */
[----:B------:R-:W-:-:S04]  /*1030*/  @!P0 DADD R4, R4, R24 ;  /* 0x0000000004048229 */ /* 0x000fc80000000018 */
[----:B------:R-:W-:-:S04]  /*1040*/  @P0 DADD R6, R10, -R26 ;  /* 0x000000000a060229 */ /* 0x000fc8000000081a */
[----:B------:R-:W-:-:S04]  /*1050*/  @P0 DADD R4, R8, -R34 ;  /* 0x0000000008040229 */ /* 0x000fc80000000822 */
[----:B--2---:R-:W0:-:S04]  /*1060*/  DADD R24, -R14, R18 ;  /* 0x000000000e187229 */ /* 0x004e080000000112 */
[----:B------:R-:W1:-:S04]  /*1070*/  DADD R10, -R12, R16 ;  /* 0x000000000c0a7229 */ /* 0x000e480000000110 */
        /* <DEDUP_REMOVED lines=8> */
[----:B-1----:R-:W-:-:S04]  /*1100*/  @P1 DFMA R36, R10, R20, -R36 ;  /* 0x000000140a24122b */ /* 0x002fc80000000824 */
[----:B0-----:R0:W1:Y:S02]  /*1110*/  @P1 DFMA R24, R10, R22, R24 ;  /* 0x000000160a18122b */ /* 0x0010640000000018 */
[----:B0-----:R-:W2:Y:S02]  /*1120*/  LDG.E.128 R20, [R30.64+0x20] ;  /* 0x0000200e1e147981 */ /* 0x001ea4000c1e1d00 */
[----:B------:R0:W-:Y:S02]  /*1130*/  @!P1 DADD R14, R14, R8 ;  /* 0x000000000e0e9229 */ /* 0x0001e40000000008 */
[----:B0-----:R-:W3:Y:S02]  /*1140*/  LDG.E.128 R8, [R28.64+0x20] ;  /* 0x0000200e1c087981 */ /* 0x001ee4000c1e1d00 */
[----:B-1----:R0:W-:Y:S02]  /*1150*/  @P1 DADD R14, R18, -R24 ;  /* 0x00000000120e1229 */ /* 0x0021e40000000818 */
[----:B0-----:R-:W3:Y:S02]  /*1160*/  LDG.E.128 R24, [R32.64+0x20] ;  /* 0x0000200e20187981 */ /* 0x001ee4000c1e1d00 */
[----:B------:R-:W-:-:S04]  /*1170*/  @!P1 DADD R12, R12, R34 ;  /* 0x000000000c0c9229 */ /* 0x000fc80000000022 */
[----:B------:R-:W-:-:S04]  /*1180*/  @P1 DADD R12, R16, -R36 ;  /* 0x00000000100c1229 */ /* 0x000fc80000000824 */
[----:B--2---:R-:W0:-:S06]  /*1190*/  DMUL R18, R22, R22 ;  /* 0x0000001616127228 */ /* 0x004e0c0000000000 */
[----:B0-----:R-:W0:-:S06]  /*11a0*/  DFMA R18, R20, R20, R18 ;  /* 0x000000141412722b */ /* 0x001e0c0000000012 */
[----:B0-----:R-:W-:-:S04]  /*11b0*/  DSETP.GEU.AND P0, PT, R18, 0.25, PT ;  /* 0x3fd000001200742a */ /* 0x001fc80003f0e000 */
[----:B---3--:R-:W0:-:S04]  /*11c0*/  DADD R36, -R26, R10 ;  /* 0x000000001a247229 */ /* 0x008e08000000010a */
[----:B------:R-:W-:-:S06]  /*11d0*/  DADD R34, -R24, R8 ;  /* 0x0000000018227229 */ /* 0x000fcc0000000108 */
[----:B0-----:R-:W0:-:S06]  /*11e0*/  @!P0 DMUL R16, R22, R36 ;  /* 0x0000002416108228 */ /* 0x001e0c0000000000 */
[----:B0-----:R-:W0:-:S04]  /*11f0*/  @!P0 DFMA R16, R20, R34, -R16 ;  /* 0x000000221410822b */ /* 0x001e080000000810 */
[----:B------:R-:W1:-:S04]  /*1200*/  @!P0 DMUL R18, R22, R34 ;  /* 0x0000002216128228 */ /* 0x000e480000000000 */
[----:B0-----:R-:W-:-:S04]  /*1210*/  @!P0 DADD R16, R24, R16 ;  /* 0x0000000018108229 */ /* 0x001fc80000000010 */
[----:B------:R-:W0:-:S04]  /*1220*/  @P0 DADD R24, RZ, -R22 ;  /* 0x00000000ff180229 */ /* 0x000e080000000816 */
[----:B-1----:R-:W1:-:S04]  /*1230*/  @!P0 DFMA R18, R20, R36, R18 ;  /* 0x000000241412822b */ /* 0x002e480000000012 */
[----:B------:R-:W2:-:S04]  /*1240*/  @P0 DADD R22, -R20, 1 ;  /* 0x3ff0000014160429 */ /* 0x000e880000000100 */
[----:B0-----:R-:W0:-:S04]  /*1250*/  @P0 DMUL R20, R36, R24 ;  /* 0x0000001824140228 */ /* 0x001e080000000000 */
[----:B-1----:R-:W-:-:S04]  /*1260*/  @!P0 DADD R18, R26, R18 ;  /* 0x000000001a128229 */ /* 0x002fc80000000012 */
[----:B--2---:R-:W1:-:S04]  /*1270*/  @P0 DMUL R26, R36, R22 ;  /* 0x00000016241a0228 */ /* 0x004e480000000000 */
[C---:B0-----:R0:W-:Y:S02]  /*1280*/  @P0 DFMA R36, R34.reuse, R22, -R20 ;  /* 0x000000162224022b */ /* 0x0411e40000000814 */
[----:B0-----:R0:W2:Y:S02]  /*1290*/  LDG.E.128 R20, [R30.64+0x30] ;  /* 0x0000300e1e147981 */ /* 0x0010a4000c1e1d00 */
[----:B-1----:R1:W3:Y:S02]  /*12a0*/  @P0 DFMA R34, R34, R24, R26 ;  /* 0x000000182222022b */ /* 0x0022e4000000001a */
[----:B-1----:R0:W4:Y:S04]  /*12b0*/  LDG.E.128 R24, [R28.64+0x30] ;  /* 0x0000300e1c187981 */ /* 0x002128000c1e1d00 */
[----:B0-----:R-:W4:Y:S01]  /*12c0*/  LDG.E.128 R28, [R32.64+0x30] ;  /* 0x0000300e201c7981 */ /* 0x001f22000c1e1d00 */
[----:B---3--:R-:W-:-:S04]  /*12d0*/  @P0 DADD R18, R10, -R34 ;  /* 0x000000000a120229 */ /* 0x008fc80000000822 */
[----:B------:R-:W0:Y:S01]  /*12e0*/  @P0 DADD R16, R8, -R36 ;  /* 0x0000000008100229 */ /* 0x000e220000000824 */
[----:B------:R-:W-:-:S05]  /*12f0*/  IADD3 R2, P0, R2, c[0x0][0x0], RZ ;  /* 0x0000000002027a10 */ /* 0x000fca0007f1e0ff */
[C---:B------:R-:W-:Y:S02]  /*1300*/  IMAD.SHL.U32 R3, R2.reuse, 0x4, RZ ;  /* 0x0000000402037824 */ /* 0x040fe400078e00ff */
[----:B------:R-:W-:Y:S01]  /*1310*/  IMAD.X R0, RZ, RZ, R0, P0 ;  /* 0x000000ffff007224 */ /* 0x000fe200000e0600 */
[----:B------:R1:W-:Y:S02]  /*1320*/  STG.E.128 [R32.64], R4 ;  /* 0x0000000420007986 */ /* 0x0003e4000c101d0e */
[----:B------:R-:W-:Y:S02]  /*1330*/  ISETP.GE.U32.AND P0, PT, R3, UR16, PT ;  /* 0x0000001003007c0c */ /* 0x000fe4000bf06070 */
[----:B------:R1:W-:Y:S01]  /*1340*/  STG.E.128 [R32.64+0x10], R12 ;  /* 0x0000100c20007986 */ /* 0x0003e2000c101d0e */
[----:B------:R-:W-:-:S03]  /*1350*/  SHF.L.U64.HI R3, R2, 0x2, R0 ;  /* 0x0000000202037819 */ /* 0x000fc60000010200 */
[----:B0-----:R1:W-:Y:S01]  /*1360*/  STG.E.128 [R32.64+0x20], R16 ;  /* 0x0000201020007986 */ /* 0x0013e2000c101d0e */
[----:B------:R-:W-:Y:S01]  /*1370*/  ISETP.GE.AND.EX P0, PT, R3, UR12, PT, P0 ;  /* 0x0000000c03007c0c */ /* 0x000fe2000bf06300 */
[----:B--2---:R-:W0:-:S06]  /*1380*/  DMUL R10, R22, R22 ;  /* 0x00000016160a7228 */ /* 0x004e0c0000000000 */
[----:B0-----:R-:W0:-:S06]  /*1390*/  DFMA R10, R20, R20, R10 ;  /* 0x00000014140a722b */ /* 0x001e0c000000000a */
[----:B0-----:R-:W-:-:S04]  /*13a0*/  DSETP.GEU.AND P1, PT, R10, 0.25, PT ;  /* 0x3fd000000a00742a */ /* 0x001fc80003f2e000 */
[----:B----4-:R-:W0:-:S04]  /*13b0*/  DADD R8, -R30, R26 ;  /* 0x000000001e087229 */ /* 0x010e08000000011a */
[----:B------:R-:W-:-:S06]  /*13c0*/  DADD R10, -R28, R24 ;  /* 0x000000001c0a7229 */ /* 0x000fcc0000000118 */
[----:B0-----:R-:W0:-:S06]  /*13d0*/  @!P1 DMUL R34, R22, R8 ;  /* 0x0000000816229228 */ /* 0x001e0c0000000000 */
[----:B0-----:R-:W0:-:S06]  /*13e0*/  @!P1 DFMA R34, R20, R10, -R34 ;  /* 0x0000000a1422922b */ /* 0x001e0c0000000822 */
[----:B0-----:R-:W-:-:S04]  /*13f0*/  @!P1 DADD R28, R28, R34 ;  /* 0x000000001c1c9229 */ /* 0x001fc80000000022 */
[----:B------:R-:W0:-:S04]  /*1400*/  @!P1 DMUL R34, R22, R10 ;  /* 0x0000000a16229228 */ /* 0x000e080000000000 */
[----:B------:R-:W-:-:S04]  /*1410*/  @P1 DADD R22, RZ, -R22 ;  /* 0x00000000ff161229 */ /* 0x000fc80000000816 */
[----:B0-----:R-:W0:-:S04]  /*1420*/  @!P1 DFMA R34, R20, R8, R34 ;  /* 0x000000081422922b */ /* 0x001e080000000022 */
[----:B------:R-:W2:-:S04]  /*1430*/  @P1 DADD R20, -R20, 1 ;  /* 0x3ff0000014141429 */ /* 0x000e880000000100 */
[----:B0-----:R-:W-:-:S04]  /*1440*/  @!P1 DADD R30, R30, R34 ;  /* 0x000000001e1e9229 */ /* 0x001fc80000000022 */
[----:B--2---:R-:W0:-:S04]  /*1450*/  @P1 DMUL R34, R8, R20 ;  /* 0x0000001408221228 */ /* 0x004e080000000000 */
[----:B------:R-:W2:-:S04]  /*1460*/  @P1 DMUL R8, R8, R22 ;  /* 0x0000001608081228 */ /* 0x000e880000000000 */
[----:B0-----:R-:W0:-:S04]  /*1470*/  @P1 DFMA R34, R10, R22, R34 ;  /* 0x000000160a22122b */ /* 0x001e080000000022 */
[----:B--2---:R-:W2:-:S04]  /*1480*/  @P1 DFMA R8, R10, R20, -R8 ;  /* 0x000000140a08122b */ /* 0x004e880000000808 */
[----:B0-----:R-:W-:-:S04]  /*1490*/  @P1 DADD R30, R26, -R34 ;  /* 0x000000001a1e1229 */ /* 0x001fc80000000822 */
[----:B--2---:R-:W0:Y:S01]  /*14a0*/  @P1 DADD R28, R24, -R8 ;  /* 0x00000000181c1229 */ /* 0x004e220000000808 */
[----:B------:R-:W-:-:S06]  /*14b0*/  ISETP.LT.U32.AND P1, PT, R2, 0x4000, PT ;  /* 0x000040000200780c */ /* 0x000fcc0003f21070 */
[----:B0-----:R1:W-:Y:S01]  /*14c0*/  STG.E.128 [R32.64+0x30], R28 ;  /* 0x0000301c20007986 */ /* 0x0013e2000c101d0e */
[----:B------:R-:W-:-:S13]  /*14d0*/  ISETP.LT.U32.AND.EX P1, PT, R0, RZ, PT, P1 ;  /* 0x000000ff0000720c */ /* 0x000fda0003f21110 */
[----:B------:R-:W-:Y:S05]  /*14e0*/  @!P0 BRA P1, `(.L_x_190) ;  /* 0xfffff93000008947 */ /* 0x000fea000083ffff */
[----:B------:R-:W-:Y:S05]  /*14f0*/  EXIT ;  /* 0x000000000000794d */ /* 0x000fea0003800000 */
.L_x_191:
        /* <DEDUP_REMOVED lines=16> */
.L_x_251:


//--------------------- .text._ZN2at6native52_GLOBAL__N__ff984223_19_ForeachTernaryOp_cu_5285c63625multi_tensor_apply_kernelINS1_18TensorListMetadataILi3EEENS1_20TernaryOpListFunctorIfLi3ELi3ELi0EEEJNS0_11LerpFunctorIfEEEEEvT_T0_DpT1_ --------------------------
	.section	.text._ZN2at6native52_GLOBAL__N__ff984223_19_ForeachTernaryOp_cu_5285c63625multi_tensor_apply_kernelINS1_18TensorListMetadataILi3EEENS1_20TernaryOpListFunctorIfLi3ELi3ELi0EEEJNS0_11LerpFunctorIfEEEEEvT_T0_DpT1_,"ax",@progbits
	.sectioninfo	@"SHI_REGISTERS=32"
	.align	128
.text._ZN2at6native52_GLOBAL__N__ff984223_19_ForeachTernaryOp_cu_5285c63625multi_tensor_apply_kernelINS1_18TensorListMetadataILi3EEENS1_20TernaryOpListFunctorIfLi3ELi3ELi0EEEJNS0_11LerpFunctorIfEEEEEvT_T0_DpT1_:
        .type           _ZN2at6native52_GLOBAL__N__ff984223_19_ForeachTernaryOp_cu_5285c63625multi_tensor_apply_kernelINS1_18TensorListMetadataILi3EEENS1_20TernaryOpListFunctorIfLi3ELi3ELi0EEEJNS0_11LerpFunctorIfEEEEEvT_T0_DpT1_,@function
        .size           _ZN2at6native52_GLOBAL__N__ff984223_19_ForeachTernaryOp_cu_5285c63625multi_tensor_apply_kernelINS1_18TensorListMetadataILi3EEENS1_20TernaryOpListFunctorIfLi3ELi3ELi0EEEJNS0_11LerpFunctorIfEEEEEvT_T0_DpT1_,(.L_x_252 - _ZN2at6native52_GLOBAL__N__ff984223_19_ForeachTernaryOp_cu_5285c63625multi_tensor_apply_kernelINS1_18TensorListMetadataILi3EEENS1_20TernaryOpListFunctorIfLi3ELi3ELi0EEEJNS0_11LerpFunctorIfEEEEEvT_T0_DpT1_)
        .other          _ZN2at6native52_GLOBAL__N__ff984223_19_ForeachTernaryOp_cu_5285c63625multi_tensor_apply_kernelINS1_18TensorListMetadataILi3EEENS1_20TernaryOpListFunctorIfLi3ELi3ELi0EEEJNS0_11LerpFunctorIfEEEEEvT_T0_DpT1_,@"STO_CUDA_ENTRY STV_DEFAULT"
_ZN2at6native52_GLOBAL__N__ff984223_19_ForeachTernaryOp_cu_5285c63625multi_tensor_apply_kernelINS1_18TensorListMetadataILi3EEENS1_20TernaryOpListFunctorIfLi3ELi3ELi0EEEJNS0_11LerpFunctorIfEEEEEvT_T0_DpT1_:
        /* <DEDUP_REMOVED lines=32> */
.L_x_193:
[----:B0-----:R-:W-:Y:S01]  /*0200*/  IADD3 R11, P1, R0, R4, RZ ;  /* 0x00000004000b7210 */ /* 0x001fe20007f3e0ff */
[----:B------:R-:W-:-:S03]  /*0210*/  CS2R R8, SRZ ;  /* 0x0000000000087805 */ /* 0x000fc6000001ff00 */
[C---:B------:R-:W-:Y:S01]  /*0220*/  ISETP.GE.U32.AND P0, PT, R11.reuse, 0x10000, PT ;  /* 0x000100000b00780c */ /* 0x040fe20003f06070 */
[----:B------:R-:W-:Y:S01]  /*0230*/  IMAD.X R24, RZ, RZ, R5, P1 ;  /* 0x000000ffff187224 */ /* 0x000fe200008e0605 */
[C---:B------:R-:W-:Y:S02]  /*0240*/  ISETP.LT.U32.AND P1, PT, R11.reuse, UR14, PT ;  /* 0x0000000e0b007c0c */ /* 0x040fe4000bf21070 */
[----:B------:R-:W-:Y:S02]  /*0250*/  IADD3 R20, P3, R11, c[0x0][0x0], RZ ;  /* 0x000000000b147a10 */ /* 0x000fe40007f7e0ff */
[----:B------:R-:W-:-:S04]  /*0260*/  ISETP.GE.U32.AND.EX P0, PT, R24, RZ, PT, P0 ;  /* 0x000000ff1800720c */ /* 0x000fc80003f06100 */
[----:B------:R-:W-:Y:S01]  /*0270*/  ISETP.LT.AND.EX P0, PT, R24, UR4, !P0, P1 ;  /* 0x0000000418007c0c */ /* 0x000fe2000c701310 */
[----:B------:R-:W-:-:S12]  /*0280*/  IMAD.X R21, RZ, RZ, R24, P3 ;  /* 0x000000ffff157224 */ /* 0x000fd800018e0618 */
[C---:B------:R-:W-:Y:S02]  /*0290*/  @P0 LEA R12, P1, R11.reuse, UR6, 0x2 ;  /* 0x000000060b0c0c11 */ /* 0x040fe4000f8210ff */
[C---:B------:R-:W-:Y:S02]  /*02a0*/  @P0 LEA R14, P2, R11.reuse, UR8, 0x2 ;  /* 0x000000080b0e0c11 */ /* 0x040fe4000f8410ff */
[C-C-:B------:R-:W-:Y:S02]  /*02b0*/  @P0 LEA.HI.X R13, R11.reuse, UR7, R24.reuse, 0x2, P1 ;  /* 0x000000070b0d0c11 */ /* 0x140fe400088f1418 */
[----:B------:R-:W-:Y:S02]  /*02c0*/  ISETP.GE.U32.AND P1, PT, R20, 0x10000, PT ;  /* 0x000100001400780c */ /* 0x000fe40003f26070 */
[----:B------:R-:W-:Y:S01]  /*02d0*/  @P0 LEA.HI.X R15, R11, UR9, R24, 0x2, P2 ;  /* 0x000000090b0f0c11 */ /* 0x000fe200090f1418 */
[----:B------:R-:W-:Y:S01]  /*02e0*/  IMAD R22, R2, 0x3, RZ ;  /* 0x0000000302167824 */ /* 0x000fe200078e02ff */
[----:B------:R-:W-:Y:S01]  /*02f0*/  ISETP.LT.U32.AND P2, PT, R20, UR14, PT ;  /* 0x0000000e14007c0c */ /* 0x000fe2000bf41070 */
[----:B------:R0:W2:Y:S01]  /*0300*/  @P0 LDG.E R8, [R12.64] ;  /* 0x0000000c0c080981 */ /* 0x0000a2000c1e1900 */
[----:B------:R-:W-:Y:S01]  /*0310*/  ISETP.GE.U32.AND.EX P1, PT, R21, RZ, PT, P1 ;  /* 0x000000ff1500720c */ /* 0x000fe20003f26110 */
[----:B------:R-:W-:Y:S01]  /*0320*/  IMAD.MOV.U32 R25, RZ, RZ, RZ ;  /* 0x000000ffff197224 */ /* 0x000fe200078e00ff */
[----:B------:R-:W-:-:S02]  /*0330*/  @P0 LEA R6, P3, R11, UR10, 0x2 ;  /* 0x0000000a0b060c11 */ /* 0x000fc4000f8610ff */
[----:B------:R-:W-:Y:S02]  /*0340*/  ISETP.LT.AND.EX P1, PT, R21, UR4, !P1, P2 ;  /* 0x0000000415007c0c */ /* 0x000fe4000cf21320 */
[-C--:B------:R-:W-:Y:S01]  /*0350*/  LEA R23, P2, R2, R11.reuse, 0x1 ;  /* 0x0000000b02177211 */ /* 0x080fe200078408ff */
[----:B------:R1:W2:Y:S01]  /*0360*/  @P0 LDG.E R25, [R14.64] ;  /* 0x0000000c0e190981 */ /* 0x0002a2000c1e1900 */
[--C-:B------:R-:W-:Y:S02]  /*0370*/  @P0 LEA.HI.X R7, R11, UR11, R24.reuse, 0x2, P3 ;  /* 0x0000000b0b070c11 */ /* 0x100fe400098f1418 */
[----:B------:R-:W-:Y:S01]  /*0380*/  IADD3 R22, P6, R22, R11, RZ ;  /* 0x0000000b16167210 */ /* 0x000fe20007fde0ff */
[----:B0-----:R-:W-:Y:S01]  /*0390*/  IMAD.X R12, RZ, RZ, R24, P2 ;  /* 0x000000ffff0c7224 */ /* 0x001fe200010e0618 */
[C---:B------:R-:W-:Y:S01]  /*03a0*/  ISETP.GE.U32.AND P4, PT, R23.reuse, 0x10000, PT ;  /* 0x000100001700780c */ /* 0x040fe20003f86070 */
[----:B------:R0:W3:Y:S01]  /*03b0*/  @P0 LDG.E R9, [R6.64] ;  /* 0x0000000c06090981 */ /* 0x0000e2000c1e1900 */
[----:B------:R-:W-:Y:S01]  /*03c0*/  ISETP.LT.U32.AND P3, PT, R23, UR14, PT ;  /* 0x0000000e17007c0c */ /* 0x000fe2000bf61070 */
[----:B------:R-:W-:Y:S01]  /*03d0*/  IMAD.MOV.U32 R10, RZ, RZ, RZ ;  /* 0x000000ffff0a7224 */ /* 0x000fe200078e00ff */
[----:B------:R-:W-:-:S02]  /*03e0*/  ISETP.GE.U32.AND.EX P4, PT, R12, RZ, PT, P4 ;  /* 0x000000ff0c00720c */ /* 0x000fc40003f86140 */
[----:B------:R-:W-:Y:S02]  /*03f0*/  ISETP.GE.U32.AND P2, PT, R22, 0x10000, PT ;  /* 0x000100001600780c */ /* 0x000fe40003f46070 */
[C---:B------:R-:W-:Y:S01]  /*0400*/  SHF.L.U64.HI R21, R20.reuse, 0x2, R21 ;  /* 0x0000000214157819 */ /* 0x040fe20000010215 */
[----:B------:R-:W-:Y:S01]  /*0410*/  IMAD.SHL.U32 R20, R20, 0x4, RZ ;  /* 0x0000000414147824 */ /* 0x000fe200078e00ff */
[----:B------:R-:W-:Y:S01]  /*0420*/  ISETP.LT.AND.EX P3, PT, R12, UR4, !P4, P3 ;  /* 0x000000040c007c0c */ /* 0x000fe2000e761330 */
[----:B0-----:R-:W-:Y:S01]  /*0430*/  IMAD.X R7, RZ, RZ, R24, P6 ;  /* 0x000000ffff077224 */ /* 0x001fe200030e0618 */
[----:B------:R-:W-:Y:S01]  /*0440*/  ISETP.LT.U32.AND P4, PT, R22, UR14, PT ;  /* 0x0000000e16007c0c */ /* 0x000fe2000bf81070 */
[----:B------:R-:W-:Y:S01]  /*0450*/  IMAD.MOV.U32 R6, RZ, RZ, RZ ;  /* 0x000000ffff067224 */ /* 0x000fe200078e00ff */
[----:B------:R-:W-:Y:S02]  /*0460*/  @P1 IADD3 R28, P5, R20, UR8, RZ ;  /* 0x00000008141c1c10 */ /* 0x000fe4000ffbe0ff */
[----:B------:R-:W-:-:S02]  /*0470*/  ISETP.GE.U32.AND.EX P2, PT, R7, RZ, PT, P2 ;  /* 0x000000ff0700720c */ /* 0x000fc40003f46120 */
[C---:B------:R-:W-:Y:S01]  /*0480*/  SHF.L.U64.HI R3, R23.reuse, 0x2, R12 ;  /* 0x0000000217037819 */ /* 0x040fe2000001020c */
[----:B------:R-:W-:Y:S01]  /*0490*/  IMAD.SHL.U32 R23, R23, 0x4, RZ ;  /* 0x0000000417177824 */ /* 0x000fe200078e00ff */
[----:B------:R-:W-:Y:S02]  /*04a0*/  ISETP.LT.AND.EX P2, PT, R7, UR4, !P2, P4 ;  /* 0x0000000407007c0c */ /* 0x000fe4000d741340 */
[----:B------:R-:W-:Y:S02]  /*04b0*/  @P1 IADD3.X R29, R21, UR9, RZ, P5, !PT ;  /* 0x00000009151d1c10 */ /* 0x000fe4000affe4ff */
[----:B------:R-:W-:Y:S02]  /*04c0*/  @P1 IADD3 R18, P5, R20, UR10, RZ ;  /* 0x0000000a14121c10 */ /* 0x000fe4000ffbe0ff */
[C---:B------:R-:W-:Y:S01]  /*04d0*/  SHF.L.U64.HI R7, R22.reuse, 0x2, R7 ;  /* 0x0000000216077819 */ /* 0x040fe20000010207 */
[----:B------:R-:W-:Y:S01]  /*04e0*/  IMAD.SHL.U32 R22, R22, 0x4, RZ ;  /* 0x0000000416167824 */ /* 0x000fe200078e00ff */
[----:B-1----:R-:W-:Y:S01]  /*04f0*/  @P3 IADD3 R14, P4, R23, UR8, RZ ;  /* 0x00000008170e3c10 */ /* 0x002fe2000ff9e0ff */
[----:B------:R-:W-:Y:S01]  /*0500*/  CS2R R26, SRZ ;  /* 0x00000000001a7805 */ /* 0x000fe2000001ff00 */
[----:B------:R-:W-:Y:S01]  /*0510*/  @P1 IADD3.X R19, R21, UR11, RZ, P5, !PT ;  /* 0x0000000b15131c10 */ /* 0x000fe2000affe4ff */
[----:B------:R0:W4:Y:S01]  /*0520*/  @P1 LDG.E R10, [R28.64] ;  /* 0x0000000c1c0a1981 */ /* 0x000122000c1e1900 */
[----:B------:R-:W-:-:S02]  /*0530*/  @P3 IADD3 R16, P5, R23, UR10, RZ ;  /* 0x0000000a17103c10 */ /* 0x000fc4000ffbe0ff */
[C---:B------:R-:W-:Y:S01]  /*0540*/  @P3 IADD3.X R15, R3.reuse, UR9, RZ, P4, !PT ;  /* 0x00000009030f3c10 */ /* 0x040fe2000a7fe4ff */
[----:B------:R1:W5:Y:S01]  /*0550*/  @P1 LDG.E R6, [R18.64] ;  /* 0x0000000c12061981 */ /* 0x000362000c1e1900 */
[----:B------:R-:W-:Y:S02]  /*0560*/  @P2 IADD3 R12, P4, R22, UR8, RZ ;  /* 0x00000008160c2c10 */ /* 0x000fe4000ff9e0ff */
[----:B------:R-:W-:Y:S01]  /*0570*/  @P3 IADD3.X R17, R3, UR11, RZ, P5, !PT ;  /* 0x0000000b03113c10 */ /* 0x000fe2000affe4ff */
[----:B------:R1:W4:Y:S01]  /*0580*/  @P3 LDG.E R26, [R14.64] ;  /* 0x0000000c0e1a3981 */ /* 0x000322000c1e1900 */
[----:B------:R-:W-:Y:S01]  /*0590*/  @P2 IADD3.X R13, R7, UR9, RZ, P4, !PT ;  /* 0x00000009070d2c10 */ /* 0x000fe2000a7fe4ff */
[----:B0-----:R-:W-:Y:S01]  /*05a0*/  CS2R R28, SRZ ;  /* 0x00000000001c7805 */ /* 0x001fe2000001ff00 */
[----:B------:R-:W-:Y:S01]  /*05b0*/  IADD3 R20, P4, R20, UR6, RZ ;  /* 0x0000000614147c10 */ /* 0x000fe2000ff9e0ff */
[----:B------:R0:W4:Y:S01]  /*05c0*/  @P3 LDG.E R27, [R16.64] ;  /* 0x0000000c101b3981 */ /* 0x000122000c1e1900 */
[----:B-1----:R-:W-:-:S02]  /*05d0*/  @P2 IADD3 R18, P5, R22, UR10, RZ ;  /* 0x0000000a16122c10 */ /* 0x002fc4000ffbe0ff */
[----:B------:R-:W-:Y:S01]  /*05e0*/  IADD3.X R21, R21, UR7, RZ, P4, !PT ;  /* 0x0000000715157c10 */ /* 0x000fe2000a7fe4ff */
[----:B------:R2:W4:Y:S01]  /*05f0*/  @P2 LDG.E R28, [R12.64] ;  /* 0x0000000c0c1c2981 */ /* 0x000522000c1e1900 */
[----:B------:R-:W-:Y:S01]  /*0600*/  @P2 IADD3.X R19, R7, UR11, RZ, P5, !PT ;  /* 0x0000000b07132c10 */ /* 0x000fe2000affe4ff */
[----:B0-----:R-:W-:Y:S01]  /*0610*/  IMAD.MOV.U32 R17, RZ, RZ, RZ ;  /* 0x000000ffff117224 */ /* 0x001fe200078e00ff */
[----:B------:R-:W-:-:S03]  /*0620*/  IADD3 R14, P4, R23, UR6, RZ ;  /* 0x00000006170e7c10 */ /* 0x000fc6000ff9e0ff */
[----:B------:R-:W4:Y:S01]  /*0630*/  @P2 LDG.E R29, [R18.64] ;  /* 0x0000000c121d2981 */ /* 0x000f22000c1e1900 */
[----:B------:R-:W-:-:S03]  /*0640*/  IADD3 R22, P5, R22, UR6, RZ ;  /* 0x0000000616167c10 */ /* 0x000fc6000ffbe0ff */
[----:B------:R-:W4:Y:S01]  /*0650*/  @P1 LDG.E R17, [R20.64] ;  /* 0x0000000c14111981 */ /* 0x000f22000c1e1900 */
[----:B------:R-:W-:Y:S01]  /*0660*/  IADD3.X R15, R3, UR7, RZ, P4, !PT ;  /* 0x00000007030f7c10 */ /* 0x000fe2000a7fe4ff */
[----:B------:R-:W-:Y:S01]  /*0670*/  IMAD.MOV.U32 R3, RZ, RZ, RZ ;  /* 0x000000ffff037224 */ /* 0x000fe200078e00ff */
[----:B------:R-:W-:Y:S01]  /*0680*/  IADD3.X R23, R7, UR7, RZ, P5, !PT ;  /* 0x0000000707177c10 */ /* 0x000fe2000affe4ff */
[----:B------:R-:W-:-:S04]  /*0690*/  IMAD.MOV.U32 R7, RZ, RZ, RZ ;  /* 0x000000ffff077224 */ /* 0x000fc800078e00ff */
[----:B------:R-:W4:Y:S04]  /*06a0*/  @P3 LDG.E R3, [R14.64] ;  /* 0x0000000c0e033981 */ /* 0x000f28000c1e1900 */
[----:B------:R-:W4:Y:S01]  /*06b0*/  @P2 LDG.E R7, [R22.64] ;  /* 0x0000000c16072981 */ /* 0x000f22000c1e1900 */
[----:B--2---:R-:W-:Y:S01]  /*06c0*/  FADD.FTZ R12, -R8, R25 ;  /* 0x00000019080c7221 */ /* 0x004fe20000010100 */
[----:B---3--:R-:W-:-:S03]  /*06d0*/  FSETP.GEU.FTZ.AND P4, PT, |R9|, 0.5, PT ;  /* 0x3f0000000900780b */ /* 0x008fc60003f9e200 */
[----:B------:R-:W-:Y:S01]  /*06e0*/  FFMA.FTZ R13, R12, R9, R8 ;  /* 0x000000090c0d7223 */ /* 0x000fe20000010008 */
[----:B------:R-:W-:Y:S01]  /*06f0*/  @P0 LEA R8, P5, R11, UR6, 0x2 ;  /* 0x000000060b080c11 */ /* 0x000fe2000f8a10ff */
[----:B------:R-:W-:-:S08]  /*0700*/  FADD.FTZ R9, -R9, 1 ;  /* 0x3f80000009097421 */ /* 0x000fd00000010100 */
[----:B------:R-:W-:Y:S01]  /*0710*/  @P4 FFMA.FTZ R13, -R12, R9, R25 ;  /* 0x000000090c0d4223 */ /* 0x000fe20000010119 */
[----:B------:R-:W-:Y:S01]  /*0720*/  @P0 LEA.HI.X R9, R11, UR7, R24, 0x2, P5 ;  /* 0x000000070b090c11 */ /* 0x000fe2000a8f1418 */
[----:B------:R-:W-:-:S04]  /*0730*/  IMAD.MOV.U32 R11, RZ, RZ, c[0x0][0x0] ;  /* 0x00000000ff0b7624 */ /* 0x000fc800078e00ff */
[----:B------:R-:W-:Y:S01]  /*0740*/  IMAD.WIDE.U32 R4, R11, 0x4, R4 ;  /* 0x000000040b047825 */ /* 0x000fe200078e0004 */
[----:B------:R0:W-:Y:S04]  /*0750*/  @P0 STG.E [R8.64], R13 ;  /* 0x0000000d08000986 */ /* 0x0001e8000c10190c */
[----:B------:R-:W-:-:S04]  /*0760*/  ISETP.GE.U32.AND P0, PT, R4, 0x10000, PT ;  /* 0x000100000400780c */ /* 0x000fc80003f06070 */
[----:B------:R-:W-:Y:S02]  /*0770*/  ISETP.GE.U32.AND.EX P0, PT, R5, RZ, PT, P0 ;  /* 0x000000ff0500720c */ /* 0x000fe40003f06100 */
[----:B-----5:R-:W-:Y:S02]  /*0780*/  FSETP.GEU.FTZ.AND P4, PT, |R6|, 0.5, PT ;  /* 0x3f0000000600780b */ /* 0x020fe40003f9e200 */
[----:B----4-:R-:W-:Y:S02]  /*0790*/  FSETP.GEU.FTZ.AND P5, PT, |R27|, 0.5, PT ;  /* 0x3f0000001b00780b */ /* 0x010fe40003fbe200 */
[----:B------:R-:W-:Y:S01]  /*07a0*/  FSETP.GEU.FTZ.AND P6, PT, |R29|, 0.5, PT ;  /* 0x3f0000001d00780b */ /* 0x000fe20003fde200 */
[----:B------:R-:W-:-:S04]  /*07b0*/  FADD.FTZ R19, R10, -R17 ;  /* 0x800000110a137221 */ /* 0x000fc80000010000 */
[----:B------:R-:W-:Y:S02]  /*07c0*/  FFMA.FTZ R17, R19, R6, R17 ;  /* 0x0000000613117223 */ /* 0x000fe40000010011 */
[----:B------:R-:W-:Y:S02]  /*07d0*/  FADD.FTZ R6, -R6, 1 ;  /* 0x3f80000006067421 */ /* 0x000fe40000010100 */
[----:B------:R-:W-:Y:S02]  /*07e0*/  FADD.FTZ R12, -R3, R26 ;  /* 0x0000001a030c7221 */ /* 0x000fe40000010100 */
[----:B------:R-:W-:Y:S02]  /*07f0*/  @P4 FFMA.FTZ R17, -R19, R6, R10 ;  /* 0x0000000613114223 */ /* 0x000fe4000001010a */
[----:B------:R-:W-:Y:S02]  /*0800*/  FADD.FTZ R6, R28, -R7 ;  /* 0x800000071c067221 */ /* 0x000fe40000010000 */
[----:B------:R-:W-:Y:S01]  /*0810*/  FFMA.FTZ R3, R12, R27, R3 ;  /* 0x0000001b0c037223 */ /* 0x000fe20000010003 */
[----:B------:R0:W-:Y:S01]  /*0820*/  @P1 STG.E [R20.64], R17 ;  /* 0x0000001114001986 */ /* 0x0001e2000c10190c */
[----:B------:R-:W-:Y:S01]  /*0830*/  FADD.FTZ R27, -R27, 1 ;  /* 0x3f8000001b1b7421 */ /* 0x000fe20000010100 */
[----:B------:R-:W-:Y:S01]  /*0840*/  ISETP.LT.U32.AND P1, PT, R4, UR14, PT ;  /* 0x0000000e04007c0c */ /* 0x000fe2000bf21070 */
[----:B------:R-:W-:-:S02]  /*0850*/  FFMA.FTZ R7, R6, R29, R7 ;  /* 0x0000001d06077223 */ /* 0x000fc40000010007 */
[----:B------:R-:W-:Y:S01]  /*0860*/  FADD.FTZ R29, -R29, 1 ;  /* 0x3f8000001d1d7421 */ /* 0x000fe20000010100 */
[----:B------:R-:W-:Y:S01]  /*0870*/  ISETP.LT.AND.EX P1, PT, R5, UR4, PT, P1 ;  /* 0x0000000405007c0c */ /* 0x000fe2000bf21310 */
[----:B------:R-:W-:Y:S02]  /*0880*/  @P5 FFMA.FTZ R3, -R12, R27, R26 ;  /* 0x0000001b0c035223 */ /* 0x000fe4000001011a */
[----:B------:R-:W-:-:S03]  /*0890*/  @P6 FFMA.FTZ R7, -R6, R29, R28 ;  /* 0x0000001d06076223 */ /* 0x000fc6000001011c */
[----:B------:R0:W-:Y:S04]  /*08a0*/  @P3 STG.E [R14.64], R3 ;  /* 0x000000030e003986 */ /* 0x0001e8000c10190c */
[----:B------:R0:W-:Y:S03]  /*08b0*/  @P2 STG.E [R22.64], R7 ;  /* 0x0000000716002986 */ /* 0x0001e6000c10190c */
[----:B------:R-:W-:Y:S05]  /*08c0*/  @!P0 BRA P1, `(.L_x_193) ;  /* 0xfffff93000008947 */ /* 0x000fea000083ffff */
[----:B------:R-:W-:Y:S05]  /*08d0*/  EXIT ;  /* 0x000000000000794d */ /* 0x000fea0003800000 */
.L_x_192:
[----:B------:R-:W0:Y:S02]  /*08e0*/  S2R R17, SR_TID.X ;  /* 0x0000000000117919 */ /* 0x000e240000002100 */
[----:B0-----:R-:W-:-:S05]  /*08f0*/  IMAD.WIDE.U32 R2, R17, 0x4, RZ ;  /* 0x0000000411027825 */ /* 0x001fca00078e00ff */
[----:B------:R-:W-:-:S04]  /*0900*/  ISETP.GE.U32.AND P0, PT, R2, UR14, PT ;  /* 0x0000000e02007c0c */ /* 0x000fc8000bf06070 */
[----:B------:R-:W-:-:S04]  /*0910*/  ISETP.GE.AND.EX P0, PT, R3, UR4, PT, P0 ;  /* 0x0000000403007c0c */ /* 0x000fc8000bf06300 */
[----:B------:R-:W-:-:S13]  /*0920*/  ISETP.GT.U32.OR P0, PT, R17, 0x3fff, P0 ;  /* 0x00003fff1100780c */ /* 0x000fda0000704470 */
[----:B------:R-:W-:Y:S05]  /*0930*/  @P0 EXIT ;  /* 0x000000000000094d */ /* 0x000fea0003800000 */
[----:B------:R-:W-:-:S04]  /*0940*/  IMAD.MOV.U32 R0, RZ, RZ, RZ ;  /* 0x000000ffff007224 */ /* 0x000fc800078e00ff */
.L_x_194:
[C---:B------:R-:W-:Y:S01]  /*0950*/  IMAD.SHL.U32 R8, R17.reuse, 0x10, RZ ;  /* 0x0000001011087824 */ /* 0x040fe200078e00ff */
[----:B------:R-:W-:-:S04]  /*0960*/  SHF.L.U64.HI R6, R17, 0x4, R0 ;  /* 0x0000000411067819 */ /* 0x000fc80000010200 */
[C---:B------:R-:W-:Y:S02]  /*0970*/  IADD3 R2, P0, R8.reuse, UR6, RZ ;  /* 0x0000000608027c10 */ /* 0x040fe4000ff1e0ff */
[C---:B------:R-:W-:Y:S02]  /*0980*/  IADD3 R4, P1, R8.reuse, UR8, RZ ;  /* 0x0000000808047c10 */ /* 0x040fe4000ff3e0ff */
[----:B------:R-:W-:Y:S02]  /*0990*/  IADD3 R8, P2, R8, UR10, RZ ;  /* 0x0000000a08087c10 */ /* 0x000fe4000ff5e0ff */
[C---:B------:R-:W-:Y:S02]  /*09a0*/  IADD3.X R5, R6.reuse, UR9, RZ, P1, !PT ;  /* 0x0000000906057c10 */ /* 0x040fe40008ffe4ff */
[C---:B------:R-:W-:Y:S02]  /*09b0*/  IADD3.X R9, R6.reuse, UR11, RZ, P2, !PT ;  /* 0x0000000b06097c10 */ /* 0x040fe400097fe4ff */
[----:B------:R-:W-:-:S02]  /*09c0*/  IADD3.X R3, R6, UR7, RZ, P0, !PT ;  /* 0x0000000706037c10 */ /* 0x000fc400087fe4ff */
[----:B------:R-:W2:Y:S04]  /*09d0*/  LDG.E.128 R4, [R4.64] ;  /* 0x0000000c04047981 */ /* 0x000ea8000c1e1d00 */
[----:B------:R-:W3:Y:S04]  /*09e0*/  LDG.E.128 R8, [R8.64] ;  /* 0x0000000c08087981 */ /* 0x000ee8000c1e1d00 */
[----:B------:R-:W2:Y:S01]  /*09f0*/  LDG.E.128 R12, [R2.64] ;  /* 0x0000000c020c7981 */ /* 0x000ea2000c1e1d00 */
[----:B---3--:R-:W-:Y:S02]  /*0a00*/  FSETP.GEU.FTZ.AND P0, PT, |R8|, 0.5, PT ;  /* 0x3f0000000800780b */ /* 0x008fe40003f1e200 */
[----:B------:R-:W-:-:S02]  /*0a10*/  FSETP.GEU.FTZ.AND P1, PT, |R9|, 0.5, PT ;  /* 0x3f0000000900780b */ /* 0x000fc40003f3e200 */
[----:B------:R-:W-:Y:S02]  /*0a20*/  FSETP.GEU.FTZ.AND P2, PT, |R10|, 0.5, PT ;  /* 0x3f0000000a00780b */ /* 0x000fe40003f5e200 */
[----:B------:R-:W-:Y:S01]  /*0a30*/  FSETP.GEU.FTZ.AND P3, PT, |R11|, 0.5, PT ;  /* 0x3f0000000b00780b */ /* 0x000fe20003f7e200 */
[----:B--2---:R-:W-:Y:S02]  /*0a40*/  FADD.FTZ R19, -R12, R4 ;  /* 0x000000040c137221 */ /* 0x004fe40000010100 */
[----:B------:R-:W-:Y:S02]  /*0a50*/  FADD.FTZ R16, -R8, 1 ;  /* 0x3f80000008107421 */ /* 0x000fe40000010100 */
[----:B------:R-:W-:Y:S02]  /*0a60*/  FADD.FTZ R18, -R13, R5 ;  /* 0x000000050d127221 */ /* 0x000fe40000010100 */
[----:B------:R-:W-:Y:S02]  /*0a70*/  FADD.FTZ R21, -R14, R6 ;  /* 0x000000060e157221 */ /* 0x000fe40000010100 */
[----:B------:R-:W-:-:S02]  /*0a80*/  FADD.FTZ R20, -R15, R7 ;  /* 0x000000070f147221 */ /* 0x000fc40000010100 */
[----:B------:R-:W-:Y:S02]  /*0a90*/  FFMA.FTZ R12, R8, R19, R12 ;  /* 0x00000013080c7223 */ /* 0x000fe4000001000c */
[----:B------:R-:W-:Y:S01]  /*0aa0*/  @P0 FFMA.FTZ R12, -R19, R16, R4 ;  /* 0x00000010130c0223 */ /* 0x000fe20000010104 */
[----:B------:R-:W-:Y:S01]  /*0ab0*/  IADD3 R17, P0, R17, c[0x0][0x0], RZ ;  /* 0x0000000011117a10 */ /* 0x000fe20007f1e0ff */
[----:B------:R-:W-:Y:S02]  /*0ac0*/  FFMA.FTZ R13, R9, R18, R13 ;  /* 0x00000012090d7223 */ /* 0x000fe4000001000d */
[----:B------:R-:W-:Y:S02]  /*0ad0*/  FFMA.FTZ R14, R10, R21, R14 ;  /* 0x000000150a0e7223 */ /* 0x000fe4000001000e */
[----:B------:R-:W-:Y:S02]  /*0ae0*/  FFMA.FTZ R15, R11, R20, R15 ;  /* 0x000000140b0f7223 */ /* 0x000fe4000001000f */
[----:B------:R-:W-:-:S02]  /*0af0*/  FADD.FTZ R9, -R9, 1 ;  /* 0x3f80000009097421 */ /* 0x000fc40000010100 */
[----:B------:R-:W-:Y:S02]  /*0b00*/  FADD.FTZ R10, -R10, 1 ;  /* 0x3f8000000a0a7421 */ /* 0x000fe40000010100 */
[----:B------:R-:W-:Y:S02]  /*0b10*/  FADD.FTZ R11, -R11, 1 ;  /* 0x3f8000000b0b7421 */ /* 0x000fe40000010100 */
[----:B------:R-:W-:Y:S02]  /*0b20*/  @P1 FFMA.FTZ R13, -R18, R9, R5 ;  /* 0x00000009120d1223 */ /* 0x000fe40000010105 */
[----:B------:R-:W-:Y:S02]  /*0b30*/  @P2 FFMA.FTZ R14, -R21, R10, R6 ;  /* 0x0000000a150e2223 */ /* 0x000fe40000010106 */
[----:B------:R-:W-:Y:S02]  /*0b40*/  @P3 FFMA.FTZ R15, -R20, R11, R7 ;  /* 0x0000000b140f3223 */ /* 0x000fe40000010107 */
        /* <DEDUP_REMOVED lines=10> */
.L_x_195:
        /* <DEDUP_REMOVED lines=9> */
.L_x_252:


//--------------------- .text._ZN2at6native52_GLOBAL__N__ff984223_19_ForeachTernaryOp_cu_5285c63625multi_tensor_apply_kernelINS1_18TensorListMetadataILi3EEENS1_20TernaryOpListFunctorIdLi3ELi3ELi0EEEJNS0_11LerpFunctorIdEEEEEvT_T0_DpT1_ --------------------------
	.section	.text._ZN2at6native52_GLOBAL__N__ff984223_19_ForeachTernaryOp_cu_5285c63625multi_tensor_apply_kernelINS1_18TensorListMetadataILi3EEENS1_20TernaryOpListFunctorIdLi3ELi3ELi0EEEJNS0_11LerpFunctorIdEEEEEvT_T0_DpT1_,"ax",@progbits
	.sectioninfo	@"SHI_REGISTERS=40"
	.align	128
.text._ZN2at6native52_GLOBAL__N__ff984223_19_ForeachTernaryOp_cu_5285c63625multi_tensor_apply_kernelINS1_18TensorListMetadataILi3EEENS1_20TernaryOpListFunctorIdLi3ELi3ELi0EEEJNS0_11LerpFunctorIdEEEEEvT_T0_DpT1_:
        .type           _ZN2at6native52_GLOBAL__N__ff984223_19_ForeachTernaryOp_cu_5285c63625multi_tensor_apply_kernelINS1_18TensorListMetadataILi3EEENS1_20TernaryOpListFunctorIdLi3ELi3ELi0EEEJNS0_11LerpFunctorIdEEEEEvT_T0_DpT1_,@function
        .size           _ZN2at6native52_GLOBAL__N__ff984223_19_ForeachTernaryOp_cu_5285c63625multi_tensor_apply_kernelINS1_18TensorListMetadataILi3EEENS1_20TernaryOpListFunctorIdLi3ELi3ELi0EEEJNS0_11LerpFunctorIdEEEEEvT_T0_DpT1_,(.L_x_253 - _ZN2at6native52_GLOBAL__N__ff984223_19_ForeachTernaryOp_cu_5285c63625multi_tensor_apply_kernelINS1_18TensorListMetadataILi3EEENS1_20TernaryOpListFunctorIdLi3ELi3ELi0EEEJNS0_11LerpFunctorIdEEEEEvT_T0_DpT1_)
        .other          _ZN2at6native52_GLOBAL__N__ff984223_19_ForeachTernaryOp_cu_5285c63625multi_tensor_apply_kernelINS1_18TensorListMetadataILi3EEENS1_20TernaryOpListFunctorIdLi3ELi3ELi0EEEJNS0_11LerpFunctorIdEEEEEvT_T0_DpT1_,@"STO_CUDA_ENTRY STV_DEFAULT"
_ZN2at6native52_GLOBAL__N__ff984223_19_ForeachTernaryOp_cu_5285c63625multi_tensor_apply_kernelINS1_18TensorListMetadataILi3EEENS1_20TernaryOpListFunctorIdLi3ELi3ELi0EEEJNS0_11LerpFunctorIdEEEEEvT_T0_DpT1_:
        /* <DEDUP_REMOVED lines=33> */
.L_x_197:
[----:B0-----:R-:W-:Y:S01]  /*0210*/  IADD3 R6, P1, R0, UR4, RZ ;  /* 0x0000000400067c10 */ /* 0x001fe2000ff3e0ff */
[----:B------:R-:W-:Y:S01]  /*0220*/  CS2R R10, SRZ ;  /* 0x00000000000a7805 */ /* 0x000fe2000001ff00 */
[----:B------:R-:W-:Y:S02]  /*0230*/  CS2R R12, SRZ ;  /* 0x00000000000c7805 */ /* 0x000fe4000001ff00 */
[C---:B------:R-:W-:Y:S01]  /*0240*/  ISETP.GE.U32.AND P0, PT, R6.reuse, 0x10000, PT ;  /* 0x000100000600780c */ /* 0x040fe20003f06070 */
[----:B------:R-:W-:Y:S01]  /*0250*/  IMAD.X R3, RZ, RZ, UR5, P1 ;  /* 0x00000005ff037e24 */ /* 0x000fe200088e06ff */
[----:B------:R-:W-:-:S04]  /*0260*/  ISETP.LT.U32.AND P1, PT, R6, UR16, PT ;  /* 0x0000001006007c0c */ /* 0x000fc8000bf21070 */
[----:B------:R-:W-:-:S04]  /*0270*/  ISETP.GE.U32.AND.EX P0, PT, R3, RZ, PT, P0 ;  /* 0x000000ff0300720c */ /* 0x000fc80003f06100 */
[----:B------:R-:W-:Y:S01]  /*0280*/  ISETP.LT.AND.EX P0, PT, R3, UR12, !P0, P1 ;  /* 0x0000000c03007c0c */ /* 0x000fe2000c701310 */
[----:B------:R-:W-:-:S12]  /*0290*/  CS2R R14, SRZ ;  /* 0x00000000000e7805 */ /* 0x000fd8000001ff00 */
[C---:B------:R-:W-:Y:S02]  /*02a0*/  @P0 LEA R4, P1, R6.reuse, UR6, 0x3 ;  /* 0x0000000606040c11 */ /* 0x040fe4000f8218ff */
[C---:B------:R-:W-:Y:S02]  /*02b0*/  @P0 LEA R8, P2, R6.reuse, UR8, 0x3 ;  /* 0x0000000806080c11 */ /* 0x040fe4000f8418ff */
[C-C-:B------:R-:W-:Y:S02]  /*02c0*/  @P0 LEA.HI.X R5, R6.reuse, UR7, R3.reuse, 0x3, P1 ;  /* 0x0000000706050c11 */ /* 0x140fe400088f1c03 */
[C---:B------:R-:W-:Y:S02]  /*02d0*/  @P0 LEA R16, P1, R6.reuse, UR10, 0x3 ;  /* 0x0000000a06100c11 */ /* 0x040fe4000f8218ff */
[C-C-:B------:R-:W-:Y:S01]  /*02e0*/  @P0 LEA.HI.X R9, R6.reuse, UR9, R3.reuse, 0x3, P2 ;  /* 0x0000000906090c11 */ /* 0x140fe200090f1c03 */
[----:B------:R0:W2:Y:S01]  /*02f0*/  @P0 LDG.E.64 R10, [R4.64] ;  /* 0x0000000e040a0981 */ /* 0x0000a2000c1e1b00 */
[----:B------:R-:W-:-:S03]  /*0300*/  @P0 LEA.HI.X R17, R6, UR11, R3, 0x3, P1 ;  /* 0x0000000b06110c11 */ /* 0x000fc600088f1c03 */
[----:B------:R1:W2:Y:S04]  /*0310*/  @P0 LDG.E.64 R12, [R8.64] ;  /* 0x0000000e080c0981 */ /* 0x0002a8000c1e1b00 */
[----:B------:R3:W4:Y:S01]  /*0320*/  @P0 LDG.E.64 R14, [R16.64] ;  /* 0x0000000e100e0981 */ /* 0x000722000c1e1b00 */
[----:B------:R-:W-:Y:S01]  /*0330*/  IADD3 R30, P2, R6, c[0x0][0x0], RZ ;  /* 0x00000000061e7a10 */ /* 0x000fe20007f5e0ff */
[C---:B------:R-:W-:Y:S01]  /*0340*/  IMAD R37, R2.reuse, 0x3, RZ ;  /* 0x0000000302257824 */ /* 0x040fe200078e02ff */
[-C--:B------:R-:W-:Y:S02]  /*0350*/  LEA R7, P3, R2, R6.reuse, 0x1 ;  /* 0x0000000602077211 */ /* 0x080fe400078608ff */
[C---:B------:R-:W-:Y:S01]  /*0360*/  ISETP.GE.U32.AND P1, PT, R30.reuse, 0x10000, PT ;  /* 0x000100001e00780c */ /* 0x040fe20003f26070 */
[--C-:B------:R-:W-:Y:S01]  /*0370*/  IMAD.X R19, RZ, RZ, R3.reuse, P2 ;  /* 0x000000ffff137224 */ /* 0x100fe200010e0603 */
[----:B------:R-:W-:Y:S01]  /*0380*/  ISETP.LT.U32.AND P2, PT, R30, UR16, PT ;  /* 0x000000101e007c0c */ /* 0x000fe2000bf41070 */
[----:B------:R-:W-:Y:S01]  /*0390*/  IMAD.X R18, RZ, RZ, R3, P3 ;  /* 0x000000ffff127224 */ /* 0x000fe200018e0603 */
[----:B------:R-:W-:Y:S01]  /*03a0*/  ISETP.LT.U32.AND P3, PT, R7, UR16, PT ;  /* 0x0000001007007c0c */ /* 0x000fe2000bf61070 */
[----:B------:R-:W-:Y:S01]  /*03b0*/  CS2R R20, SRZ ;  /* 0x0000000000147805 */ /* 0x000fe2000001ff00 */
[----:B------:R-:W-:Y:S01]  /*03c0*/  ISETP.GE.U32.AND.EX P1, PT, R19, RZ, PT, P1 ;  /* 0x000000ff1300720c */ /* 0x000fe20003f26110 */
[----:B---3--:R-:W-:Y:S01]  /*03d0*/  CS2R R16, SRZ ;  /* 0x0000000000107805 */ /* 0x008fe2000001ff00 */
[----:B------:R-:W-:Y:S01]  /*03e0*/  IADD3 R37, P5, R37, R6, RZ ;  /* 0x0000000625257210 */ /* 0x000fe20007fbe0ff */
[----:B-1----:R-:W-:Y:S01]  /*03f0*/  CS2R R8, SRZ ;  /* 0x0000000000087805 */ /* 0x002fe2000001ff00 */
[----:B------:R-:W-:-:S02]  /*0400*/  ISETP.LT.AND.EX P1, PT, R19, UR12, !P1, P2 ;  /* 0x0000000c13007c0c */ /* 0x000fc4000cf21320 */
[----:B------:R-:W-:Y:S01]  /*0410*/  ISETP.GE.U32.AND P2, PT, R7, 0x10000, PT ;  /* 0x000100000700780c */ /* 0x000fe20003f46070 */
[----:B------:R-:W-:Y:S01]  /*0420*/  IMAD.X R36, RZ, RZ, R3, P5 ;  /* 0x000000ffff247224 */ /* 0x000fe200028e0603 */
[----:B------:R-:W-:Y:S02]  /*0430*/  ISETP.GE.U32.AND P4, PT, R37, 0x10000, PT ;  /* 0x000100002500780c */ /* 0x000fe40003f86070 */
[C---:B------:R-:W-:Y:S02]  /*0440*/  ISETP.GE.U32.AND.EX P2, PT, R18.reuse, RZ, PT, P2 ;  /* 0x000000ff1200720c */ /* 0x040fe40003f46120 */
[C---:B0-----:R-:W-:Y:S01]  /*0450*/  SHF.L.U64.HI R5, R7.reuse, 0x3, R18 ;  /* 0x0000000307057819 */ /* 0x041fe20000010212 */
[----:B------:R-:W-:Y:S01]  /*0460*/  IMAD.SHL.U32 R7, R7, 0x8, RZ ;  /* 0x0000000807077824 */ /* 0x000fe200078e00ff */
[----:B------:R-:W-:Y:S02]  /*0470*/  ISETP.LT.AND.EX P2, PT, R18, UR12, !P2, P3 ;  /* 0x0000000c12007c0c */ /* 0x000fe4000d741330 */
[----:B------:R-:W-:-:S02]  /*0480*/  ISETP.LT.U32.AND P3, PT, R37, UR16, PT ;  /* 0x0000001025007c0c */ /* 0x000fc4000bf61070 */
[----:B------:R-:W-:Y:S02]  /*0490*/  ISETP.GE.U32.AND.EX P4, PT, R36, RZ, PT, P4 ;  /* 0x000000ff2400720c */ /* 0x000fe40003f86140 */
[C---:B------:R-:W-:Y:S01]  /*04a0*/  SHF.L.U64.HI R4, R30.reuse, 0x3, R19 ;  /* 0x000000031e047819 */ /* 0x040fe20000010213 */
[----:B------:R-:W-:Y:S01]  /*04b0*/  IMAD.SHL.U32 R30, R30, 0x8, RZ ;  /* 0x000000081e1e7824 */ /* 0x000fe200078e00ff */
[----:B------:R-:W-:Y:S01]  /*04c0*/  ISETP.LT.AND.EX P3, PT, R36, UR12, !P4, P3 ;  /* 0x0000000c24007c0c */ /* 0x000fe2000e761330 */
[----:B------:R-:W-:-:S03]  /*04d0*/  CS2R R18, SRZ ;  /* 0x0000000000127805 */ /* 0x000fc6000001ff00 */
[C---:B------:R-:W-:Y:S02]  /*04e0*/  @P1 IADD3 R24, P5, R30.reuse, UR8, RZ ;  /* 0x000000081e181c10 */ /* 0x040fe4000ffbe0ff */
[----:B------:R-:W-:Y:S02]  /*04f0*/  @P2 IADD3 R28, P4, R7, UR8, RZ ;  /* 0x00000008071c2c10 */ /* 0x000fe4000ff9e0ff */
[----:B------:R-:W-:Y:S02]  /*0500*/  SHF.L.U64.HI R36, R37, 0x3, R36 ;  /* 0x0000000325247819 */ /* 0x000fe40000010224 */
[----:B------:R-:W-:Y:S02]  /*0510*/  @P2 IADD3.X R29, R5, UR9, RZ, P4, !PT ;  /* 0x00000009051d2c10 */ /* 0x000fe4000a7fe4ff */
[----:B------:R-:W-:Y:S01]  /*0520*/  @P2 IADD3 R26, P4, R7, UR10, RZ ;  /* 0x0000000a071a2c10 */ /* 0x000fe2000ff9e0ff */
[----:B------:R-:W-:Y:S01]  /*0530*/  IMAD.SHL.U32 R37, R37, 0x8, RZ ;  /* 0x0000000825257824 */ /* 0x000fe200078e00ff */
[----:B------:R-:W-:Y:S01]  /*0540*/  @P1 IADD3 R22, P6, R30, UR10, RZ ;  /* 0x0000000a1e161c10 */ /* 0x000fe2000ffde0ff */
[----:B------:R4:W3:Y:S01]  /*0550*/  @P2 LDG.E.64 R18, [R28.64] ;  /* 0x0000000e1c122981 */ /* 0x0008e2000c1e1b00 */
[----:B------:R-:W-:-:S02]  /*0560*/  @P2 IADD3.X R27, R5, UR11, RZ, P4, !PT ;  /* 0x0000000b051b2c10 */ /* 0x000fc4000a7fe4ff */
[----:B------:R-:W-:Y:S02]  /*0570*/  @P3 IADD3 R32, P4, R37, UR8, RZ ;  /* 0x0000000825203c10 */ /* 0x000fe4000ff9e0ff */
[----:B------:R-:W-:Y:S01]  /*0580*/  @P1 IADD3.X R25, R4, UR9, RZ, P5, !PT ;  /* 0x0000000904191c10 */ /* 0x000fe2000affe4ff */
[----:B------:R2:W5:Y:S01]  /*0590*/  @P2 LDG.E.64 R20, [R26.64] ;  /* 0x0000000e1a142981 */ /* 0x000562000c1e1b00 */
[----:B------:R-:W-:Y:S02]  /*05a0*/  @P3 IADD3.X R33, R36, UR9, RZ, P4, !PT ;  /* 0x0000000924213c10 */ /* 0x000fe4000a7fe4ff */
[----:B------:R-:W-:Y:S01]  /*05b0*/  IADD3 R30, P4, R30, UR6, RZ ;  /* 0x000000061e1e7c10 */ /* 0x000fe2000ff9e0ff */
[----:B------:R0:W3:Y:S01]  /*05c0*/  @P1 LDG.E.64 R16, [R24.64] ;  /* 0x0000000e18101981 */ /* 0x0000e2000c1e1b00 */
[C---:B------:R-:W-:Y:S02]  /*05d0*/  @P1 IADD3.X R23, R4.reuse, UR11, RZ, P6, !PT ;  /* 0x0000000b04171c10 */ /* 0x040fe4000b7fe4ff */
[----:B------:R-:W-:-:S02]  /*05e0*/  IADD3.X R31, R4, UR7, RZ, P4, !PT ;  /* 0x00000007041f7c10 */ /* 0x000fc4000a7fe4ff */
[----:B------:R-:W-:Y:S01]  /*05f0*/  @P3 IADD3 R34, P5, R37, UR10, RZ ;  /* 0x0000000a25223c10 */ /* 0x000fe2000ffbe0ff */
[----:B------:R1:W3:Y:S01]  /*0600*/  @P1 LDG.E.64 R8, [R22.64] ;  /* 0x0000000e16081981 */ /* 0x0002e2000c1e1b00 */
[----:B------:R-:W-:Y:S01]  /*0610*/  IADD3 R4, P4, R7, UR6, RZ ;  /* 0x0000000607047c10 */ /* 0x000fe2000ff9e0ff */
[----:B0-----:R-:W-:Y:S01]  /*0620*/  CS2R R24, SRZ ;  /* 0x0000000000187805 */ /* 0x001fe2000001ff00 */
[----:B------:R-:W-:Y:S02]  /*0630*/  @P3 IADD3.X R35, R36, UR11, RZ, P5, !PT ;  /* 0x0000000b24233c10 */ /* 0x000fe4000affe4ff */
[----:B------:R-:W-:Y:S01]  /*0640*/  IADD3.X R5, R5, UR7, RZ, P4, !PT ;  /* 0x0000000705057c10 */ /* 0x000fe2000a7fe4ff */
[----:B-1----:R-:W-:Y:S02]  /*0650*/  CS2R R22, SRZ ;  /* 0x0000000000167805 */ /* 0x002fe4000001ff00 */
[----:B------:R0:W5:Y:S04]  /*0660*/  @P3 LDG.E.64 R24, [R32.64] ;  /* 0x0000000e20183981 */ /* 0x000168000c1e1b00 */
[----:B------:R1:W5:Y:S01]  /*0670*/  @P3 LDG.E.64 R22, [R34.64] ;  /* 0x0000000e22163981 */ /* 0x000362000c1e1b00 */
[----:B0-----:R-:W-:-:S04]  /*0680*/  IADD3 R32, P4, R37, UR6, RZ ;  /* 0x0000000625207c10 */ /* 0x001fc8000ff9e0ff */
[----:B------:R-:W-:Y:S01]  /*0690*/  IADD3.X R33, R36, UR7, RZ, P4, !PT ;  /* 0x0000000724217c10 */ /* 0x000fe2000a7fe4ff */
[----:B-1----:R-:W-:-:S06]  /*06a0*/  CS2R R34, SRZ ;  /* 0x0000000000227805 */ /* 0x002fcc000001ff00 */
[----:B------:R-:W5:Y:S01]  /*06b0*/  @P3 LDG.E.64 R34, [R32.64] ;  /* 0x0000000e20223981 */ /* 0x000f62000c1e1b00 */
[----:B--2---:R-:W-:-:S04]  /*06c0*/  DADD R26, -R10, R12 ;  /* 0x000000000a1a7229 */ /* 0x004fc8000000010c */
[----:B----4-:R-:W0:-:S06]  /*06d0*/  DADD R28, -R14, 1 ;  /* 0x3ff000000e1c7429 */ /* 0x010e0c0000000100 */
[C---:B0-----:R0:W-:Y:S02]  /*06e0*/  DFMA R28, -R26.reuse, R28, R12 ;  /* 0x0000001c1a1c722b */ /* 0x0411e4000000010c */
[----:B0-----:R-:W-:Y:S02]  /*06f0*/  CS2R R12, SRZ ;  /* 0x00000000000c7805 */ /* 0x001fe4000001ff00 */
[----:B------:R0:W-:Y:S02]  /*0700*/  DFMA R10, R26, R14, R10 ;  /* 0x0000000e1a0a722b */ /* 0x0001e4000000000a */
[----:B0-----:R-:W-:Y:S02]  /*0710*/  CS2R R26, SRZ ;  /* 0x00000000001a7805 */ /* 0x001fe4000001ff00 */
[----:B------:R-:W2:Y:S04]  /*0720*/  @P1 LDG.E.64 R12, [R30.64] ;  /* 0x0000000e1e0c1981 */ /* 0x000ea8000c1e1b00 */
[----:B------:R-:W4:Y:S01]  /*0730*/  @P2 LDG.E.64 R26, [R4.64] ;  /* 0x0000000e041a2981 */ /* 0x000f22000c1e1b00 */
[----:B------:R-:W0:-:S06]  /*0740*/  DSETP.GEU.AND P4, PT, |R14|, 0.5, PT ;  /* 0x3fe000000e00742a */ /* 0x000e0c0003f8e200 */
[----:B0-----:R-:W-:Y:S02]  /*0750*/  FSEL R10, R28, R10, P4 ;  /* 0x0000000a1c0a7208 */ /* 0x001fe40002000000 */
[----:B------:R-:W-:Y:S01]  /*0760*/  FSEL R11, R29, R11, P4 ;  /* 0x0000000b1d0b7208 */ /* 0x000fe20002000000 */
[----:B------:R-:W-:Y:S02]  /*0770*/  ULDC UR13, c[0x0][0x0] ;  /* 0x00000000000d7ab9 */ /* 0x000fe40000000800 */
[----:B------:R-:W-:Y:S01]  /*0780*/  UIMAD.WIDE.U32 UR4, UR13, 0x4, UR4 ;  /* 0x000000040d0478a5 */ /* 0x000fe2000f8e0004 */
[----:B---3--:R-:W-:-:S04]  /*0790*/  DADD R14, -R8, 1 ;  /* 0x3ff00000080e7429 */ /* 0x008fc80000000100 */
[----:B------:R-:W-:-:S04]  /*07a0*/  DSETP.GEU.AND P4, PT, |R8|, 0.5, PT ;  /* 0x3fe000000800742a */ /* 0x000fc80003f8e200 */
[----:B-----5:R-:W-:Y:S01]  /*07b0*/  DSETP.GEU.AND P5, PT, |R20|, 0.5, PT ;  /* 0x3fe000001400742a */ /* 0x020fe20003fae200 */
[----:B------:R-:W-:Y:S02]  /*07c0*/  UISETP.LT.U32.AND UP1, UPT, UR4, UR16, UPT ;  /* 0x000000100400728c */ /* 0x000fe4000bf21070 */
[----:B------:R-:W-:-:S04]  /*07d0*/  UISETP.GE.U32.AND UP0, UPT, UR4, 0x10000, UPT ;  /* 0x000100000400788c */ /* 0x000fc8000bf06070 */
[----:B------:R-:W-:Y:S01]  /*07e0*/  UISETP.GE.U32.AND.EX UP0, UPT, UR5, URZ, UPT, UP0 ;  /* 0x0000003f0500728c */ /* 0x000fe2000bf06100 */
[----:B--2---:R-:W0:-:S06]  /*07f0*/  DADD R28, R16, -R12 ;  /* 0x00000000101c7229 */ /* 0x004e0c000000080c */
[----:B0-----:R-:W-:-:S04]  /*0800*/  DFMA R14, -R28, R14, R16 ;  /* 0x0000000e1c0e722b */ /* 0x001fc80000000110 */
[----:B------:R-:W-:-:S04]  /*0810*/  DFMA R12, R28, R8, R12 ;  /* 0x000000081c0c722b */ /* 0x000fc8000000000c */
[----:B------:R-:W-:-:S04]  /*0820*/  DADD R16, -R20, 1 ;  /* 0x3ff0000014107429 */ /* 0x000fc80000000100 */
[----:B----4-:R-:W0:-:S06]  /*0830*/  DADD R8, -R26, R18 ;  /* 0x000000001a087229 */ /* 0x010e0c0000000112 */
[----:B0-----:R-:W-:-:S04]  /*0840*/  DFMA R18, -R8, R16, R18 ;  /* 0x000000100812722b */ /* 0x001fc80000000112 */
[----:B------:R-:W-:-:S04]  /*0850*/  DFMA R26, R8, R20, R26 ;  /* 0x00000014081a722b */ /* 0x000fc8000000001a */
[----:B------:R-:W-:-:S04]  /*0860*/  DADD R16, -R22, 1 ;  /* 0x3ff0000016107429 */ /* 0x000fc80000000100 */
[----:B------:R-:W0:-:S06]  /*0870*/  DADD R8, R24, -R34 ;  /* 0x0000000018087229 */ /* 0x000e0c0000000822 */
[C---:B0-----:R0:W-:Y:S02]  /*0880*/  DFMA R24, -R8.reuse, R16, R24 ;  /* 0x000000100818722b */ /* 0x0411e40000000118 */
[C---:B0-----:R-:W-:Y:S02]  /*0890*/  @P0 LEA R16, P6, R6.reuse, UR6, 0x3 ;  /* 0x0000000606100c11 */ /* 0x041fe4000f8c18ff */
[----:B------:R-:W-:Y:S02]  /*08a0*/  DFMA R8, R8, R22, R34 ;  /* 0x000000160808722b */ /* 0x000fe40000000022 */
[----:B------:R-:W-:-:S03]  /*08b0*/  @P0 LEA.HI.X R17, R6, UR7, R3, 0x3, P6 ;  /* 0x0000000706110c11 */ /* 0x000fc6000b0f1c03 */
[----:B------:R-:W0:Y:S01]  /*08c0*/  DSETP.GEU.AND P6, PT, |R22|, 0.5, PT ;  /* 0x3fe000001600742a */ /* 0x000e220003fce200 */
[----:B------:R-:W-:Y:S02]  /*08d0*/  FSEL R6, R14, R12, P4 ;  /* 0x0000000c0e067208 */ /* 0x000fe40002000000 */
[----:B------:R-:W-:Y:S02]  /*08e0*/  FSEL R7, R15, R13, P4 ;  /* 0x0000000d0f077208 */ /* 0x000fe40002000000 */
[----:B------:R-:W-:Y:S02]  /*08f0*/  FSEL R12, R18, R26, P5 ;  /* 0x0000001a120c7208 */ /* 0x000fe40002800000 */
[----:B------:R-:W-:Y:S02]  /*0900*/  FSEL R13, R19, R27, P5 ;  /* 0x0000001b130d7208 */ /* 0x000fe40002800000 */
[----:B0-----:R-:W-:Y:S02]  /*0910*/  FSEL R8, R24, R8, P6 ;  /* 0x0000000818087208 */ /* 0x001fe40003000000 */
        /* <DEDUP_REMOVED lines=12> */
.L_x_196:
[----:B------:R-:W0:Y:S02]  /*09e0*/  S2R R29, SR_TID.X ;  /* 0x00000000001d7919 */ /* 0x000e240000002100 */
[----:B0-----:R-:W-:-:S05]  /*09f0*/  IMAD.WIDE.U32 R2, R29, 0x4, RZ ;  /* 0x000000041d027825 */ /* 0x001fca00078e00ff */
[----:B------:R-:W-:-:S04]  /*0a00*/  ISETP.GE.U32.AND P0, PT, R2, UR16, PT ;  /* 0x0000001002007c0c */ /* 0x000fc8000bf06070 */
[----:B------:R-:W-:-:S04]  /*0a10*/  ISETP.GE.AND.EX P0, PT, R3, UR12, PT, P0 ;  /* 0x0000000c03007c0c */ /* 0x000fc8000bf06300 */
[----:B------:R-:W-:-:S13]  /*0a20*/  ISETP.GT.U32.OR P0, PT, R29, 0x3fff, P0 ;  /* 0x00003fff1d00780c */ /* 0x000fda0000704470 */
[----:B------:R-:W-:Y:S05]  /*0a30*/  @P0 EXIT ;  /* 0x000000000000094d */ /* 0x000fea0003800000 */
[----:B------:R-:W-:-:S04]  /*0a40*/  IMAD.MOV.U32 R0, RZ, RZ, RZ ;  /* 0x000000ffff007224 */ /* 0x000fc800078e00ff */
.L_x_198:
[C---:B------:R-:W-:Y:S01]  /*0a50*/  IMAD.SHL.U32 R32, R29.reuse, 0x20, RZ ;  /* 0x000000201d207824 */ /* 0x040fe200078e00ff */
[----:B------:R-:W-:-:S04]  /*0a60*/  SHF.L.U64.HI R4, R29, 0x5, R0 ;  /* 0x000000051d047819 */ /* 0x000fc80000010200 */
[C---:B------:R-:W-:Y:S02]  /*0a70*/  IADD3 R2, P0, R32.reuse, UR6, RZ ;  /* 0x0000000620027c10 */ /* 0x040fe4000ff1e0ff */
[C---:B------:R-:W-:Y:S02]  /*0a80*/  IADD3 R30, P1, R32.reuse, UR8, RZ ;  /* 0x00000008201e7c10 */ /* 0x040fe4000ff3e0ff */
[----:B------:R-:W-:Y:S02]  /*0a90*/  IADD3 R32, P2, R32, UR10, RZ ;  /* 0x0000000a20207c10 */ /* 0x000fe4000ff5e0ff */
[C---:B------:R-:W-:Y:S02]  /*0aa0*/  IADD3.X R3, R4.reuse, UR7, RZ, P0, !PT ;  /* 0x0000000704037c10 */ /* 0x040fe400087fe4ff */
[C---:B------:R-:W-:Y:S02]  /*0ab0*/  IADD3.X R31, R4.reuse, UR9, RZ, P1, !PT ;  /* 0x00000009041f7c10 */ /* 0x040fe40008ffe4ff */
[----:B------:R-:W-:Y:S01]  /*0ac0*/  IADD3.X R33, R4, UR11, RZ, P2, !PT ;  /* 0x0000000b04217c10 */ /* 0x000fe200097fe4ff */
[----:B------:R-:W2:Y:S04]  /*0ad0*/  LDG.E.128 R24, [R2.64+0x10] ;  /* 0x0000100e02187981 */ /* 0x000ea8000c1e1d00 */
[----:B------:R-:W3:Y:S04]  /*0ae0*/  LDG.E.128 R4, [R2.64] ;  /* 0x0000000e02047981 */ /* 0x000ee8000c1e1d00 */
[----:B------:R-:W3:Y:S04]  /*0af0*/  LDG.E.128 R8, [R30.64] ;  /* 0x0000000e1e087981 */ /* 0x000ee8000c1e1d00 */
[----:B------:R-:W4:Y:S04]  /*0b00*/  LDG.E.128 R12, [R32.64] ;  /* 0x0000000e200c7981 */ /* 0x000f28000c1e1d00 */
[----:B------:R-:W5:Y:S04]  /*0b10*/  LDG.E.128 R16, [R32.64+0x10] ;  /* 0x0000100e20107981 */ /* 0x000f68000c1e1d00 */
[----:B------:R-:W2:Y:S01]  /*0b20*/  LDG.E.128 R20, [R30.64+0x10] ;  /* 0x0000100e1e147981 */ /* 0x000ea2000c1e1d00 */
[----:B---3--:R-:W0:-:S04]  /*0b30*/  DADD R34, -R6, R10 ;  /* 0x0000000006227229 */ /* 0x008e08000000010a */
[----:B----4-:R-:W1:-:S04]  /*0b40*/  DADD R36, -R14, 1 ;  /* 0x3ff000000e247429 */ /* 0x010e480000000100 */
[----:B------:R-:W-:-:S04]  /*0b50*/  DSETP.GEU.AND P1, PT, |R14|, 0.5, PT ;  /* 0x3fe000000e00742a */ /* 0x000fc80003f2e200 */
[----:B0-----:R-:W-:-:S04]  /*0b60*/  DFMA R6, R14, R34, R6 ;  /* 0x000000220e06722b */ /* 0x001fc80000000006 */
[----:B-1----:R-:W-:-:S04]  /*0b70*/  DFMA R10, -R34, R36, R10 ;  /* 0x00000024220a722b */ /* 0x002fc8000000010a */
[----:B------:R-:W0:-:S04]  /*0b80*/  DADD R14, -R4, R8 ;  /* 0x00000000040e7229 */ /* 0x000e080000000108 */
[----:B------:R-:W1:-:S04]  /*0b90*/  DADD R34, -R12, 1 ;  /* 0x3ff000000c227429 */ /* 0x000e480000000100 */
[----:B------:R-:W-:-:S04]  /*0ba0*/  DSETP.GEU.AND P0, PT, |R12|, 0.5, PT ;  /* 0x3fe000000c00742a */ /* 0x000fc80003f0e200 */
[----:B0-----:R-:W-:-:S04]  /*0bb0*/  DFMA R4, R12, R14, R4 ;  /* 0x0000000e0c04722b */ /* 0x001fc80000000004 */
[----:B-1----:R-:W-:-:S04]  /*0bc0*/  DFMA R8, -R14, R34, R8 ;  /* 0x000000220e08722b */ /* 0x002fc80000000108 */
[----:B-----5:R-:W-:-:S04]  /*0bd0*/  DADD R14, -R16, 1 ;  /* 0x3ff00000100e7429 */ /* 0x020fc80000000100 */
[----:B--2---:R-:W0:-:S04]  /*0be0*/  DADD R12, -R24, R20 ;  /* 0x00000000180c7229 */ /* 0x004e080000000114 */
[----:B------:R-:W-:-:S04]  /*0bf0*/  DADD R32, -R18, 1 ;  /* 0x3ff0000012207429 */ /* 0x000fc80000000100 */
[----:B------:R-:W1:-:S04]  /*0c00*/  DADD R30, -R26, R22 ;  /* 0x000000001a1e7229 */ /* 0x000e480000000116 */
[----:B0-----:R-:W-:-:S04]  /*0c10*/  DFMA R14, -R12, R14, R20 ;  /* 0x0000000e0c0e722b */ /* 0x001fc80000000114 */
[----:B------:R-:W-:-:S04]  /*0c20*/  DSETP.GEU.AND P3, PT, |R18|, 0.5, PT ;  /* 0x3fe000001200742a */ /* 0x000fc80003f6e200 */
[----:B------:R-:W-:-:S04]  /*0c30*/  DFMA R12, R16, R12, R24 ;  /* 0x0000000c100c722b */ /* 0x000fc80000000018 */
[----:B-1----:R-:W-:-:S04]  /*0c40*/  DFMA R18, R18, R30, R26 ;  /* 0x0000001e1212722b */ /* 0x002fc8000000001a */
[----:B------:R-:W-:-:S04]  /*0c50*/  DFMA R22, -R30, R32, R22 ;  /* 0x000000201e16722b */ /* 0x000fc80000000116 */
[----:B------:R-:W0:Y:S01]  /*0c60*/  DSETP.GEU.AND P2, PT, |R16|, 0.5, PT ;  /* 0x3fe000001000742a */ /* 0x000e220003f4e200 */
[----:B------:R-:W-:Y:S02]  /*0c70*/  FSEL R6, R10, R6, P1 ;  /* 0x000000060a067208 */ /* 0x000fe40000800000 */
[----:B------:R-:W-:Y:S02]  /*0c80*/  FSEL R7, R11, R7, P1 ;  /* 0x000000070b077208 */ /* 0x000fe40000800000 */
[----:B------:R-:W-:Y:S02]  /*0c90*/  FSEL R4, R8, R4, P0 ;  /* 0x0000000408047208 */ /* 0x000fe40000000000 */
[----:B------:R-:W-:Y:S02]  /*0ca0*/  FSEL R5, R9, R5, P0 ;  /* 0x0000000509057208 */ /* 0x000fe40000000000 */
[----:B0-----:R-:W-:Y:S02]  /*0cb0*/  FSEL R8, R14, R12, P2 ;  /* 0x0000000c0e087208 */ /* 0x001fe40001000000 */
[----:B------:R-:W-:-:S02]  /*0cc0*/  FSEL R10, R22, R18, P3 ;  /* 0x00000012160a7208 */ /* 0x000fc40001800000 */
[----:B------:R-:W-:Y:S02]  /*0cd0*/  FSEL R11, R23, R19, P3 ;  /* 0x00000013170b7208 */ /* 0x000fe40001800000 */
[----:B------:R-:W-:Y:S02]  /*0ce0*/  FSEL R9, R15, R13, P2 ;  /* 0x0000000d0f097208 */ /* 0x000fe40001000000 */
[----:B------:R-:W-:Y:S01]  /*0cf0*/  IADD3 R29, P0, R29, c[0x0][0x0], RZ ;  /* 0x000000001d1d7a10 */ /* 0x000fe20007f1e0ff */
[----:B------:R0:W-:Y:S04]  /*0d00*/  STG.E.128 [R2.64], R4 ;  /* 0x0000000402007986 */ /* 0x0001e8000c101d0e */
[----:B------:R-:W-:Y:S01]  /*0d10*/  IMAD.X R0, RZ, RZ, R0, P0 ;  /* 0x000000ffff007224 */ /* 0x000fe200000e0600 */
[----:B------:R-:W-:Y:S01]  /*0d20*/  ISETP.LT.U32.AND P1, PT, R29, 0x4000, PT ;  /* 0x000040001d00780c */ /* 0x000fe20003f21070 */
[----:B0-----:R-:W-:-:S02]  /*0d30*/  IMAD.MOV.U32 R4, RZ, RZ, R8 ;  /* 0x000000ffff047224 */ /* 0x001fc400078e0008 */
[----:B------:R-:W-:Y:S02]  /*0d40*/  IMAD.MOV.U32 R6, RZ, RZ, R10 ;  /* 0x000000ffff067224 */ /* 0x000fe400078e000a */
[----:B------:R-:W-:Y:S02]  /*0d50*/  IMAD.MOV.U32 R7, RZ, RZ, R11 ;  /* 0x000000ffff077224 */ /* 0x000fe400078e000b */
[----:B------:R-:W-:Y:S02]  /*0d60*/  IMAD.MOV.U32 R5, RZ, RZ, R9 ;  /* 0x000000ffff057224 */ /* 0x000fe400078e0009 */
[----:B------:R-:W-:-:S03]  /*0d70*/  IMAD.SHL.U32 R8, R29, 0x4, RZ ;  /* 0x000000041d087824 */ /* 0x000fc600078e00ff */
[----:B------:R0:W-:Y:S02]  /*0d80*/  STG.E.128 [R2.64+0x10], R4 ;  /* 0x0000100402007986 */ /* 0x0001e4000c101d0e */
[----:B------:R-:W-:Y:S02]  /*0d90*/  ISETP.GE.U32.AND P0, PT, R8, UR16, PT ;  /* 0x0000001008007c0c */ /* 0x000fe4000bf06070 */
[----:B------:R-:W-:Y:S02]  /*0da0*/  SHF.L.U64.HI R8, R29, 0x2, R0 ;  /* 0x000000021d087819 */ /* 0x000fe40000010200 */
[----:B------:R-:W-:Y:S02]  /*0db0*/  ISETP.LT.U32.AND.EX P1, PT, R0, RZ, PT, P1 ;  /* 0x000000ff0000720c */ /* 0x000fe40003f21110 */
[----:B------:R-:W-:-:S13]  /*0dc0*/  ISETP.GE.AND.EX P0, PT, R8, UR12, PT, P0 ;  /* 0x0000000c08007c0c */ /* 0x000fda000bf06300 */
[----:B0-----:R-:W-:Y:S05]  /*0dd0*/  @!P0 BRA P1, `(.L_x_198) ;  /* 0xfffffc7000008947 */ /* 0x001fea000083ffff */
[----:B------:R-:W-:Y:S05]  /*0de0*/  EXIT ;  /* 0x000000000000794d */ /* 0x000fea0003800000 */
.L_x_199:
        /* <DEDUP_REMOVED lines=9> */
.L_x_253:


//--------------------- .text._ZN2at6native52_GLOBAL__N__ff984223_19_ForeachTernaryOp_cu_5285c63625multi_tensor_apply_kernelINS1_18TensorListMetadataILi4EEENS1_20TernaryOpListFunctorIN3c108BFloat16ELi4ELi3ELi3EEEJNS0_11LerpFunctorIfEEEEEvT_T0_DpT1_ --------------------------
	.section	.text._ZN2at6native52_GLOBAL__N__ff984223_19_ForeachTernaryOp_cu_5285c63625multi_tensor_apply_kernelINS1_18TensorListMetadataILi4EEENS1_20TernaryOpListFunctorIN3c108BFloat16ELi4ELi3ELi3EEEJNS0_11LerpFunctorIfEEEEEvT_T0_DpT1_,"ax",@progbits
	.sectioninfo	@"SHI_REGISTERS=32"
	.align	128
.text._ZN2at6native52_GLOBAL__N__ff984223_19_ForeachTernaryOp_cu_5285c63625multi_tensor_apply_kernelINS1_18TensorListMetadataILi4EEENS1_20TernaryOpListFunctorIN3c108BFloat16ELi4ELi3ELi3EEEJNS0_11LerpFunctorIfEEEEEvT_T0_DpT1_:
        .type           _ZN2at6native52_GLOBAL__N__ff984223_19_ForeachTernaryOp_cu_5285c63625multi_tensor_apply_kernelINS1_18TensorListMetadataILi4EEENS1_20TernaryOpListFunctorIN3c108BFloat16ELi4ELi3ELi3EEEJNS0_11LerpFunctorIfEEEEEvT_T0_DpT1_,@function
        .size           _ZN2at6native52_GLOBAL__N__ff984223_19_ForeachTernaryOp_cu_5285c63625multi_tensor_apply_kernelINS1_18TensorListMetadataILi4EEENS1_20TernaryOpListFunctorIN3c108BFloat16ELi4ELi3ELi3EEEJNS0_11LerpFunctorIfEEEEEvT_T0_DpT1_,(.L_x_254 - _ZN2at6native52_GLOBAL__N__ff984223_19_ForeachTernaryOp_cu_5285c63625multi_tensor_apply_kernelINS1_18TensorListMetadataILi4EEENS1_20TernaryOpListFunctorIN3c108BFloat16ELi4ELi3ELi3EEEJNS0_11LerpFunctorIfEEEEEvT_T0_DpT1_)
        .other          _ZN2at6native52_GLOBAL__N__ff984223_19_ForeachTernaryOp_cu_5285c63625multi_tensor_apply_kernelINS1_18TensorListMetadataILi4EEENS1_20TernaryOpListFunctorIN3c108BFloat16ELi4ELi3ELi3EEEJNS0_11LerpFunctorIfEEEEEvT_T0_DpT1_,@"STO_CUDA_ENTRY STV_DEFAULT"
_ZN2at6native52_GLOBAL__N__ff984223_19_ForeachTernaryOp_cu_5285c63625multi_tensor_apply_kernelINS1_18TensorListMetadataILi4EEENS1_20TernaryOpListFunctorIN3c108BFloat16ELi4ELi3ELi3EEEJNS0_11LerpFunctorIfEEEEEvT_T0_DpT1_:
        /* <DEDUP_REMOVED lines=12> */
[----:B------:R-:W-:Y:S02]  /*00c0*/  UIMAD.WIDE UR6, UR15, 0x20000, UR6 ;  /* 0x000200000f0678a5 */ /* 0x000fe4000f8e0206 */
[----:B------:R-:W-:Y:S02]  /*00d0*/  UIMAD.WIDE UR8, UR15, 0x20000, UR8 ;  /* 0x000200000f0878a5 */ /* 0x000fe4000f8e0208 */
[----:B------:R-:W-:-:S02]  /*00e0*/  UIMAD.WIDE UR10, UR15, 0x20000, UR10 ;  /* 0x000200000f0a78a5 */ /* 0x000fc4000f8e020a */
[----:B------:R-:W-:Y:S02]  /*00f0*/  ULDC.64 UR12, c[0x0][UR14+0x4c0] ;  /* 0x000130000e0c7abb */ /* 0x000fe40008000a00 */
[----:B------:R-:W-:Y:S02]  /*0100*/  UIMAD.WIDE UR12, UR15, 0x20000, UR12 ;  /* 0x000200000f0c78a5 */ /* 0x000fe4000f8e020c */
[----:B------:R-:W-:Y:S02]  /*0110*/  ULOP3.LUT UR16, UR10, UR8, UR6, 0xfe, !UPT ;  /* 0x000000080a107292 */ /* 0x000fe4000f8efe06 */
[----:B------:R-:W-:Y:S02]  /*0120*/  ULDC.64 UR14, c[0x0][UR14+0x5e0] ;  /* 0x000178000e0e7abb */ /* 0x000fe40008000a00 */
[----:B------:R-:W-:Y:S02]  /*0130*/  UIADD3 UR17, UP1, -UR4, UR14, URZ ;  /* 0x0000000e04117290 */ /* 0x000fe4000ff3e13f */
[----:B------:R-:W-:-:S04]  /*0140*/  ULOP3.LUT UR4, UR16, 0x7, UR12, 0xc8, !UPT ;  /* 0x0000000710047892 */ /* 0x000fc8000f8ec80c */
        /* <DEDUP_REMOVED lines=13> */
.L_x_201:
[----:B0-----:R-:W-:Y:S02]  /*0220*/  IADD3 R7, P1, R0, R4, RZ ;  /* 0x0000000400077210 */ /* 0x001fe40007f3e0ff */
[----:B------:R-:W-:Y:S02]  /*0230*/  PRMT R21, RZ, 0x7610, R21 ;  /* 0x00007610ff157816 */ /* 0x000fe40000000015 */
[C---:B------:R-:W-:Y:S01]  /*0240*/  ISETP.GE.U32.AND P0, PT, R7.reuse, 0x10000, PT ;  /* 0x000100000700780c */ /* 0x040fe20003f06070 */
[----:B------:R-:W-:Y:S01]  /*0250*/  IMAD.X R6, RZ, RZ, R5, P1 ;  /* 0x000000ffff067224 */ /* 0x000fe200008e0605 */
[----:B------:R-:W-:Y:S02]  /*0260*/  ISETP.LT.U32.AND P1, PT, R7, UR17, PT ;  /* 0x0000001107007c0c */ /* 0x000fe4000bf21070 */
[----:B------:R-:W-:-:S02]  /*0270*/  PRMT R28, RZ, 0x7610, R28 ;  /* 0x00007610ff1c7816 */ /* 0x000fc4000000001c */
[C---:B------:R-:W-:Y:S02]  /*0280*/  ISETP.GE.U32.AND.EX P0, PT, R6.reuse, RZ, PT, P0 ;  /* 0x000000ff0600720c */ /* 0x040fe40003f06100 */
[----:B------:R-:W-:Y:S02]  /*0290*/  PRMT R27, RZ, 0x7610, R27 ;  /* 0x00007610ff1b7816 */ /* 0x000fe4000000001b */
[----:B------:R-:W-:-:S13]  /*02a0*/  ISETP.LT.AND.EX P0, PT, R6, UR4, !P0, P1 ;  /* 0x0000000406007c0c */ /* 0x000fda000c701310 */
[C---:B------:R-:W-:Y:S02]  /*02b0*/  @P0 LEA R12, P3, R7.reuse, UR10, 0x1 ;  /* 0x0000000a070c0c11 */ /* 0x040fe4000f8608ff */
[C---:B------:R-:W-:Y:S02]  /*02c0*/  @P0 LEA R8, P1, R7.reuse, UR6, 0x1 ;  /* 0x0000000607080c11 */ /* 0x040fe4000f8208ff */
[C---:B------:R-:W-:Y:S02]  /*02d0*/  @P0 LEA R10, P2, R7.reuse, UR8, 0x1 ;  /* 0x00000008070a0c11 */ /* 0x040fe4000f8408ff */
[C-C-:B------:R-:W-:Y:S02]  /*02e0*/  @P0 LEA.HI.X R13, R7.reuse, UR11, R6.reuse, 0x1, P3 ;  /* 0x0000000b070d0c11 */ /* 0x140fe400098f0c06 */
[C-C-:B------:R-:W-:Y:S02]  /*02f0*/  @P0 LEA.HI.X R9, R7.reuse, UR7, R6.reuse, 0x1, P1 ;  /* 0x0000000707090c11 */ /* 0x140fe400088f0c06 */
[C---:B------:R-:W-:Y:S01]  /*0300*/  @P0 LEA.HI.X R11, R7.reuse, UR9, R6, 0x1, P2 ;  /* 0x00000009070b0c11 */ /* 0x040fe200090f0c06 */
[----:B------:R0:W2:Y:S04]  /*0310*/  @P0 LDG.E.U16 R21, [R12.64] ;  /* 0x0000000e0c150981 */ /* 0x0000a8000c1e1500 */
[----:B------:R1:W3:Y:S04]  /*0320*/  @P0 LDG.E.U16 R28, [R8.64] ;  /* 0x0000000e081c0981 */ /* 0x0002e8000c1e1500 */
[----:B------:R4:W5:Y:S01]  /*0330*/  @P0 LDG.E.U16 R27, [R10.64] ;  /* 0x0000000e0a1b0981 */ /* 0x000962000c1e1500 */
[----:B------:R-:W-:Y:S01]  /*0340*/  IADD3 R23, P1, R7, c[0x0][0x0], RZ ;  /* 0x0000000007177a10 */ /* 0x000fe20007f3e0ff */
[C---:B------:R-:W-:Y:S01]  /*0350*/  IMAD R18, R2.reuse, 0x3, RZ ;  /* 0x0000000302127824 */ /* 0x040fe200078e02ff */
[----:B------:R-:W-:-:S02]  /*0360*/  LEA R19, P3, R2, R7, 0x1 ;  /* 0x0000000702137211 */ /* 0x000fc400078608ff */
[C---:B------:R-:W-:Y:S01]  /*0370*/  ISETP.GE.U32.AND P2, PT, R23.reuse, 0x10000, PT ;  /* 0x000100001700780c */ /* 0x040fe20003f46070 */
[--C-:B------:R-:W-:Y:S01]  /*0380*/  IMAD.X R22, RZ, RZ, R6.reuse, P1 ;  /* 0x000000ffff167224 */ /* 0x100fe200008e0606 */
[----:B------:R-:W-:Y:S01]  /*0390*/  IADD3 R18, P4, R18, R7, RZ ;  /* 0x0000000712127210 */ /* 0x000fe20007f9e0ff */
[--C-:B------:R-:W-:Y:S01]  /*03a0*/  IMAD.X R24, RZ, RZ, R6.reuse, P3 ;  /* 0x000000ffff187224 */ /* 0x100fe200018e0606 */
[----:B------:R-:W-:Y:S02]  /*03b0*/  ISETP.LT.U32.AND P1, PT, R23, UR17, PT ;  /* 0x0000001117007c0c */ /* 0x000fe4000bf21070 */
[----:B------:R-:W-:Y:S01]  /*03c0*/  ISETP.GE.U32.AND.EX P2, PT, R22, RZ, PT, P2 ;  /* 0x000000ff1600720c */ /* 0x000fe20003f46120 */
[----:B----4-:R-:W-:Y:S01]  /*03d0*/  IMAD.X R11, RZ, RZ, R6, P4 ;  /* 0x000000ffff0b7224 */ /* 0x010fe200020e0606 */
[----:B------:R-:W-:Y:S02]  /*03e0*/  ISETP.GE.U32.AND P3, PT, R18, 0x10000, PT ;  /* 0x000100001200780c */ /* 0x000fe40003f66070 */
[----:B------:R-:W-:-:S02]  /*03f0*/  ISETP.LT.AND.EX P1, PT, R22, UR4, !P2, P1 ;  /* 0x0000000416007c0c */ /* 0x000fc4000d721310 */
[----:B------:R-:W-:Y:S02]  /*0400*/  ISETP.LT.U32.AND P4, PT, R18, UR17, PT ;  /* 0x0000001112007c0c */ /* 0x000fe4000bf81070 */
[----:B------:R-:W-:Y:S02]  /*0410*/  ISETP.GE.U32.AND.EX P3, PT, R11, RZ, PT, P3 ;  /* 0x000000ff0b00720c */ /* 0x000fe40003f66130 */
[----:B------:R-:W-:Y:S02]  /*0420*/  ISETP.GE.U32.AND P5, PT, R19, 0x10000, PT ;  /* 0x000100001300780c */ /* 0x000fe40003fa6070 */
[----:B------:R-:W-:Y:S02]  /*0430*/  ISETP.LT.AND.EX P3, PT, R11, UR4, !P3, P4 ;  /* 0x000000040b007c0c */ /* 0x000fe4000df61340 */
[----:B------:R-:W-:Y:S02]  /*0440*/  ISETP.LT.U32.AND P2, PT, R19, UR17, PT ;  /* 0x0000001113007c0c */ /* 0x000fe4000bf41070 */
[----:B------:R-:W-:-:S02]  /*0450*/  ISETP.GE.U32.AND.EX P5, PT, R24, RZ, PT, P5 ;  /* 0x000000ff1800720c */ /* 0x000fc40003fa6150 */
[C---:B0-----:R-:W-:Y:S02]  /*0460*/  @P1 LEA R12, P4, R23.reuse, UR6, 0x1 ;  /* 0x00000006170c1c11 */ /* 0x041fe4000f8808ff */
[----:B------:R-:W-:Y:S02]  /*0470*/  ISETP.LT.AND.EX P2, PT, R24, UR4, !P5, P2 ;  /* 0x0000000418007c0c */ /* 0x000fe4000ef41320 */
[----:B------:R-:W-:Y:S02]  /*0480*/  @P1 LEA.HI.X R13, R23, UR7, R22, 0x1, P4 ;  /* 0x00000007170d1c11 */ /* 0x000fe4000a0f0c16 */
[----:B------:R-:W-:Y:S02]  /*0490*/  PRMT R3, RZ, 0x7610, R3 ;  /* 0x00007610ff037816 */ /* 0x000fe40000000003 */
[----:B------:R-:W-:Y:S02]  /*04a0*/  @P3 LEA R14, P4, R18, UR6, 0x1 ;  /* 0x00000006120e3c11 */ /* 0x000fe4000f8808ff */
[----:B-1----:R-:W-:-:S02]  /*04b0*/  PRMT R8, RZ, 0x7610, R8 ;  /* 0x00007610ff087816 */ /* 0x002fc40000000008 */
[----:B------:R-:W-:Y:S01]  /*04c0*/  @P3 LEA.HI.X R15, R18, UR7, R11, 0x1, P4 ;  /* 0x00000007120f3c11 */ /* 0x000fe2000a0f0c0b */
[----:B------:R0:W4:Y:S02]  /*04d0*/  @P1 LDG.E.U16 R3, [R12.64] ;  /* 0x0000000e0c031981 */ /* 0x000124000c1e1500 */
[C---:B------:R-:W-:Y:S02]  /*04e0*/  @P2 LEA R16, P5, R19.reuse, UR6, 0x1 ;  /* 0x0000000613102c11 */ /* 0x040fe4000f8a08ff */
[----:B------:R1:W4:Y:S01]  /*04f0*/  @P3 LDG.E.U16 R8, [R14.64] ;  /* 0x0000000e0e083981 */ /* 0x000322000c1e1500 */
[----:B------:R-:W-:Y:S02]  /*0500*/  PRMT R25, RZ, 0x7610, R25 ;  /* 0x00007610ff197816 */ /* 0x000fe40000000019 */
[----:B------:R-:W-:Y:S02]  /*0510*/  @P2 LEA.HI.X R17, R19, UR7, R24, 0x1, P5 ;  /* 0x0000000713112c11 */ /* 0x000fe4000a8f0c18 */
[----:B0-----:R-:W-:-:S02]  /*0520*/  @P1 LEA R12, P5, R23, UR8, 0x1 ;  /* 0x00000008170c1c11 */ /* 0x001fc4000f8a08ff */
[C---:B-1----:R-:W-:Y:S02]  /*0530*/  @P1 LEA R14, P4, R23.reuse, UR10, 0x1 ;  /* 0x0000000a170e1c11 */ /* 0x042fe4000f8808ff */
[----:B------:R-:W-:Y:S02]  /*0540*/  PRMT R9, RZ, 0x7610, R9 ;  /* 0x00007610ff097816 */ /* 0x000fe40000000009 */
[C---:B------:R-:W-:Y:S02]  /*0550*/  @P1 LEA.HI.X R15, R23.reuse, UR11, R22, 0x1, P4 ;  /* 0x0000000b170f1c11 */ /* 0x040fe4000a0f0c16 */
[----:B------:R-:W-:Y:S02]  /*0560*/  PRMT R10, RZ, 0x7610, R10 ;  /* 0x00007610ff0a7816 */ /* 0x000fe4000000000a */
[----:B------:R-:W-:Y:S01]  /*0570*/  @P1 LEA.HI.X R13, R23, UR9, R22, 0x1, P5 ;  /* 0x00000009170d1c11 */ /* 0x000fe2000a8f0c16 */
[----:B------:R2:W4:Y:S04]  /*0580*/  @P1 LDG.E.U16 R25, [R14.64] ;  /* 0x0000000e0e191981 */ /* 0x000528000c1e1500 */
[----:B------:R5:W4:Y:S04]  /*0590*/  @P1 LDG.E.U16 R9, [R12.64] ;  /* 0x0000000e0c091981 */ /* 0x000b28000c1e1500 */
[----:B------:R0:W4:Y:S01]  /*05a0*/  @P2 LDG.E.U16 R10, [R16.64] ;  /* 0x0000000e100a2981 */ /* 0x000122000c1e1500 */
[----:B------:R-:W-:-:S02]  /*05b0*/  PRMT R26, RZ, 0x7610, R26 ;  /* 0x00007610ff1a7816 */ /* 0x000fc4000000001a */
[----:B0-----:R-:W-:-:S04]  /*05c0*/  @P2 LEA R16, P5, R19, UR8, 0x1 ;  /* 0x0000000813102c11 */ /* 0x001fc8000f8a08ff */
[C---:B------:R-:W-:Y:S02]  /*05d0*/  @P2 LEA.HI.X R17, R19.reuse, UR9, R24, 0x1, P5 ;  /* 0x0000000913112c11 */ /* 0x040fe4000a8f0c18 */
[----:B------:R-:W-:Y:S02]  /*05e0*/  @P2 LEA R20, P5, R19, UR10, 0x1 ;  /* 0x0000000a13142c11 */ /* 0x000fe4000f8a08ff */
[----:B------:R-:W-:Y:S01]  /*05f0*/  PRMT R29, RZ, 0x7610, R29 ;  /* 0x00007610ff1d7816 */ /* 0x000fe2000000001d */
[----:B------:R0:W4:Y:S01]  /*0600*/  @P2 LDG.E.U16 R26, [R16.64] ;  /* 0x0000000e101a2981 */ /* 0x000122000c1e1500 */
[----:B--2---:R-:W-:Y:S02]  /*0610*/  PRMT R15, RZ, 0x5410, R21 ;  /* 0x00005410ff0f7816 */ /* 0x004fe40000000015 */
[----:B---3--:R-:W-:Y:S02]  /*0620*/  PRMT R28, RZ, 0x5410, R28 ;  /* 0x00005410ff1c7816 */ /* 0x008fe4000000001c */
[----:B------:R-:W-:-:S02]  /*0630*/  FSETP.GEU.FTZ.AND P4, PT, |R15|, 0.5, PT ;  /* 0x3f0000000f00780b */ /* 0x000fc40003f9e200 */
[----:B-----5:R-:W-:-:S05]  /*0640*/  PRMT R13, RZ, 0x5410, R27 ;  /* 0x00005410ff0d7816 */ /* 0x020fca000000001b */
[----:B------:R-:W-:Y:S01]  /*0650*/  FADD.FTZ R12, -R28, R13 ;  /* 0x0000000d1c0c7221 */ /* 0x000fe20000010100 */
[----:B------:R-:W-:-:S03]  /*0660*/  @P2 LEA.HI.X R21, R19, UR11, R24, 0x1, P5 ;  /* 0x0000000b13152c11 */ /* 0x000fc6000a8f0c18 */
[C-C-:B------:R-:W-:Y:S02]  /*0670*/  FFMA.FTZ R27, R15.reuse, R12, R28.reuse ;  /* 0x0000000c0f1b7223 */ /* 0x140fe4000001001c */
[----:B------:R-:W-:Y:S01]  /*0680*/  FADD.FTZ R15, -R15, 1 ;  /* 0x3f8000000f0f7421 */ /* 0x000fe20000010100 */
[----:B0-----:R-:W-:Y:S01]  /*0690*/  @P3 LEA R16, P5, R18, UR10, 0x1 ;  /* 0x0000000a12103c11 */ /* 0x001fe2000f8a08ff */
[----:B------:R0:W2:Y:S01]  /*06a0*/  @P2 LDG.E.U16 R29, [R20.64] ;  /* 0x0000000e141d2981 */ /* 0x0000a2000c1e1500 */
[----:B------:R-:W-:Y:S01]  /*06b0*/  PRMT R28, RZ, 0x7610, R28 ;  /* 0x00007610ff1c7816 */ /* 0x000fe2000000001c */
[----:B------:R-:W-:Y:S01]  /*06c0*/  @P4 FFMA.FTZ R27, -R12, R15, R13 ;  /* 0x0000000f0c1b4223 */ /* 0x000fe2000001010d */
[C---:B------:R-:W-:Y:S02]  /*06d0*/  @P3 LEA R12, P4, R18.reuse, UR8, 0x1 ;  /* 0x00000008120c3c11 */ /* 0x040fe4000f8808ff */
[C-C-:B------:R-:W-:Y:S02]  /*06e0*/  @P3 LEA.HI.X R17, R18.reuse, UR11, R11.reuse, 0x1, P5 ;  /* 0x0000000b12113c11 */ /* 0x140fe4000a8f0c0b */
[----:B------:R-:W-:-:S02]  /*06f0*/  @P3 LEA.HI.X R13, R18, UR9, R11, 0x1, P4 ;  /* 0x00000009120d3c11 */ /* 0x000fc4000a0f0c0b */
[----:B0-----:R-:W-:Y:S01]  /*0700*/  PRMT R20, RZ, 0x7610, R20 ;  /* 0x00007610ff147816 */ /* 0x001fe20000000014 */
[----:B------:R0:W3:Y:S05]  /*0710*/  @P3 LDG.E.U16 R28, [R16.64] ;  /* 0x0000000e101c3981 */ /* 0x0000ea000c1e1500 */
[----:B------:R1:W5:Y:S01]  /*0720*/  @P3 LDG.E.U16 R20, [R12.64] ;  /* 0x0000000e0c143981 */ /* 0x000362000c1e1500 */
[----:B------:R-:W-:-:S04]  /*0730*/  @P1 LEA R14, P5, R23, UR12, 0x1 ;  /* 0x0000000c170e1c11 */ /* 0x000fc8000f8a08ff */
[----:B------:R-:W-:Y:S02]  /*0740*/  @P1 LEA.HI.X R15, R23, UR13, R22, 0x1, P5 ;  /* 0x0000000d170f1c11 */ /* 0x000fe4000a8f0c16 */
[C---:B-1----:R-:W-:Y:S02]  /*0750*/  @P0 LEA R12, P4, R7.reuse, UR12, 0x1 ;  /* 0x0000000c070c0c11 */ /* 0x042fe4000f8808ff */
[----:B----4-:R-:W-:Y:S02]  /*0760*/  PRMT R3, RZ, 0x5410, R3 ;  /* 0x00005410ff037816 */ /* 0x010fe40000000003 */
[----:B------:R-:W-:Y:S02]  /*0770*/  @P0 LEA.HI.X R13, R7, UR13, R6, 0x1, P4 ;  /* 0x0000000d070d0c11 */ /* 0x000fe4000a0f0c06 */
[----:B------:R-:W-:-:S04]  /*0780*/  @P2 LEA R6, P4, R19, UR12, 0x1 ;  /* 0x0000000c13062c11 */ /* 0x000fc8000f8808ff */
[----:B------:R-:W-:Y:S02]  /*0790*/  @P2 LEA.HI.X R7, R19, UR13, R24, 0x1, P4 ;  /* 0x0000000d13072c11 */ /* 0x000fe4000a0f0c18 */
[----:B------:R-:W-:Y:S02]  /*07a0*/  PRMT R25, RZ, 0x5410, R25 ;  /* 0x00005410ff197816 */ /* 0x000fe40000000019 */
[----:B------:R-:W-:Y:S02]  /*07b0*/  PRMT R9, RZ, 0x5410, R9 ;  /* 0x00005410ff097816 */ /* 0x000fe40000000009 */
[----:B------:R-:W-:-:S03]  /*07c0*/  FSETP.GEU.FTZ.AND P5, PT, |R25|, 0.5, PT ;  /* 0x3f0000001900780b */ /* 0x000fc60003fbe200 */
[----:B0-----:R-:W-:Y:S01]  /*07d0*/  FADD.FTZ R16, -R3, R9 ;  /* 0x0000000903107221 */ /* 0x001fe20000010100 */
[----:B------:R-:W-:-:S03]  /*07e0*/  PRMT R22, RZ, 0x5410, R10 ;  /* 0x00005410ff167816 */ /* 0x000fc6000000000a */
[C---:B------:R-:W-:Y:S02]  /*07f0*/  FFMA.FTZ R3, R25.reuse, R16, R3 ;  /* 0x0000001019037223 */ /* 0x040fe40000010003 */
[----:B------:R-:W-:-:S04]  /*0800*/  FADD.FTZ R25, -R25, 1 ;  /* 0x3f80000019197421 */ /* 0x000fc80000010100 */
[----:B------:R-:W-:Y:S01]  /*0810*/  @P5 FFMA.FTZ R3, -R16, R25, R9 ;  /* 0x0000001910035223 */ /* 0x000fe20000010109 */
[----:B------:R-:W-:Y:S02]  /*0820*/  PRMT R9, RZ, 0x5410, R8 ;  /* 0x00005410ff097816 */ /* 0x000fe40000000008 */
[----:B------:R-:W-:-:S05]  /*0830*/  PRMT R17, RZ, 0x5410, R26 ;  /* 0x00005410ff117816 */ /* 0x000fca000000001a */
[----:B------:R-:W-:Y:S01]  /*0840*/  FADD.FTZ R10, -R22, R17 ;  /* 0x00000011160a7221 */ /* 0x000fe20000010100 */
[----:B------:R-:W-:Y:S02]  /*0850*/  F2FP.BF16.PACK_AB R3, RZ, R3 ;  /* 0x00000003ff03723e */ /* 0x000fe400000010ff */
[----:B------:R-:W-:-:S05]  /*0860*/  F2FP.BF16.PACK_AB R27, RZ, R27 ;  /* 0x0000001bff1b723e */ /* 0x000fca00000010ff */
[----:B------:R0:W-:Y:S01]  /*0870*/  @P0 STG.E.U16 [R12.64], R27 ;  /* 0x0000001b0c000986 */ /* 0x0001e2000c10150e */
[----:B--2---:R-:W-:-:S04]  /*0880*/  PRMT R29, RZ, 0x5410, R29 ;  /* 0x00005410ff1d7816 */ /* 0x004fc8000000001d */
[C---:B------:R-:W-:Y:S01]  /*0890*/  FSETP.GEU.FTZ.AND P4, PT, |R29|.reuse, 0.5, PT ;  /* 0x3f0000001d00780b */ /* 0x040fe20003f9e200 */
[C---:B------:R-:W-:Y:S01]  /*08a0*/  FFMA.FTZ R16, R29.reuse, R10, R22 ;  /* 0x0000000a1d107223 */ /* 0x040fe20000010016 */
[----:B---3--:R-:W-:Y:S01]  /*08b0*/  PRMT R28, RZ, 0x5410, R28 ;  /* 0x00005410ff1c7816 */ /* 0x008fe2000000001c */
[----:B------:R-:W-:-:S03]  /*08c0*/  FADD.FTZ R29, -R29, 1 ;  /* 0x3f8000001d1d7421 */ /* 0x000fc60000010100 */
[----:B------:R-:W-:Y:S02]  /*08d0*/  FSETP.GEU.FTZ.AND P5, PT, |R28|, 0.5, PT ;  /* 0x3f0000001c00780b */ /* 0x000fe40003fbe200 */
[----:B-----5:R-:W-:-:S05]  /*08e0*/  PRMT R20, RZ, 0x5410, R20 ;  /* 0x00005410ff147816 */ /* 0x020fca0000000014 */
[----:B------:R-:W-:Y:S02]  /*08f0*/  @P4 FFMA.FTZ R16, -R10, R29, R17 ;  /* 0x0000001d0a104223 */ /* 0x000fe40000010111 */
[----:B------:R-:W-:Y:S01]  /*0900*/  FADD.FTZ R19, -R9, R20 ;  /* 0x0000001409137221 */ /* 0x000fe20000010100 */
[----:B------:R-:W-:-:S03]  /*0910*/  @P3 LEA R8, P4, R18, UR12, 0x1 ;  /* 0x0000000c12083c11 */ /* 0x000fc6000f8808ff */
[C---:B------:R-:W-:Y:S02]  /*0920*/  FFMA.FTZ R10, R28.reuse, R19, R9 ;  /* 0x000000131c0a7223 */ /* 0x040fe40000010009 */
[----:B------:R-:W-:Y:S01]  /*0930*/  FADD.FTZ R28, -R28, 1 ;  /* 0x3f8000001c1c7421 */ /* 0x000fe20000010100 */
[--C-:B------:R-:W-:Y:S02]  /*0940*/  @P3 LEA.HI.X R9, R18, UR13, R11.reuse, 0x1, P4 ;  /* 0x0000000d12093c11 */ /* 0x100fe4000a0f0c0b */
[----:B------:R-:W-:Y:S01]  /*0950*/  PRMT R11, R3, 0x7610, R11 ;  /* 0x00007610030b7816 */ /* 0x000fe2000000000b */
[----:B------:R-:W-:Y:S02]  /*0960*/  @P5 FFMA.FTZ R10, -R19, R28, R20 ;  /* 0x0000001c130a5223 */ /* 0x000fe40000010114 */
[----:B------:R-:W-:Y:S01]  /*0970*/  IMAD.MOV.U32 R3, RZ, RZ, c[0x0][0x0] ;  /* 0x00000000ff037624 */ /* 0x000fe200078e00ff */
[----:B------:R-:W-:Y:S02]  /*0980*/  F2FP.BF16.PACK_AB R16, RZ, R16 ;  /* 0x00000010ff10723e */ /* 0x000fe400000010ff */
[----:B------:R-:W-:Y:S01]  /*0990*/  F2FP.BF16.PACK_AB R10, RZ, R10 ;  /* 0x0000000aff0a723e */ /* 0x000fe200000010ff */
[----:B------:R-:W-:Y:S01]  /*09a0*/  IMAD.WIDE.U32 R4, R3, 0x4, R4 ;  /* 0x0000000403047825 */ /* 0x000fe200078e0004 */
[----:B------:R0:W-:Y:S04]  /*09b0*/  @P1 STG.E.U16 [R14.64], R11 ;  /* 0x0000000b0e001986 */ /* 0x0001e8000c10150e */
[----:B------:R0:W-:Y:S01]  /*09c0*/  @P2 STG.E.U16 [R6.64], R16 ;  /* 0x0000001006002986 */ /* 0x0001e2000c10150e */
[----:B------:R-:W-:-:S02]  /*09d0*/  ISETP.GE.U32.AND P0, PT, R4, 0x10000, PT ;  /* 0x000100000400780c */ /* 0x000fc40003f06070 */
[----:B------:R-:W-:Y:S01]  /*09e0*/  ISETP.LT.U32.AND P1, PT, R4, UR17, PT ;  /* 0x0000001104007c0c */ /* 0x000fe2000bf21070 */
[----:B------:R0:W-:Y:S01]  /*09f0*/  @P3 STG.E.U16 [R8.64], R10 ;  /* 0x0000000a08003986 */ /* 0x0001e2000c10150e */
[C---:B------:R-:W-:Y:S02]  /*0a00*/  ISETP.GE.U32.AND.EX P0, PT, R5.reuse, RZ, PT, P0 ;  /* 0x000000ff0500720c */ /* 0x040fe40003f06100 */
[----:B------:R-:W-:-:S13]  /*0a10*/  ISETP.LT.AND.EX P1, PT, R5, UR4, PT, P1 ;  /* 0x0000000405007c0c */ /* 0x000fda000bf21310 */
[----:B0-----:R-:W-:Y:S05]  /*0a20*/  @!P0 BRA P1, `(.L_x_201) ;  /* 0xfffff7f000008947 */ /* 0x001fea000083ffff */
[----:B------:R-:W-:Y:S05]  /*0a30*/  EXIT ;  /* 0x000000000000794d */ /* 0x000fea0003800000 */
.L_x_200:
[----:B------:R-:W0:Y:S02]  /*0a40*/  S2R R5, SR_TID.X ;  /* 0x0000000000057919 */ /* 0x000e240000002100 */
[----:B0-----:R-:W-:-:S05]  /*0a50*/  IMAD.WIDE.U32 R2, R5, 0x4, RZ ;  /* 0x0000000405027825 */ /* 0x001fca00078e00ff */
[----:B------:R-:W-:-:S04]  /*0a60*/  ISETP.GE.U32.AND P0, PT, R2, UR17, PT ;  /* 0x0000001102007c0c */ /* 0x000fc8000bf06070 */
[----:B------:R-:W-:-:S04]  /*0a70*/  ISETP.GE.AND.EX P0, PT, R3, UR4, PT, P0 ;  /* 0x0000000403007c0c */ /* 0x000fc8000bf06300 */
[----:B------:R-:W-:-:S13]  /*0a80*/  ISETP.GT.U32.OR P0, PT, R5, 0x3fff, P0 ;  /* 0x00003fff0500780c */ /* 0x000fda0000704470 */
[----:B------:R-:W-:Y:S05]  /*0a90*/  @P0 EXIT ;  /* 0x000000000000094d */ /* 0x000fea0003800000 */
[----:B------:R-:W-:-:S04]  /*0aa0*/  IMAD.MOV.U32 R0, RZ, RZ, RZ ;  /* 0x000000ffff007224 */ /* 0x000fc800078e00ff */
.L_x_202:
[C---:B------:R-:W-:Y:S01]  /*0ab0*/  IMAD.SHL.U32 R4, R5.reuse, 0x8, RZ ;  /* 0x0000000805047824 */ /* 0x040fe200078e00ff */
[----:B------:R-:W-:-:S04]  /*0ac0*/  SHF.L.U64.HI R15, R5, 0x3, R0 ;  /* 0x00000003050f7819 */ /* 0x000fc80000010200 */
[C---:B------:R-:W-:Y:S02]  /*0ad0*/  IADD3 R6, P0, R4.reuse, UR6, RZ ;  /* 0x0000000604067c10 */ /* 0x040fe4000ff1e0ff */
[C---:B------:R-:W-:Y:S02]  /*0ae0*/  IADD3 R10, P1, R4.reuse, UR8, RZ ;  /* 0x00000008040a7c10 */ /* 0x040fe4000ff3e0ff */
[C---:B------:R-:W-:Y:S02]  /*0af0*/  IADD3.X R7, R15.reuse, UR7, RZ, P0, !PT ;  /* 0x000000070f077c10 */ /* 0x040fe400087fe4ff */
[----:B------:R-:W-:Y:S02]  /*0b00*/  IADD3 R2, P0, R4, UR10, RZ ;  /* 0x0000000a04027c10 */ /* 0x000fe4000ff1e0ff */
[C---:B------:R-:W-:Y:S02]  /*0b10*/  IADD3.X R11, R15.reuse, UR9, RZ, P1, !PT ;  /* 0x000000090f0b7c10 */ /* 0x040fe40008ffe4ff */
[----:B------:R-:W-:Y:S01]  /*0b20*/  IADD3.X R3, R15, UR11, RZ, P0, !PT ;  /* 0x0000000b0f037c10 */ /* 0x000fe200087fe4ff */
[----:B------:R-:W2:Y:S04]  /*0b30*/  LDG.E.64 R6, [R6.64] ;  /* 0x0000000e06067981 */ /* 0x000ea8000c1e1b00 */
[----:B------:R-:W3:Y:S04]  /*0b40*/  LDG.E.64 R10, [R10.64] ;  /* 0x0000000e0a0a7981 */ /* 0x000ee8000c1e1b00 */
[----:B------:R-:W4:Y:S01]  /*0b50*/  LDG.E.64 R2, [R2.64] ;  /* 0x0000000e02027981 */ /* 0x000f22000c1e1b00 */
[----:B--2---:R-:W-:-:S02]  /*0b60*/  PRMT R13, RZ, 0x5410, R6 ;  /* 0x00005410ff0d7816 */ /* 0x004fc40000000006 */
[----:B------:R-:W-:Y:S02]  /*0b70*/  PRMT R14, RZ, 0x7610, R6 ;  /* 0x00007610ff0e7816 */ /* 0x000fe40000000006 */
[--C-:B---3--:R-:W-:Y:S02]  /*0b80*/  PRMT R6, RZ, 0x5410, R10.reuse ;  /* 0x00005410ff067816 */ /* 0x108fe4000000000a */
[----:B------:R-:W-:Y:S02]  /*0b90*/  PRMT R9, RZ, 0x7610, R10 ;  /* 0x00007610ff097816 */ /* 0x000fe4000000000a */
[--C-:B------:R-:W-:Y:S02]  /*0ba0*/  PRMT R8, RZ, 0x5410, R11.reuse ;  /* 0x00005410ff087816 */ /* 0x100fe4000000000b */
[----:B------:R-:W-:Y:S02]  /*0bb0*/  PRMT R10, RZ, 0x7610, R11 ;  /* 0x00007610ff0a7816 */ /* 0x000fe4000000000b */
[----:B----4-:R-:W-:-:S02]  /*0bc0*/  PRMT R12, RZ, 0x5410, R2 ;  /* 0x00005410ff0c7816 */ /* 0x010fc40000000002 */
[----:B------:R-:W-:Y:S01]  /*0bd0*/  PRMT R11, RZ, 0x7610, R2 ;  /* 0x00007610ff0b7816 */ /* 0x000fe20000000002 */
[----:B------:R-:W-:Y:S01]  /*0be0*/  FADD.FTZ R2, -R14, R9 ;  /* 0x000000090e027221 */ /* 0x000fe20000010100 */
[----:B------:R-:W-:Y:S02]  /*0bf0*/  FSETP.GEU.FTZ.AND P0, PT, |R12|, 0.5, PT ;  /* 0x3f0000000c00780b */ /* 0x000fe40003f1e200 */
[C---:B------:R-:W-:Y:S01]  /*0c00*/  FSETP.GEU.FTZ.AND P1, PT, |R11|.reuse, 0.5, PT ;  /* 0x3f0000000b00780b */ /* 0x040fe20003f3e200 */
[C---:B------:R-:W-:Y:S01]  /*0c10*/  FFMA.FTZ R14, R11.reuse, R2, R14 ;  /* 0x000000020b0e7223 */ /* 0x040fe2000001000e */
[--C-:B------:R-:W-:Y:S01]  /*0c20*/  PRMT R16, RZ, 0x5410, R3.reuse ;  /* 0x00005410ff107816 */ /* 0x100fe20000000003 */
[----:B------:R-:W-:Y:S01]  /*0c30*/  FADD.FTZ R11, -R11, 1 ;  /* 0x3f8000000b0b7421 */ /* 0x000fe20000010100 */
[----:B------:R-:W-:Y:S01]  /*0c40*/  PRMT R18, RZ, 0x7610, R3 ;  /* 0x00007610ff127816 */ /* 0x000fe20000000003 */
[----:B------:R-:W-:Y:S01]  /*0c50*/  FADD.FTZ R3, -R13, R6 ;  /* 0x000000060d037221 */ /* 0x000fe20000010100 */
[----:B------:R-:W-:-:S02]  /*0c60*/  PRMT R17, RZ, 0x5410, R7 ;  /* 0x00005410ff117816 */ /* 0x000fc40000000007 */
[----:B------:R-:W-:Y:S01]  /*0c70*/  PRMT R7, RZ, 0x7610, R7 ;  /* 0x00007610ff077816 */ /* 0x000fe20000000007 */
[----:B------:R-:W-:Y:S01]  /*0c80*/  FFMA.FTZ R13, R12, R3, R13 ;  /* 0x000000030c0d7223 */ /* 0x000fe2000001000d */
[----:B------:R-:W-:Y:S01]  /*0c90*/  FSETP.GEU.FTZ.AND P2, PT, |R16|, 0.5, PT ;  /* 0x3f0000001000780b */ /* 0x000fe20003f5e200 */
[----:B------:R-:W-:Y:S01]  /*0ca0*/  FADD.FTZ R12, -R12, 1 ;  /* 0x3f8000000c0c7421 */ /* 0x000fe20000010100 */
[----:B------:R-:W-:Y:S01]  /*0cb0*/  FSETP.GEU.FTZ.AND P3, PT, |R18|, 0.5, PT ;  /* 0x3f0000001200780b */ /* 0x000fe20003f7e200 */
[----:B------:R-:W-:Y:S02]  /*0cc0*/  FADD.FTZ R19, -R17, R8 ;  /* 0x0000000811137221 */ /* 0x000fe40000010100 */
[----:B------:R-:W-:Y:S02]  /*0cd0*/  FADD.FTZ R21, -R7, R10 ;  /* 0x0000000a07157221 */ /* 0x000fe40000010100 */
[----:B------:R-:W-:Y:S02]  /*0ce0*/  @P0 FFMA.FTZ R13, -R3, R12, R6 ;  /* 0x0000000c030d0223 */ /* 0x000fe40000010106 */
[----:B------:R-:W-:Y:S01]  /*0cf0*/  @P1 FFMA.FTZ R14, -R2, R11, R9 ;  /* 0x0000000b020e1223 */ /* 0x000fe20000010109 */
[----:B------:R-:W-:Y:S01]  /*0d00*/  IADD3 R2, P0, R4, UR12, RZ ;  /* 0x0000000c04027c10 */ /* 0x000fe2000ff1e0ff */
[----:B------:R-:W-:-:S02]  /*0d10*/  FFMA.FTZ R17, R16, R19, R17 ;  /* 0x0000001310117223 */ /* 0x000fc40000010011 */
[----:B------:R-:W-:Y:S01]  /*0d20*/  FFMA.FTZ R20, R18, R21, R7 ;  /* 0x0000001512147223 */ /* 0x000fe20000010007 */
[----:B------:R-:W-:Y:S01]  /*0d30*/  IADD3.X R3, R15, UR13, RZ, P0, !PT ;  /* 0x0000000d0f037c10 */ /* 0x000fe200087fe4ff */
[----:B------:R-:W-:Y:S01]  /*0d40*/  FADD.FTZ R16, -R16, 1 ;  /* 0x3f80000010107421 */ /* 0x000fe20000010100 */
[----:B------:R-:W-:Y:S01]  /*0d50*/  IADD3 R5, P0, R5, c[0x0][0x0], RZ ;  /* 0x0000000005057a10 */ /* 0x000fe20007f1e0ff */
[----:B------:R-:W-:Y:S01]  /*0d60*/  FADD.FTZ R18, -R18, 1 ;  /* 0x3f80000012127421 */ /* 0x000fe20000010100 */
[----:B------:R-:W-:Y:S01]  /*0d70*/  F2FP.BF16.PACK_AB R14, R14, R13 ;  /* 0x0000000d0e0e723e */ /* 0x000fe200000010ff */
[----:B------:R-:W-:Y:S01]  /*0d80*/  @P2 FFMA.FTZ R17, -R19, R16, R8 ;  /* 0x0000001013112223 */ /* 0x000fe20000010108 */
[----:B------:R-:W-:Y:S01]  /*0d90*/  ISETP.LT.U32.AND P1, PT, R5, 0x4000, PT ;  /* 0x000040000500780c */ /* 0x000fe20003f21070 */
[----:B------:R-:W-:Y:S02]  /*0da0*/  @P3 FFMA.FTZ R20, -R21, R18, R10 ;  /* 0x0000001215143223 */ /* 0x000fe4000001010a */
        /* <DEDUP_REMOVED lines=10> */
.L_x_203:
        /* <DEDUP_REMOVED lines=11> */
.L_x_254:


//--------------------- .text._ZN2at6native52_GLOBAL__N__ff984223_19_ForeachTernaryOp_cu_5285c63625multi_tensor_apply_kernelINS1_18TensorListMetadataILi4EEENS1_20TernaryOpListFunctorIN3c104HalfELi4ELi3ELi3EEEJNS0_11LerpFunctorIfEEEEEvT_T0_DpT1_ --------------------------
	.section	.text._ZN2at6native52_GLOBAL__N__ff984223_19_ForeachTernaryOp_cu_5285c63625multi_tensor_apply_kernelINS1_18TensorListMetadataILi4EEENS1_20TernaryOpListFunctorIN3c104HalfELi4ELi3ELi3EEEJNS0_11LerpFunctorIfEEEEEvT_T0_DpT1_,"ax",@progbits
	.sectioninfo	@"SHI_REGISTERS=32"
	.align	128
.text._ZN2at6native52_GLOBAL__N__ff984223_19_ForeachTernaryOp_cu_5285c63625multi_tensor_apply_kernelINS1_18TensorListMetadataILi4EEENS1_20TernaryOpListFunctorIN3c104HalfELi4ELi3ELi3EEEJNS0_11LerpFunctorIfEEEEEvT_T0_DpT1_:
        .type           _ZN2at6native52_GLOBAL__N__ff984223_19_ForeachTernaryOp_cu_5285c63625multi_tensor_apply_kernelINS1_18TensorListMetadataILi4EEENS1_20TernaryOpListFunctorIN3c104HalfELi4ELi3ELi3EEEJNS0_11LerpFunctorIfEEEEEvT_T0_DpT1_,@function
        .size           _ZN2at6native52_GLOBAL__N__ff984223_19_ForeachTernaryOp_cu_5285c63625multi_tensor_apply_kernelINS1_18TensorListMetadataILi4EEENS1_20TernaryOpListFunctorIN3c104HalfELi4ELi3ELi3EEEJNS0_11LerpFunctorIfEEEEEvT_T0_DpT1_,(.L_x_255 - _ZN2at6native52_GLOBAL__N__ff984223_19_ForeachTernaryOp_cu_5285c63625multi_tensor_apply_kernelINS1_18TensorListMetadataILi4EEENS1_20TernaryOpListFunctorIN3c104HalfELi4ELi3ELi3EEEJNS0_11LerpFunctorIfEEEEEvT_T0_DpT1_)
        .other          _ZN2at6native52_GLOBAL__N__ff984223_19_ForeachTernaryOp_cu_5285c63625multi_tensor_apply_kernelINS1_18TensorListMetadataILi4EEENS1_20TernaryOpListFunctorIN3c104HalfELi4ELi3ELi3EEEJNS0_11LerpFunctorIfEEEEEvT_T0_DpT1_,@"STO_CUDA_ENTRY STV_DEFAULT"
_ZN2at6native52_GLOBAL__N__ff984223_19_ForeachTernaryOp_cu_5285c63625multi_tensor_apply_kernelINS1_18TensorListMetadataILi4EEENS1_20TernaryOpListFunctorIN3c104HalfELi4ELi3ELi3EEEJNS0_11LerpFunctorIfEEEEEvT_T0_DpT1_:
        /* <DEDUP_REMOVED lines=34> */
.L_x_205:
        /* <DEDUP_REMOVED lines=27> */
[----:B------:R-:W-:Y:S01]  /*03d0*/  IMAD.X R10, RZ, RZ, R26, P5 ;  /* 0x000000ffff0a7224 */ /* 0x000fe200028e061a */
[----:B------:R-:W-:Y:S02]  /*03e0*/  ISETP.GE.U32.AND P2, PT, R4, 0x10000, PT ;  /* 0x000100000400780c */ /* 0x000fe40003f46070 */
[----:B------:R-:W-:-:S02]  /*03f0*/  ISETP.LT.AND.EX P0, PT, R8, UR4, !P0, P3 ;  /* 0x0000000408007c0c */ /* 0x000fc4000c701330 */
[----:B------:R-:W-:Y:S02]  /*0400*/  ISETP.GE.U32.AND P4, PT, R23, 0x10000, PT ;  /* 0x000100001700780c */ /* 0x000fe40003f86070 */
[----:B------:R-:W-:Y:S02]  /*0410*/  ISETP.LT.U32.AND P3, PT, R4, UR17, PT ;  /* 0x0000001104007c0c */ /* 0x000fe4000bf61070 */
[----:B------:R-:W-:Y:S02]  /*0420*/  ISETP.GE.U32.AND.EX P5, PT, R9, RZ, PT, P2 ;  /* 0x000000ff0900720c */ /* 0x000fe40003fa6120 */
[----:B------:R-:W-:Y:S02]  /*0430*/  ISETP.LT.U32.AND P2, PT, R23, UR17, PT ;  /* 0x0000001117007c0c */ /* 0x000fe4000bf41070 */
[----:B------:R-:W-:Y:S02]  /*0440*/  ISETP.GE.U32.AND.EX P4, PT, R10, RZ, PT, P4 ;  /* 0x000000ff0a00720c */ /* 0x000fe40003f86140 */
[----:B------:R-:W-:-:S02]  /*0450*/  ISETP.LT.AND.EX P3, PT, R9, UR4, !P5, P3 ;  /* 0x0000000409007c0c */ /* 0x000fc4000ef61330 */
[----:B------:R-:W-:Y:S02]  /*0460*/  ISETP.LT.AND.EX P2, PT, R10, UR4, !P4, P2 ;  /* 0x000000040a007c0c */ /* 0x000fe4000e741320 */
[C---:B------:R-:W-:Y:S02]  /*0470*/  @P0 LEA R18, P4, R11.reuse, UR6, 0x1 ;  /* 0x000000060b120c11 */ /* 0x040fe4000f8808ff */
[----:B------:R-:W-:Y:S02]  /*0480*/  PRMT R22, RZ, 0x7610, R22 ;  /* 0x00007610ff167816 */ /* 0x000fe40000000016 */
[----:B------:R-:W-:-:S05]  /*0490*/  @P0 LEA.HI.X R19, R11, UR7, R8, 0x1, P4 ;  /* 0x000000070b130c11 */ /* 0x000fca000a0f0c08 */
[C---:B----4-:R-:W-:Y:S01]  /*04a0*/  @P3 LEA R14, P4, R4.reuse, UR6, 0x1 ;  /* 0x00000006040e3c11 */ /* 0x050fe2000f8808ff */
[----:B------:R4:W5:Y:S01]  /*04b0*/  @P0 LDG.E.U16 R22, [R18.64] ;  /* 0x0000000e12160981 */ /* 0x000962000c1e1500 */
[----:B0-----:R-:W-:Y:S02]  /*04c0*/  @P2 LEA R16, P5, R23, UR6, 0x1 ;  /* 0x0000000617102c11 */ /* 0x001fe4000f8a08ff */
[----:B------:R-:W-:Y:S02]  /*04d0*/  @P3 LEA.HI.X R15, R4, UR7, R9, 0x1, P4 ;  /* 0x00000007040f3c11 */ /* 0x000fe4000a0f0c09 */
[----:B-1----:R-:W-:Y:S02]  /*04e0*/  @P0 LEA R12, P4, R11, UR8, 0x1 ;  /* 0x000000080b0c0c11 */ /* 0x002fe4000f8808ff */
[----:B------:R-:W-:Y:S02]  /*04f0*/  PRMT R24, RZ, 0x7610, R24 ;  /* 0x00007610ff187816 */ /* 0x000fe40000000018 */
[----:B------:R-:W-:-:S02]  /*0500*/  @P2 LEA.HI.X R17, R23, UR7, R10, 0x1, P5 ;  /* 0x0000000717112c11 */ /* 0x000fc4000a8f0c0a */
[----:B------:R-:W-:Y:S02]  /*0510*/  PRMT R28, RZ, 0x7610, R28 ;  /* 0x00007610ff1c7816 */ /* 0x000fe4000000001c */
[C-C-:B------:R-:W-:Y:S01]  /*0520*/  @P0 LEA.HI.X R13, R11.reuse, UR9, R8.reuse, 0x1, P4 ;  /* 0x000000090b0d0c11 */ /* 0x140fe2000a0f0c08 */
[----:B------:R0:W5:Y:S01]  /*0530*/  @P2 LDG.E.U16 R24, [R16.64] ;  /* 0x0000000e10182981 */ /* 0x000162000c1e1500 */
[C---:B----4-:R-:W-:Y:S02]  /*0540*/  @P0 LEA R18, P4, R11.reuse, UR10, 0x1 ;  /* 0x0000000a0b120c11 */ /* 0x050fe4000f8808ff */
[----:B------:R-:W-:Y:S01]  /*0550*/  PRMT R25, RZ, 0x7610, R25 ;  /* 0x00007610ff197816 */ /* 0x000fe20000000019 */
[----:B------:R3:W4:Y:S01]  /*0560*/  @P0 LDG.E.U16 R28, [R12.64] ;  /* 0x0000000e0c1c0981 */ /* 0x000722000c1e1500 */
[----:B------:R-:W-:Y:S02]  /*0570*/  @P0 LEA.HI.X R19, R11, UR11, R8, 0x1, P4 ;  /* 0x0000000b0b130c11 */ /* 0x000fe4000a0f0c08 */
[----:B------:R-:W-:-:S02]  /*0580*/  @P3 LEA R20, P5, R4, UR8, 0x1 ;  /* 0x0000000804143c11 */ /* 0x000fc4000f8a08ff */
[----:B------:R1:W4:Y:S01]  /*0590*/  @P3 LDG.E.U16 R25, [R14.64] ;  /* 0x0000000e0e193981 */ /* 0x000322000c1e1500 */
[----:B0-----:R-:W-:Y:S02]  /*05a0*/  PRMT R17, RZ, 0x7610, R17 ;  /* 0x00007610ff117816 */ /* 0x001fe40000000011 */
[----:B------:R-:W-:-:S04]  /*05b0*/  @P3 LEA.HI.X R21, R4, UR9, R9, 0x1, P5 ;  /* 0x0000000904153c11 */ /* 0x000fc8000a8f0c09 */
[----:B------:R0:W4:Y:S01]  /*05c0*/  @P0 LDG.E.U16 R17, [R18.64] ;  /* 0x0000000e12110981 */ /* 0x000122000c1e1500 */
[----:B-1----:R-:W-:-:S04]  /*05d0*/  @P3 LEA R14, P5, R4, UR10, 0x1 ;  /* 0x0000000a040e3c11 */ /* 0x002fc8000f8a08ff */
[----:B------:R-:W-:Y:S02]  /*05e0*/  @P3 LEA.HI.X R15, R4, UR11, R9, 0x1, P5 ;  /* 0x0000000b040f3c11 */ /* 0x000fe4000a8f0c09 */
[----:B------:R-:W-:-:S06]  /*05f0*/  PRMT R16, RZ, 0x7610, R16 ;  /* 0x00007610ff107816 */ /* 0x000fcc0000000010 */
[----:B------:R1:W4:Y:S01]  /*0600*/  @P3 LDG.E.U16 R16, [R20.64] ;  /* 0x0000000e14103981 */ /* 0x000322000c1e1500 */
[----:B--2---:R-:W-:Y:S02]  /*0610*/  HADD2.F32 R29, -RZ, R29.H0_H0 ;  /* 0x2000001dff1d7230 */ /* 0x004fe40000004100 */
[----:B---3--:R-:W-:-:S03]  /*0620*/  HADD2.F32 R12, -RZ, R3.H0_H0 ;  /* 0x20000003ff0c7230 */ /* 0x008fc60000004100 */
[----:B------:R-:W-:Y:S01]  /*0630*/  FSETP.GEU.FTZ.AND P4, PT, |R29|, 0.5, PT ;  /* 0x3f0000001d00780b */ /* 0x000fe20003f9e200 */
[----:B-----5:R-:W-:-:S05]  /*0640*/  HADD2.F32 R13, -RZ, R27.H0_H0 ;  /* 0x2000001bff0d7230 */ /* 0x020fca0000004100 */
[----:B0-----:R-:W-:-:S04]  /*0650*/  FADD.FTZ R18, -R12, R13 ;  /* 0x0000000d0c127221 */ /* 0x001fc80000010100 */
[C---:B------:R-:W-:Y:S02]  /*0660*/  FFMA.FTZ R27, R29.reuse, R18, R12 ;  /* 0x000000121d1b7223 */ /* 0x040fe4000001000c */
[----:B------:R-:W-:Y:S01]  /*0670*/  FADD.FTZ R29, -R29, 1 ;  /* 0x3f8000001d1d7421 */ /* 0x000fe20000010100 */
[C---:B------:R-:W-:Y:S02]  /*0680*/  @P2 LEA R12, P5, R23.reuse, UR10, 0x1 ;  /* 0x0000000a170c2c11 */ /* 0x040fe4000f8a08ff */
[----:B------:R-:W-:Y:S01]  /*0690*/  PRMT R3, RZ, 0x7610, R3 ;  /* 0x00007610ff037816 */ /* 0x000fe20000000003 */
[----:B------:R-:W-:Y:S01]  /*06a0*/  @P4 FFMA.FTZ R27, -R18, R29, R13 ;  /* 0x0000001d121b4223 */ /* 0x000fe2000001010d */
[----:B------:R-:W-:Y:S02]  /*06b0*/  PRMT R29, RZ, 0x7610, R29 ;  /* 0x00007610ff1d7816 */ /* 0x000fe4000000001d */
[C---:B------:R-:W-:Y:S02]  /*06c0*/  @P2 LEA.HI.X R13, R23.reuse, UR11, R10, 0x1, P5 ;  /* 0x0000000b170d2c11 */ /* 0x040fe4000a8f0c0a */
[----:B------:R0:W2:Y:S01]  /*06d0*/  @P3 LDG.E.U16 R3, [R14.64] ;  /* 0x0000000e0e033981 */ /* 0x0000a2000c1e1500 */
[----:B------:R-:W-:-:S03]  /*06e0*/  @P2 LEA R18, P4, R23, UR8, 0x1 ;  /* 0x0000000817122c11 */ /* 0x000fc6000f8808ff */
[----:B------:R3:W5:Y:S01]  /*06f0*/  @P2 LDG.E.U16 R29, [R12.64] ;  /* 0x0000000e0c1d2981 */ /* 0x000762000c1e1500 */
[----:B------:R-:W-:Y:S02]  /*0700*/  @P2 LEA.HI.X R19, R23, UR9, R10, 0x1, P4 ;  /* 0x0000000917132c11 */ /* 0x000fe4000a0f0c0a */
[----:B---3--:R-:W-:-:S06]  /*0710*/  PRMT R12, RZ, 0x7610, R12 ;  /* 0x00007610ff0c7816 */ /* 0x008fcc000000000c */
[----:B------:R3:W5:Y:S01]  /*0720*/  @P2 LDG.E.U16 R12, [R18.64] ;  /* 0x0000000e120c2981 */ /* 0x000762000c1e1500 */
[----:B------:R-:W-:Y:S01]  /*0730*/  HADD2.F32 R13, -RZ, R22.H0_H0 ;  /* 0x20000016ff0d7230 */ /* 0x000fe20000004100 */
[----:B-1----:R-:W-:Y:S02]  /*0740*/  @P1 LEA R20, P5, R5, UR12, 0x1 ;  /* 0x0000000c05141c11 */ /* 0x002fe4000f8a08ff */
[----:B0-----:R-:W-:Y:S02]  /*0750*/  @P0 LEA R14, P6, R11, UR12, 0x1 ;  /* 0x0000000c0b0e0c11 */ /* 0x001fe4000f8c08ff */
[----:B------:R-:W-:Y:S02]  /*0760*/  @P1 LEA.HI.X R21, R5, UR13, R26, 0x1, P5 ;  /* 0x0000000d05151c11 */ /* 0x000fe4000a8f0c1a */
[----:B------:R-:W-:Y:S01]  /*0770*/  @P0 LEA.HI.X R15, R11, UR13, R8, 0x1, P6 ;  /* 0x0000000d0b0f0c11 */ /* 0x000fe2000b0f0c08 */
[----:B----4-:R-:W-:Y:S02]  /*0780*/  HADD2.F32 R28, -RZ, R28.H0_H0 ;  /* 0x2000001cff1c7230 */ /* 0x010fe40000004100 */
[----:B------:R-:W-:-:S03]  /*0790*/  HADD2.F32 R17, -RZ, R17.H0_H0 ;  /* 0x20000011ff117230 */ /* 0x000fc60000004100 */
[----:B------:R-:W-:Y:S02]  /*07a0*/  FADD.FTZ R22, -R13, R28 ;  /* 0x0000001c0d167221 */ /* 0x000fe40000010100 */
[----:B------:R-:W-:Y:S01]  /*07b0*/  FSETP.GEU.FTZ.AND P4, PT, |R17|, 0.5, PT ;  /* 0x3f0000001100780b */ /* 0x000fe20003f9e200 */
[----:B---3--:R-:W-:Y:S02]  /*07c0*/  HADD2.F32 R18, -RZ, R25.H0_H0 ;  /* 0x20000019ff127230 */ /* 0x008fe40000004100 */
[----:B------:R-:W-:Y:S02]  /*07d0*/  HADD2.F32 R24, -RZ, R24.H0_H0 ;  /* 0x20000018ff187230 */ /* 0x000fe40000004100 */
[----:B------:R-:W-:-:S05]  /*07e0*/  HADD2.F32 R11, -RZ, R16.H0_H0 ;  /* 0x20000010ff0b7230 */ /* 0x000fca0000004100 */
[----:B------:R-:W-:Y:S01]  /*07f0*/  FADD.FTZ R16, -R18, R11 ;  /* 0x0000000b12107221 */ /* 0x000fe20000010100 */
[----:B------:R-:W-:-:S04]  /*0800*/  @P3 LEA R8, P6, R4, UR12, 0x1 ;  /* 0x0000000c04083c11 */ /* 0x000fc8000f8c08ff */
[----:B------:R-:W-:Y:S02]  /*0810*/  @P3 LEA.HI.X R9, R4, UR13, R9, 0x1, P6 ;  /* 0x0000000d04093c11 */ /* 0x000fe4000b0f0c09 */
[----:B------:R-:W-:-:S05]  /*0820*/  F2FP.PACK_AB R27, RZ, R27 ;  /* 0x0000001bff1b723e */ /* 0x000fca00000000ff */
[----:B------:R0:W-:Y:S01]  /*0830*/  @P1 STG.E.U16 [R20.64], R27 ;  /* 0x0000001b14001986 */ /* 0x0001e2000c10150e */
[----:B--2---:R-:W-:Y:S01]  /*0840*/  HADD2.F32 R5, -RZ, R3.H0_H0 ;  /* 0x20000003ff057230 */ /* 0x004fe20000004100 */
[C---:B------:R-:W-:Y:S02]  /*0850*/  FFMA.FTZ R3, R17.reuse, R22, R13 ;  /* 0x0000001611037223 */ /* 0x040fe4000001000d */
[----:B------:R-:W-:Y:S01]  /*0860*/  FADD.FTZ R17, -R17, 1 ;  /* 0x3f80000011117421 */ /* 0x000fe20000010100 */
[----:B-----5:R-:W-:Y:S01]  /*0870*/  HADD2.F32 R29, -RZ, R29.H0_H0 ;  /* 0x2000001dff1d7230 */ /* 0x020fe20000004100 */
[----:B------:R-:W-:Y:S02]  /*0880*/  FSETP.GEU.FTZ.AND P5, PT, |R5|, 0.5, PT ;  /* 0x3f0000000500780b */ /* 0x000fe40003fbe200 */
[----:B------:R-:W-:Y:S02]  /*0890*/  @P4 FFMA.FTZ R3, -R22, R17, R28 ;  /* 0x0000001116034223 */ /* 0x000fe4000001011c */
[----:B------:R-:W-:Y:S01]  /*08a0*/  FSETP.GEU.FTZ.AND P4, PT, |R29|, 0.5, PT ;  /* 0x3f0000001d00780b */ /* 0x000fe20003f9e200 */
[----:B------:R-:W-:-:S02]  /*08b0*/  FFMA.FTZ R18, R5, R16, R18 ;  /* 0x0000001005127223 */ /* 0x000fc40000010012 */
[----:B------:R-:W-:Y:S01]  /*08c0*/  FADD.FTZ R5, -R5, 1 ;  /* 0x3f80000005057421 */ /* 0x000fe20000010100 */
[----:B------:R-:W-:-:S05]  /*08d0*/  HADD2.F32 R12, -RZ, R12.H0_H0 ;  /* 0x2000000cff0c7230 */ /* 0x000fca0000004100 */
[----:B------:R-:W-:Y:S02]  /*08e0*/  @P5 FFMA.FTZ R18, -R16, R5, R11 ;  /* 0x0000000510125223 */ /* 0x000fe4000001010b */
[----:B------:R-:W-:Y:S01]  /*08f0*/  FADD.FTZ R13, -R24, R12 ;  /* 0x0000000c180d7221 */ /* 0x000fe20000010100 */
[----:B------:R-:W-:-:S03]  /*0900*/  @P2 LEA R4, P5, R23, UR12, 0x1 ;  /* 0x0000000c17042c11 */ /* 0x000fc6000f8a08ff */
[C---:B------:R-:W-:Y:S01]  /*0910*/  FFMA.FTZ R24, R29.reuse, R13, R24 ;  /* 0x0000000d1d187223 */ /* 0x040fe20000010018 */
[----:B------:R-:W-:Y:S01]  /*0920*/  F2FP.PACK_AB R3, RZ, R3 ;  /* 0x00000003ff03723e */ /* 0x000fe200000000ff */
[----:B------:R-:W-:Y:S01]  /*0930*/  FADD.FTZ R29, -R29, 1 ;  /* 0x3f8000001d1d7421 */ /* 0x000fe20000010100 */
[--C-:B------:R-:W-:Y:S02]  /*0940*/  @P2 LEA.HI.X R5, R23, UR13, R10.reuse, 0x1, P5 ;  /* 0x0000000d17052c11 */ /* 0x100fe4000a8f0c0a */
[----:B------:R-:W-:Y:S01]  /*0950*/  PRMT R10, R3, 0x7610, R10 ;  /* 0x00007610030a7816 */ /* 0x000fe2000000000a */
[----:B------:R-:W-:Y:S02]  /*0960*/  @P4 FFMA.FTZ R24, -R13, R29, R12 ;  /* 0x0000001d0d184223 */ /* 0x000fe4000001010c */
[----:B------:R-:W-:Y:S01]  /*0970*/  IMAD.MOV.U32 R3, RZ, RZ, c[0x0][0x0] ;  /* 0x00000000ff037624 */ /* 0x000fe200078e00ff */
[----:B------:R-:W-:Y:S02]  /*0980*/  F2FP.PACK_AB R18, RZ, R18 ;  /* 0x00000012ff12723e */ /* 0x000fe400000000ff */
[----:B------:R-:W-:Y:S01]  /*0990*/  F2FP.PACK_AB R24, RZ, R24 ;  /* 0x00000018ff18723e */ /* 0x000fe200000000ff */
        /* <DEDUP_REMOVED lines=10> */
.L_x_204:
[----:B------:R-:W0:Y:S02]  /*0a40*/  S2R R5, SR_TID.X ;  /* 0x0000000000057919 */ /* 0x000e240000002100 */
[----:B0-----:R-:W-:-:S05]  /*0a50*/  IMAD.WIDE.U32 R2, R5, 0x4, RZ ;  /* 0x0000000405027825 */ /* 0x001fca00078e00ff */
[----:B------:R-:W-:-:S04]  /*0a60*/  ISETP.GE.U32.AND P0, PT, R2, UR17, PT ;  /* 0x0000001102007c0c */ /* 0x000fc8000bf06070 */
[----:B------:R-:W-:-:S04]  /*0a70*/  ISETP.GE.AND.EX P0, PT, R3, UR4, PT, P0 ;  /* 0x0000000403007c0c */ /* 0x000fc8000bf06300 */
[----:B------:R-:W-:-:S13]  /*0a80*/  ISETP.GT.U32.OR P0, PT, R5, 0x3fff, P0 ;  /* 0x00003fff0500780c */ /* 0x000fda0000704470 */
[----:B------:R-:W-:Y:S05]  /*0a90*/  @P0 EXIT ;  /* 0x000000000000094d */ /* 0x000fea0003800000 */
[----:B------:R-:W-:-:S04]  /*0aa0*/  IMAD.MOV.U32 R0, RZ, RZ, RZ ;  /* 0x000000ffff007224 */ /* 0x000fc800078e00ff */
.L_x_206:
[C---:B------:R-:W-:Y:S01]  /*0ab0*/  IMAD.SHL.U32 R4, R5.reuse, 0x8, RZ ;  /* 0x0000000805047824 */ /* 0x040fe200078e00ff */
[----:B------:R-:W-:-:S04]  /*0ac0*/  SHF.L.U64.HI R18, R5, 0x3, R0 ;  /* 0x0000000305127819 */ /* 0x000fc80000010200 */
[C---:B------:R-:W-:Y:S02]  /*0ad0*/  IADD3 R12, P0, R4.reuse, UR6, RZ ;  /* 0x00000006040c7c10 */ /* 0x040fe4000ff1e0ff */
[----:B------:R-:W-:Y:S02]  /*0ae0*/  IADD3 R14, P1, R4, UR8, RZ ;  /* 0x00000008040e7c10 */ /* 0x000fe4000ff3e0ff */
[----:B------:R-:W-:Y:S02]  /*0af0*/  IADD3.X R13, R18, UR7, RZ, P0, !PT ;  /* 0x00000007120d7c10 */ /* 0x000fe400087fe4ff */
[----:B------:R-:W-:Y:S02]  /*0b00*/  IADD3 R2, P0, R4, UR10, RZ ;  /* 0x0000000a04027c10 */ /* 0x000fe4000ff1e0ff */
[C---:B------:R-:W-:Y:S02]  /*0b10*/  IADD3.X R15, R18.reuse, UR9, RZ, P1, !PT ;  /* 0x00000009120f7c10 */ /* 0x040fe40008ffe4ff */
[----:B------:R-:W-:Y:S01]  /*0b20*/  IADD3.X R3, R18, UR11, RZ, P0, !PT ;  /* 0x0000000b12037c10 */ /* 0x000fe200087fe4ff */
[----:B------:R-:W2:Y:S04]  /*0b30*/  LDG.E.64 R12, [R12.64] ;  /* 0x0000000e0c0c7981 */ /* 0x000ea8000c1e1b00 */
[----:B------:R-:W3:Y:S04]  /*0b40*/  LDG.E.64 R10, [R14.64] ;  /* 0x0000000e0e0a7981 */ /* 0x000ee8000c1e1b00 */
[----:B------:R-:W4:Y:S01]  /*0b50*/  LDG.E.64 R2, [R2.64] ;  /* 0x0000000e02027981 */ /* 0x000f22000c1e1b00 */
[----:B--2---:R-:W-:-:S02]  /*0b60*/  HADD2.F32 R17, -RZ, R12.H0_H0 ;  /* 0x2000000cff117230 */ /* 0x004fc40000004100 */
[----:B------:R-:W-:Y:S02]  /*0b70*/  HADD2.F32 R16, -RZ, R12.H1_H1 ;  /* 0x3000000cff107230 */ /* 0x000fe40000004100 */
[--C-:B---3--:R-:W-:Y:S02]  /*0b80*/  HADD2.F32 R6, -RZ, R10.reuse.H0_H0 ;  /* 0x2000000aff067230 */ /* 0x108fe40000004100 */
[----:B------:R-:W-:Y:S02]  /*0b90*/  HADD2.F32 R9, -RZ, R10.H1_H1 ;  /* 0x3000000aff097230 */ /* 0x000fe40000004100 */
[--C-:B------:R-:W-:Y:S02]  /*0ba0*/  HADD2.F32 R8, -RZ, R11.reuse.H0_H0 ;  /* 0x2000000bff087230 */ /* 0x100fe40000004100 */
[----:B------:R-:W-:Y:S02]  /*0bb0*/  HADD2.F32 R10, -RZ, R11.H1_H1 ;  /* 0x3000000bff0a7230 */ /* 0x000fe40000004100 */
[----:B----4-:R-:W-:-:S02]  /*0bc0*/  HADD2.F32 R12, -RZ, R2.H0_H0 ;  /* 0x20000002ff0c7230 */ /* 0x010fc40000004100 */
[----:B------:R-:W-:Y:S01]  /*0bd0*/  HADD2.F32 R11, -RZ, R2.H1_H1 ;  /* 0x30000002ff0b7230 */ /* 0x000fe20000004100 */
[----:B------:R-:W-:Y:S01]  /*0be0*/  FADD.FTZ R2, -R16, R9 ;  /* 0x0000000910027221 */ /* 0x000fe20000010100 */
[--C-:B------:R-:W-:Y:S01]  /*0bf0*/  HADD2.F32 R14, -RZ, R3.reuse.H0_H0 ;  /* 0x20000003ff0e7230 */ /* 0x100fe20000004100 */
[----:B------:R-:W-:Y:S01]  /*0c00*/  FSETP.GEU.FTZ.AND P0, PT, |R12|, 0.5, PT ;  /* 0x3f0000000c00780b */ /* 0x000fe20003f1e200 */
[----:B------:R-:W-:Y:S01]  /*0c10*/  HADD2.F32 R20, -RZ, R3.H1_H1 ;  /* 0x30000003ff147230 */ /* 0x000fe20000004100 */
[----:B------:R-:W-:Y:S01]  /*0c20*/  FSETP.GEU.FTZ.AND P1, PT, |R11|, 0.5, PT ;  /* 0x3f0000000b00780b */ /* 0x000fe20003f3e200 */
[----:B------:R-:W-:Y:S01]  /*0c30*/  FADD.FTZ R3, -R17, R6 ;  /* 0x0000000611037221 */ /* 0x000fe20000010100 */
[--C-:B------:R-:W-:Y:S01]  /*0c40*/  HADD2.F32 R19, -RZ, R13.reuse.H0_H0 ;  /* 0x2000000dff137230 */ /* 0x100fe20000004100 */
[----:B------:R-:W-:Y:S01]  /*0c50*/  FSETP.GEU.FTZ.AND P2, PT, |R14|, 0.5, PT ;  /* 0x3f0000000e00780b */ /* 0x000fe20003f5e200 */
[----:B------:R-:W-:Y:S01]  /*0c60*/  HADD2.F32 R7, -RZ, R13.H1_H1 ;  /* 0x3000000dff077230 */ /* 0x000fe20000004100 */
[----:B------:R-:W-:Y:S01]  /*0c70*/  FSETP.GEU.FTZ.AND P3, PT, |R20|, 0.5, PT ;  /* 0x3f0000001400780b */ /* 0x000fe20003f7e200 */
[----:B------:R-:W-:-:S02]  /*0c80*/  FFMA.FTZ R17, R12, R3, R17 ;  /* 0x000000030c117223 */ /* 0x000fc40000010011 */
[C---:B------:R-:W-:Y:S02]  /*0c90*/  FFMA.FTZ R16, R11.reuse, R2, R16 ;  /* 0x000000020b107223 */ /* 0x040fe40000010010 */
[----:B------:R-:W-:Y:S02]  /*0ca0*/  FADD.FTZ R12, -R12, 1 ;  /* 0x3f8000000c0c7421 */ /* 0x000fe40000010100 */
[----:B------:R-:W-:Y:S02]  /*0cb0*/  FADD.FTZ R11, -R11, 1 ;  /* 0x3f8000000b0b7421 */ /* 0x000fe40000010100 */
[----:B------:R-:W-:Y:S02]  /*0cc0*/  FADD.FTZ R13, -R19, R8 ;  /* 0x00000008130d7221 */ /* 0x000fe40000010100 */
[----:B------:R-:W-:Y:S02]  /*0cd0*/  FADD.FTZ R15, -R7, R10 ;  /* 0x0000000a070f7221 */ /* 0x000fe40000010100 */
[----:B------:R-:W-:-:S02]  /*0ce0*/  @P0 FFMA.FTZ R17, -R3, R12, R6 ;  /* 0x0000000c03110223 */ /* 0x000fc40000010106 */
[----:B------:R-:W-:Y:S01]  /*0cf0*/  @P1 FFMA.FTZ R16, -R2, R11, R9 ;  /* 0x0000000b02101223 */ /* 0x000fe20000010109 */
[----:B------:R-:W-:Y:S01]  /*0d00*/  IADD3 R2, P0, R4, UR12, RZ ;  /* 0x0000000c04027c10 */ /* 0x000fe2000ff1e0ff */
[----:B------:R-:W-:Y:S02]  /*0d10*/  FFMA.FTZ R19, R14, R13, R19 ;  /* 0x0000000d0e137223 */ /* 0x000fe40000010013 */
[----:B------:R-:W-:Y:S01]  /*0d20*/  FFMA.FTZ R22, R20, R15, R7 ;  /* 0x0000000f14167223 */ /* 0x000fe20000010007 */
[----:B------:R-:W-:Y:S01]  /*0d30*/  IADD3.X R3, R18, UR13, RZ, P0, !PT ;  /* 0x0000000d12037c10 */ /* 0x000fe200087fe4ff */
[----:B------:R-:W-:Y:S01]  /*0d40*/  FADD.FTZ R14, -R14, 1 ;  /* 0x3f8000000e0e7421 */ /* 0x000fe20000010100 */
[----:B------:R-:W-:Y:S01]  /*0d50*/  IADD3 R5, P0, R5, c[0x0][0x0], RZ ;  /* 0x0000000005057a10 */ /* 0x000fe20007f1e0ff */
[----:B------:R-:W-:Y:S01]  /*0d60*/  FADD.FTZ R20, -R20, 1 ;  /* 0x3f80000014147421 */ /* 0x000fe20000010100 */
[----:B------:R-:W-:Y:S01]  /*0d70*/  F2FP.PACK_AB R16, R16, R17 ;  /* 0x000000111010723e */ /* 0x000fe200000000ff */
[----:B------:R-:W-:Y:S01]  /*0d80*/  @P2 FFMA.FTZ R19, -R13, R14, R8 ;  /* 0x0000000e0d132223 */ /* 0x000fe20000010108 */
[----:B------:R-:W-:Y:S01]  /*0d90*/  ISETP.LT.U32.AND P1, PT, R5, 0x4000, PT ;  /* 0x000040000500780c */ /* 0x000fe20003f21070 */
[----:B------:R-:W-:-:S02]  /*0da0*/  @P3 FFMA.FTZ R22, -R15, R20, R10 ;  /* 0x000000140f163223 */ /* 0x000fc4000001010a */
[C---:B------:R-:W-:Y:S02]  /*0db0*/  IMAD.SHL.U32 R4, R5.reuse, 0x4, RZ ;  /* 0x0000000405047824 */ /* 0x040fe400078e00ff */
        /* <DEDUP_REMOVED lines=9> */
.L_x_207:
        /* <DEDUP_REMOVED lines=11> */
.L_x_255:


//--------------------- .text._ZN2at6native52_GLOBAL__N__ff984223_19_ForeachTernaryOp_cu_5285c63625multi_tensor_apply_kernelINS1_18TensorListMetadataILi4EEENS1_20TernaryOpListFunctorIN3c107complexIfEELi4ELi3ELi3EEEJNS0_11LerpFunctorIS8_EEEEEvT_T0_DpT1_ --------------------------
	.section	.text._ZN2at6native52_GLOBAL__N__ff984223_19_ForeachTernaryOp_cu_5285c63625multi_tensor_apply_kernelINS1_18TensorListMetadataILi4EEENS1_20TernaryOpListFunctorIN3c107complexIfEELi4ELi3ELi3EEEJNS0_11LerpFunctorIS8_EEEEEvT_T0_DpT1_,"ax",@progbits
	.sectioninfo	@"SHI_REGISTERS=40"
	.align	128
.text._ZN2at6native52_GLOBAL__N__ff984223_19_ForeachTernaryOp_cu_5285c63625multi_tensor_apply_kernelINS1_18TensorListMetadataILi4EEENS1_20TernaryOpListFunctorIN3c107complexIfEELi4ELi3ELi3EEEJNS0_11LerpFunctorIS8_EEEEEvT_T0_DpT1_:
        .type           _ZN2at6native52_GLOBAL__N__ff984223_19_ForeachTernaryOp_cu_5285c63625multi_tensor_apply_kernelINS1_18TensorListMetadataILi4EEENS1_20TernaryOpListFunctorIN3c107complexIfEELi4ELi3ELi3EEEJNS0_11LerpFunctorIS8_EEEEEvT_T0_DpT1_,@function
        .size           _ZN2at6native52_GLOBAL__N__ff984223_19_ForeachTernaryOp_cu_5285c63625multi_tensor_apply_kernelINS1_18TensorListMetadataILi4EEENS1_20TernaryOpListFunctorIN3c107complexIfEELi4ELi3ELi3EEEJNS0_11LerpFunctorIS8_EEEEEvT_T0_DpT1_,(.L_x_256 - _ZN2at6native52_GLOBAL__N__ff984223_19_ForeachTernaryOp_cu_5285c63625multi_tensor_apply_kernelINS1_18TensorListMetadataILi4EEENS1_20TernaryOpListFunctorIN3c107complexIfEELi4ELi3ELi3EEEJNS0_11LerpFunctorIS8_EEEEEvT_T0_DpT1_)
        .other          _ZN2at6native52_GLOBAL__N__ff984223_19_ForeachTernaryOp_cu_5285c63625multi_tensor_apply_kernelINS1_18TensorListMetadataILi4EEENS1_20TernaryOpListFunctorIN3c107complexIfEELi4ELi3ELi3EEEJNS0_11LerpFunctorIS8_EEEEEvT_T0_DpT1_,@"STO_CUDA_ENTRY STV_DEFAULT"
_ZN2at6native52_GLOBAL__N__ff984223_19_ForeachTernaryOp_cu_5285c63625multi_tensor_apply_kernelINS1_18TensorListMetadataILi4EEENS1_20TernaryOpListFunctorIN3c107complexIfEELi4ELi3ELi3EEEJNS0_11LerpFunctorIS8_EEEEEvT_T0_DpT1_:
        /* <DEDUP_REMOVED lines=20> */
[----:B------:R-:W-:-:S02]  /*0140*/  ULOP3.LUT UR4, UR16, 0x1f, UR12, 0xc8, !UPT ;  /* 0x0000001f10047892 */ /* 0x000fc4000f8ec80c */
[----:B------:R-:W-:Y:S02]  /*0150*/  UIADD3.X UR14, ~UR5, UR15, URZ, UP1, !UPT ;  /* 0x0000000f050e7290 */ /* 0x000fe40008ffe53f */
[----:B------:R-:W-:Y:S02]  /*0160*/  ULOP3.LUT UP0, URZ, UR4, 0x3, UR18, 0xf8, !UPT ;  /* 0x00000003043f7892 */ /* 0x000fe4000f80f812 */
        /* <DEDUP_REMOVED lines=12> */
.L_x_209:
[----:B0-----:R-:W-:Y:S01]  /*0230*/  IADD3 R34, P1, R0, UR4, RZ ;  /* 0x0000000400227c10 */ /* 0x001fe2000ff3e0ff */
[----:B------:R-:W-:-:S03]  /*0240*/  CS2R R4, SRZ ;  /* 0x0000000000047805 */ /* 0x000fc6000001ff00 */
[C---:B------:R-:W-:Y:S02]  /*0250*/  ISETP.GE.U32.AND P0, PT, R34.reuse, 0x10000, PT ;  /* 0x000100002200780c */ /* 0x040fe40003f06070 */
[----:B------:R-:W-:Y:S02]  /*0260*/  IADD3.X R7, RZ, UR5, RZ, P1, !PT ;  /* 0x00000005ff077c10 */ /* 0x000fe40008ffe4ff */
[----:B------:R-:W-:Y:S02]  /*0270*/  ISETP.LT.U32.AND P1, PT, R34, UR18, PT ;  /* 0x0000001222007c0c */ /* 0x000fe4000bf21070 */
[----:B------:R-:W-:-:S04]  /*0280*/  ISETP.GE.U32.AND.EX P0, PT, R7, RZ, PT, P0 ;  /* 0x000000ff0700720c */ /* 0x000fc80003f06100 */
[----:B------:R-:W-:-:S13]  /*0290*/  ISETP.LT.AND.EX P0, PT, R7, UR14, !P0, P1 ;  /* 0x0000000e07007c0c */ /* 0x000fda000c701310 */
[----:B------:R-:W-:-:S04]  /*02a0*/  @P0 LEA R14, P1, R34, UR10, 0x3 ;  /* 0x0000000a220e0c11 */ /* 0x000fc8000f8218ff */
[----:B------:R-:W-:-:S05]  /*02b0*/  @P0 LEA.HI.X R15, R34, UR11, R7, 0x3, P1 ;  /* 0x0000000b220f0c11 */ /* 0x000fca00088f1c07 */
[----:B------:R-:W2:Y:S01]  /*02c0*/  @P0 LDG.E.64 R4, [R14.64] ;  /* 0x000000100e040981 */ /* 0x000ea2000c1e1b00 */
[C---:B------:R-:W-:Y:S01]  /*02d0*/  @P0 LEA R10, P1, R34.reuse, UR6, 0x3 ;  /* 0x00000006220a0c11 */ /* 0x040fe2000f8218ff */
[----:B------:R-:W-:Y:S01]  /*02e0*/  CS2R R28, SRZ ;  /* 0x00000000001c7805 */ /* 0x000fe2000001ff00 */
[C---:B------:R-:W-:Y:S01]  /*02f0*/  @P0 LEA R12, P2, R34.reuse, UR8, 0x3 ;  /* 0x00000008220c0c11 */ /* 0x040fe2000f8418ff */
[----:B------:R-:W-:Y:S01]  /*0300*/  CS2R R8, SRZ ;  /* 0x0000000000087805 */ /* 0x000fe2000001ff00 */
[C-C-:B------:R-:W-:Y:S02]  /*0310*/  @P0 LEA.HI.X R11, R34.reuse, UR7, R7.reuse, 0x3, P1 ;  /* 0x00000007220b0c11 */ /* 0x140fe400088f1c07 */
[----:B------:R-:W-:-:S03]  /*0320*/  @P0 LEA.HI.X R13, R34, UR9, R7, 0x3, P2 ;  /* 0x00000009220d0c11 */ /* 0x000fc600090f1c07 */
[----:B------:R-:W3:Y:S04]  /*0330*/  @P0 LDG.E.64 R28, [R10.64] ;  /* 0x000000100a1c0981 */ /* 0x000ee8000c1e1b00 */
[----:B------:R0:W3:Y:S01]  /*0340*/  @P0 LDG.E.64 R8, [R12.64] ;  /* 0x000000100c080981 */ /* 0x0000e2000c1e1b00 */
[----:B------:R-:W-:-:S04]  /*0350*/  IADD3 R32, P2, R34, c[0x0][0x0], RZ ;  /* 0x0000000022207a10 */ /* 0x000fc80007f5e0ff */
[C---:B------:R-:W-:Y:S02]  /*0360*/  ISETP.GE.U32.AND P1, PT, R32.reuse, 0x10000, PT ;  /* 0x000100002000780c */ /* 0x040fe40003f26070 */
[----:B------:R-:W-:Y:S02]  /*0370*/  IADD3.X R33, RZ, R7, RZ, P2, !PT ;  /* 0x00000007ff217210 */ /* 0x000fe400017fe4ff */
[----:B------:R-:W-:Y:S01]  /*0380*/  ISETP.LT.U32.AND P2, PT, R32, UR18, PT ;  /* 0x0000001220007c0c */ /* 0x000fe2000bf41070 */
[----:B0-----:R-:W-:Y:S01]  /*0390*/  CS2R R12, SRZ ;  /* 0x00000000000c7805 */ /* 0x001fe2000001ff00 */
[----:B------:R-:W-:-:S04]  /*03a0*/  ISETP.GE.U32.AND.EX P1, PT, R33, RZ, PT, P1 ;  /* 0x000000ff2100720c */ /* 0x000fc80003f26110 */
[----:B------:R-:W-:-:S13]  /*03b0*/  ISETP.LT.AND.EX P1, PT, R33, UR14, !P1, P2 ;  /* 0x0000000e21007c0c */ /* 0x000fda000cf21320 */
[----:B------:R-:W-:-:S04]  /*03c0*/  @P1 LEA R30, P5, R32, UR10, 0x3 ;  /* 0x0000000a201e1c11 */ /* 0x000fc8000f8a18ff */
[----:B------:R-:W-:-:S05]  /*03d0*/  @P1 LEA.HI.X R31, R32, UR11, R33, 0x3, P5 ;  /* 0x0000000b201f1c11 */ /* 0x000fca000a8f1c21 */
[----:B------:R0:W4:Y:S01]  /*03e0*/  @P1 LDG.E.64 R12, [R30.64] ;  /* 0x000000101e0c1981 */ /* 0x000122000c1e1b00 */
[----:B------:R-:W-:Y:S01]  /*03f0*/  CS2R R16, SRZ ;  /* 0x0000000000107805 */ /* 0x000fe2000001ff00 */
[----:B--2---:R-:W-:-:S04]  /*0400*/  FMUL.FTZ R3, R5, R5 ;  /* 0x0000000505037220 */ /* 0x004fc80000410000 */
[----:B------:R-:W-:-:S05]  /*0410*/  FFMA.FTZ R3, R4, R4, R3 ;  /* 0x0000000404037223 */ /* 0x000fca0000010003 */
[----:B------:R-:W-:Y:S02]  /*0420*/  FSETP.GEU.FTZ.AND P4, PT, R3, 0.25, PT ;  /* 0x3e8000000300780b */ /* 0x000fe40003f9e000 */
[----:B------:R-:W-:Y:S01]  /*0430*/  LEA R3, P3, R2, R34, 0x1 ;  /* 0x0000002202037211 */ /* 0x000fe200078608ff */
[----:B---3--:R-:W-:-:S03]  /*0440*/  FADD.FTZ R24, -R29, R9 ;  /* 0x000000091d187221 */ /* 0x008fc60000010100 */
[C---:B------:R-:W-:Y:S01]  /*0450*/  ISETP.GE.U32.AND P6, PT, R3.reuse, 0x10000, PT ;  /* 0x000100000300780c */ /* 0x040fe20003fc6070 */
[----:B------:R-:W-:Y:S01]  /*0460*/  FADD.FTZ R14, R8, -R28 ;  /* 0x8000001c080e7221 */ /* 0x000fe20000010000 */
[----:B------:R-:W-:-:S05]  /*0470*/  ISETP.LT.U32.AND P2, PT, R3, UR18, PT ;  /* 0x0000001203007c0c */ /* 0x000fca000bf41070 */
[-C--:B------:R-:W-:Y:S02]  /*0480*/  @!P4 FMUL.FTZ R27, R24, R5.reuse ;  /* 0x00000005181bc220 */ /* 0x080fe40000410000 */
[C---:B------:R-:W-:Y:S02]  /*0490*/  @!P4 FMUL.FTZ R11, R14.reuse, R5 ;  /* 0x000000050e0bc220 */ /* 0x040fe40000410000 */
[----:B------:R-:W-:Y:S02]  /*04a0*/  @P4 FADD.FTZ R5, RZ, -R5 ;  /* 0x80000005ff054221 */ /* 0x000fe40000010000 */
[-C--:B------:R-:W-:Y:S02]  /*04b0*/  @!P4 FFMA.FTZ R27, R14, R4.reuse, -R27 ;  /* 0x000000040e1bc223 */ /* 0x080fe4000001081b */
[----:B------:R-:W-:Y:S02]  /*04c0*/  @!P4 FFMA.FTZ R26, R24, R4, R11 ;  /* 0x00000004181ac223 */ /* 0x000fe4000001000b */
[----:B------:R-:W-:Y:S01]  /*04d0*/  @P4 FADD.FTZ R35, -R4, 1 ;  /* 0x3f80000004234421 */ /* 0x000fe20000010100 */
[----:B------:R-:W-:Y:S01]  /*04e0*/  IADD3.X R4, RZ, R7, RZ, P3, !PT ;  /* 0x00000007ff047210 */ /* 0x000fe20001ffe4ff */
[----:B------:R-:W-:Y:S01]  /*04f0*/  @P4 FMUL.FTZ R6, R24, R5 ;  /* 0x0000000518064220 */ /* 0x000fe20000410000 */
[----:B------:R-:W-:Y:S01]  /*0500*/  @P1 LEA R18, P3, R32, UR6, 0x3 ;  /* 0x0000000620121c11 */ /* 0x000fe2000f8618ff */
[-C--:B------:R-:W-:Y:S01]  /*0510*/  @P4 FMUL.FTZ R24, R24, R35.reuse ;  /* 0x0000002318184220 */ /* 0x080fe20000410000 */
[----:B------:R-:W-:Y:S01]  /*0520*/  ISETP.GE.U32.AND.EX P6, PT, R4, RZ, PT, P6 ;  /* 0x000000ff0400720c */ /* 0x000fe20003fc6160 */
[----:B------:R-:W-:Y:S01]  /*0530*/  @P4 FFMA.FTZ R35, R14, R35, -R6 ;  /* 0x000000230e234223 */ /* 0x000fe20000010806 */
[--C-:B------:R-:W-:Y:S01]  /*0540*/  @P1 LEA.HI.X R19, R32, UR7, R33.reuse, 0x3, P3 ;  /* 0x0000000720131c11 */ /* 0x100fe200098f1c21 */
[----:B------:R-:W-:Y:S01]  /*0550*/  @P4 FFMA.FTZ R24, R14, R5, R24 ;  /* 0x000000050e184223 */ /* 0x000fe20000010018 */
[----:B------:R-:W-:Y:S01]  /*0560*/  @P1 LEA R20, P3, R32, UR8, 0x3 ;  /* 0x0000000820141c11 */ /* 0x000fe2000f8618ff */
[----:B------:R-:W-:Y:S01]  /*0570*/  CS2R R10, SRZ ;  /* 0x00000000000a7805 */ /* 0x000fe2000001ff00 */
[----:B------:R-:W-:Y:S01]  /*0580*/  ISETP.LT.AND.EX P2, PT, R4, UR14, !P6, P2 ;  /* 0x0000000e04007c0c */ /* 0x000fe2000f741320 */
[----:B------:R-:W-:Y:S01]  /*0590*/  CS2R R14, SRZ ;  /* 0x00000000000e7805 */ /* 0x000fe2000001ff00 */
[----:B------:R-:W-:-:S03]  /*05a0*/  @P1 LEA.HI.X R21, R32, UR9, R33, 0x3, P3 ;  /* 0x0000000920151c11 */ /* 0x000fc600098f1c21 */
[----:B------:R1:W2:Y:S04]  /*05b0*/  @P1 LDG.E.64 R10, [R18.64] ;  /* 0x00000010120a1981 */ /* 0x0002a8000c1e1b00 */
[----:B------:R3:W2:Y:S01]  /*05c0*/  @P1 LDG.E.64 R14, [R20.64] ;  /* 0x00000010140e1981 */ /* 0x0006a2000c1e1b00 */
[----:B------:R-:W-:-:S03]  /*05d0*/  LEA R5, R2, R2, 0x1 ;  /* 0x0000000202057211 */ /* 0x000fc600078e08ff */
[----:B------:R-:W-:Y:S02]  /*05e0*/  @P2 LEA R22, P5, R3, UR6, 0x3 ;  /* 0x0000000603162c11 */ /* 0x000fe4000f8a18ff */
[----:B------:R-:W-:Y:S02]  /*05f0*/  IADD3 R5, P3, R5, R34, RZ ;  /* 0x0000002205057210 */ /* 0x000fe40007f7e0ff */
[----:B------:R-:W-:Y:S02]  /*0600*/  @P2 LEA.HI.X R23, R3, UR7, R4, 0x3, P5 ;  /* 0x0000000703172c11 */ /* 0x000fe4000a8f1c04 */
[C---:B------:R-:W-:Y:S02]  /*0610*/  ISETP.GE.U32.AND P5, PT, R5.reuse, 0x10000, PT ;  /* 0x000100000500780c */ /* 0x040fe40003fa6070 */
[----:B------:R-:W-:Y:S01]  /*0620*/  IADD3.X R6, RZ, R7, RZ, P3, !PT ;  /* 0x00000007ff067210 */ /* 0x000fe20001ffe4ff */
[----:B---3--:R-:W-:Y:S01]  /*0630*/  CS2R R20, SRZ ;  /* 0x0000000000147805 */ /* 0x008fe2000001ff00 */
[----:B------:R-:W-:-:S02]  /*0640*/  ISETP.LT.U32.AND P3, PT, R5, UR18, PT ;  /* 0x0000001205007c0c */ /* 0x000fc4000bf61070 */
[C---:B------:R-:W-:Y:S01]  /*0650*/  @P2 LEA R36, P6, R3.reuse, UR8, 0x3 ;  /* 0x0000000803242c11 */ /* 0x040fe2000f8c18ff */
[----:B-1----:R-:W-:Y:S01]  /*0660*/  CS2R R18, SRZ ;  /* 0x0000000000127805 */ /* 0x002fe2000001ff00 */
[C---:B------:R-:W-:Y:S01]  /*0670*/  ISETP.GE.U32.AND.EX P5, PT, R6.reuse, RZ, PT, P5 ;  /* 0x000000ff0600720c */ /* 0x040fe20003fa6150 */
[----:B------:R1:W3:Y:S03]  /*0680*/  @P2 LDG.E.64 R16, [R22.64] ;  /* 0x0000001016102981 */ /* 0x0002e6000c1e1b00 */
[----:B------:R-:W-:Y:S02]  /*0690*/  ISETP.LT.AND.EX P3, PT, R6, UR14, !P5, P3 ;  /* 0x0000000e06007c0c */ /* 0x000fe4000ef61330 */
[----:B0-----:R-:W-:-:S04]  /*06a0*/  @P2 LEA R30, P5, R3, UR10, 0x3 ;  /* 0x0000000a031e2c11 */ /* 0x001fc8000f8a18ff */
[C-C-:B------:R-:W-:Y:S02]  /*06b0*/  @P2 LEA.HI.X R31, R3.reuse, UR11, R4.reuse, 0x3, P5 ;  /* 0x0000000b031f2c11 */ /* 0x140fe4000a8f1c04 */
[----:B------:R-:W-:-:S03]  /*06c0*/  @P2 LEA.HI.X R37, R3, UR9, R4, 0x3, P6 ;  /* 0x0000000903252c11 */ /* 0x000fc6000b0f1c04 */
[----:B------:R0:W5:Y:S01]  /*06d0*/  @P2 LDG.E.64 R20, [R30.64] ;  /* 0x000000101e142981 */ /* 0x000162000c1e1b00 */
[----:B-1----:R-:W-:-:S03]  /*06e0*/  CS2R R22, SRZ ;  /* 0x0000000000167805 */ /* 0x002fc6000001ff00 */
[----:B------:R1:W3:Y:S01]  /*06f0*/  @P2 LDG.E.64 R18, [R36.64] ;  /* 0x0000001024122981 */ /* 0x0002e2000c1e1b00 */
[----:B0-----:R-:W-:-:S04]  /*0700*/  @P3 LEA R30, P5, R5, UR6, 0x3 ;  /* 0x00000006051e3c11 */ /* 0x001fc8000f8a18ff */
[C-C-:B------:R-:W-:Y:S02]  /*0710*/  @P3 LEA.HI.X R31, R5.reuse, UR7, R6.reuse, 0x3, P5 ;  /* 0x00000007051f3c11 */ /* 0x140fe4000a8f1c06 */
[C---:B-1----:R-:W-:Y:S01]  /*0720*/  @P3 LEA R36, P5, R5.reuse, UR8, 0x3 ;  /* 0x0000000805243c11 */ /* 0x042fe2000f8a18ff */
[----:B------:R-:W-:Y:S02]  /*0730*/  @!P4 FADD.FTZ R29, R26, R29 ;  /* 0x0000001d1a1dc221 */ /* 0x000fe40000010000 */
[----:B------:R0:W3:Y:S01]  /*0740*/  @P3 LDG.E.64 R22, [R30.64] ;  /* 0x000000101e163981 */ /* 0x0000e2000c1e1b00 */
[C---:B------:R-:W-:Y:S02]  /*0750*/  @P3 LEA.HI.X R37, R5.reuse, UR9, R6, 0x3, P5 ;  /* 0x0000000905253c11 */ /* 0x040fe4000a8f1c06 */
[----:B------:R-:W-:Y:S01]  /*0760*/  @P3 LEA R26, P5, R5, UR10, 0x3 ;  /* 0x0000000a051a3c11 */ /* 0x000fe2000f8a18ff */
[----:B------:R-:W-:-:S03]  /*0770*/  @!P4 FADD.FTZ R28, R27, R28 ;  /* 0x0000001c1b1cc221 */ /* 0x000fc60000010000 */
[----:B------:R-:W-:Y:S01]  /*0780*/  @P3 LEA.HI.X R27, R5, UR11, R6, 0x3, P5 ;  /* 0x0000000b051b3c11 */ /* 0x000fe2000a8f1c06 */
[----:B0-----:R-:W-:-:S06]  /*0790*/  CS2R R30, SRZ ;  /* 0x00000000001e7805 */ /* 0x001fcc000001ff00 */
[----:B------:R0:W3:Y:S01]  /*07a0*/  @P3 LDG.E.64 R30, [R26.64] ;  /* 0x000000101a1e3981 */ /* 0x0000e2000c1e1b00 */
[----:B------:R-:W-:Y:S02]  /*07b0*/  @P4 FADD.FTZ R29, -R24, R9 ;  /* 0x00000009181d4221 */ /* 0x000fe40000010100 */
[----:B------:R-:W-:-:S06]  /*07c0*/  CS2R R24, SRZ ;  /* 0x0000000000187805 */ /* 0x000fcc000001ff00 */
[----:B------:R1:W3:Y:S01]  /*07d0*/  @P3 LDG.E.64 R24, [R36.64] ;  /* 0x0000001024183981 */ /* 0x0002e2000c1e1b00 */
[----:B----4-:R-:W-:-:S04]  /*07e0*/  FMUL.FTZ R9, R13, R13 ;  /* 0x0000000d0d097220 */ /* 0x010fc80000410000 */
[----:B------:R-:W-:-:S05]  /*07f0*/  FFMA.FTZ R9, R12, R12, R9 ;  /* 0x0000000c0c097223 */ /* 0x000fca0000010009 */
[----:B------:R-:W-:Y:S01]  /*0800*/  FSETP.GEU.FTZ.AND P5, PT, R9, 0.25, PT ;  /* 0x3e8000000900780b */ /* 0x000fe20003fbe000 */
[----:B------:R-:W-:Y:S01]  /*0810*/  @P4 FADD.FTZ R28, -R35, R8 ;  /* 0x00000008231c4221 */ /* 0x000fe20000010100 */
[----:B------:R-:W-:Y:S02]  /*0820*/  ULDC UR15, c[0x0][0x0] ;  /* 0x00000000000f7ab9 */ /* 0x000fe40000000800 */
[----:B------:R-:W-:-:S04]  /*0830*/  UIMAD.WIDE.U32 UR4, UR15, 0x4, UR4 ;  /* 0x000000040f0478a5 */ /* 0x000fc8000f8e0004 */
[----:B------:R-:W-:Y:S02]  /*0840*/  UISETP.LT.U32.AND UP1, UPT, UR4, UR18, UPT ;  /* 0x000000120400728c */ /* 0x000fe4000bf21070 */
[----:B------:R-:W-:-:S04]  /*0850*/  UISETP.GE.U32.AND UP0, UPT, UR4, 0x10000, UPT ;  /* 0x000100000400788c */ /* 0x000fc8000bf06070 */
[----:B------:R-:W-:Y:S01]  /*0860*/  UISETP.GE.U32.AND.EX UP0, UPT, UR5, URZ, UPT, UP0 ;  /* 0x0000003f0500728c */ /* 0x000fe2000bf06100 */
[----:B--2---:R-:W-:Y:S02]  /*0870*/  FADD.FTZ R35, R14, -R10 ;  /* 0x8000000a0e237221 */ /* 0x004fe40000010000 */
[----:B-1----:R-:W-:Y:S02]  /*0880*/  FADD.FTZ R36, R15, -R11 ;  /* 0x8000000b0f247221 */ /* 0x002fe40000010000 */
[----:B------:R-:W-:-:S04]  /*0890*/  @!P5 FMUL.FTZ R9, R35, R13 ;  /* 0x0000000d2309d220 */ /* 0x000fc80000410000 */
[----:B------:R-:W-:-:S04]  /*08a0*/  @!P5 FFMA.FTZ R8, R36, R12, R9 ;  /* 0x0000000c2408d223 */ /* 0x000fc80000010009 */
[----:B------:R-:W-:Y:S01]  /*08b0*/  @!P5 FADD.FTZ R11, R8, R11 ;  /* 0x0000000b080bd221 */ /* 0x000fe20000010000 */
[----:B------:R-:W-:-:S04]  /*08c0*/  @P0 LEA R8, P4, R34, UR12, 0x3 ;  /* 0x0000000c22080c11 */ /* 0x000fc8000f8818ff */
[----:B------:R-:W-:Y:S01]  /*08d0*/  @P0 LEA.HI.X R9, R34, UR13, R7, 0x3, P4 ;  /* 0x0000000d22090c11 */ /* 0x000fe2000a0f1c07 */
[----:B------:R-:W-:Y:S02]  /*08e0*/  @!P5 FMUL.FTZ R7, R36, R13 ;  /* 0x0000000d2407d220 */ /* 0x000fe40000410000 */
[----:B------:R-:W-:Y:S02]  /*08f0*/  @P5 FADD.FTZ R13, RZ, -R13 ;  /* 0x8000000dff0d5221 */ /* 0x000fe40000010000 */
[----:B------:R-:W-:Y:S02]  /*0900*/  @!P5 FFMA.FTZ R7, R35, R12, -R7 ;  /* 0x0000000c2307d223 */ /* 0x000fe40000010807 */
[----:B------:R-:W-:Y:S02]  /*0910*/  @P5 FADD.FTZ R12, -R12, 1 ;  /* 0x3f8000000c0c5421 */ /* 0x000fe40000010100 */
[C---:B0-----:R-:W-:Y:S02]  /*0920*/  @P5 FMUL.FTZ R27, R36.reuse, R13 ;  /* 0x0000000d241b5220 */ /* 0x041fe40000410000 */
[----:B------:R-:W-:-:S04]  /*0930*/  @P5 FMUL.FTZ R36, R36, R12 ;  /* 0x0000000c24245220 */ /* 0x000fc80000410000 */
[----:B------:R-:W-:Y:S02]  /*0940*/  @P5 FFMA.FTZ R36, R35, R13, R36 ;  /* 0x0000000d23245223 */ /* 0x000fe40000010024 */
[----:B-----5:R-:W-:-:S04]  /*0950*/  FMUL.FTZ R13, R21, R21 ;  /* 0x00000015150d7220 */ /* 0x020fc80000410000 */
[----:B------:R-:W-:-:S05]  /*0960*/  FFMA.FTZ R13, R20, R20, R13 ;  /* 0x00000014140d7223 */ /* 0x000fca000001000d */
[----:B------:R-:W-:Y:S01]  /*0970*/  FSETP.GEU.FTZ.AND P4, PT, R13, 0.25, PT ;  /* 0x3e8000000d00780b */ /* 0x000fe20003f9e000 */
[----:B------:R-:W-:Y:S01]  /*0980*/  @P5 FFMA.FTZ R27, R35, R12, -R27 ;  /* 0x0000000c231b5223 */ /* 0x000fe2000001081b */
[----:B------:R-:W-:Y:S01]  /*0990*/  @P1 LEA R12, P6, R32, UR12, 0x3 ;  /* 0x0000000c200c1c11 */ /* 0x000fe2000f8c18ff */
[----:B------:R-:W-:Y:S02]  /*09a0*/  @P5 FADD.FTZ R11, -R36, R15 ;  /* 0x0000000f240b5221 */ /* 0x000fe40000010100 */
[----:B---3--:R-:W-:Y:S01]  /*09b0*/  FADD.FTZ R15, -R17, R19 ;  /* 0x00000013110f7221 */ /* 0x008fe20000010100 */
[----:B------:R-:W-:Y:S01]  /*09c0*/  @P1 LEA.HI.X R13, R32, UR13, R33, 0x3, P6 ;  /* 0x0000000d200d1c11 */ /* 0x000fe2000b0f1c21 */
[----:B------:R-:W-:Y:S02]  /*09d0*/  FADD.FTZ R26, R18, -R16 ;  /* 0x80000010121a7221 */ /* 0x000fe40000010000 */
[----:B------:R-:W-:-:S04]  /*09e0*/  @!P5 FADD.FTZ R10, R7, R10 ;  /* 0x0000000a070ad221 */ /* 0x000fc80000010000 */
[-C--:B------:R-:W-:Y:S02]  /*09f0*/  @!P4 FMUL.FTZ R7, R15, R21.reuse ;  /* 0x000000150f07c220 */ /* 0x080fe40000410000 */
[C---:B------:R-:W-:Y:S02]  /*0a00*/  @!P4 FMUL.FTZ R32, R26.reuse, R21 ;  /* 0x000000151a20c220 */ /* 0x040fe40000410000 */
[----:B------:R-:W-:Y:S02]  /*0a10*/  @P4 FADD.FTZ R21, RZ, -R21 ;  /* 0x80000015ff154221 */ /* 0x000fe40000010000 */
[-C--:B------:R-:W-:Y:S02]  /*0a20*/  @!P4 FFMA.FTZ R7, R26, R20.reuse, -R7 ;  /* 0x000000141a07c223 */ /* 0x080fe40000010807 */
[----:B------:R-:W-:Y:S02]  /*0a30*/  FMUL.FTZ R33, R31, R31 ;  /* 0x0000001f1f217220 */ /* 0x000fe40000410000 */
[----:B------:R-:W-:-:S02]  /*0a40*/  @!P4 FFMA.FTZ R32, R15, R20, R32 ;  /* 0x000000140f20c223 */ /* 0x000fc40000010020 */
[----:B------:R-:W-:Y:S02]  /*0a50*/  FFMA.FTZ R33, R30, R30, R33 ;  /* 0x0000001e1e217223 */ /* 0x000fe40000010021 */
[----:B------:R-:W-:Y:S02]  /*0a60*/  @P4 FADD.FTZ R20, -R20, 1 ;  /* 0x3f80000014144421 */ /* 0x000fe40000010100 */
[----:B------:R-:W-:Y:S01]  /*0a70*/  @P5 FADD.FTZ R10, -R27, R14 ;  /* 0x0000000e1b0a5221 */ /* 0x000fe20000010100 */
[----:B------:R-:W-:Y:S01]  /*0a80*/  FSETP.GEU.FTZ.AND P5, PT, R33, 0.25, PT ;  /* 0x3e8000002100780b */ /* 0x000fe20003fbe000 */
[-C--:B------:R-:W-:Y:S01]  /*0a90*/  @P4 FMUL.FTZ R27, R15, R21.reuse ;  /* 0x000000150f1b4220 */ /* 0x080fe20000410000 */
[----:B------:R-:W-:Y:S01]  /*0aa0*/  @P2 LEA R14, P6, R3, UR12, 0x3 ;  /* 0x0000000c030e2c11 */ /* 0x000fe2000f8c18ff */
[-C--:B------:R-:W-:Y:S02]  /*0ab0*/  @P4 FMUL.FTZ R33, R15, R20.reuse ;  /* 0x000000140f214220 */ /* 0x080fe40000410000 */
[C---:B------:R-:W-:Y:S01]  /*0ac0*/  @P4 FFMA.FTZ R27, R26.reuse, R20, -R27 ;  /* 0x000000141a1b4223 */ /* 0x040fe2000001081b */
[----:B------:R-:W-:Y:S01]  /*0ad0*/  @P2 LEA.HI.X R15, R3, UR13, R4, 0x3, P6 ;  /* 0x0000000d030f2c11 */ /* 0x000fe2000b0f1c04 */
[----:B------:R-:W-:Y:S01]  /*0ae0*/  @P4 FFMA.FTZ R26, R26, R21, R33 ;  /* 0x000000151a1a4223 */ /* 0x000fe20000010021 */
[----:B------:R-:W-:Y:S01]  /*0af0*/  @P3 LEA R4, P6, R5, UR12, 0x3 ;  /* 0x0000000c05043c11 */ /* 0x000fe2000f8c18ff */
[----:B------:R-:W-:-:S02]  /*0b00*/  @!P4 FADD.FTZ R17, R32, R17 ;  /* 0x000000112011c221 */ /* 0x000fc40000010000 */
[----:B------:R-:W-:Y:S01]  /*0b10*/  @P4 FADD.FTZ R17, -R26, R19 ;  /* 0x000000131a114221 */ /* 0x000fe20000010100 */
[----:B------:R-:W-:Y:S01]  /*0b20*/  @P3 LEA.HI.X R5, R5, UR13, R6, 0x3, P6 ;  /* 0x0000000d05053c11 */ /* 0x000fe2000b0f1c06 */
[----:B------:R-:W-:Y:S02]  /*0b30*/  FADD.FTZ R26, R24, -R22 ;  /* 0x80000016181a7221 */ /* 0x000fe40000010000 */
[----:B------:R-:W-:Y:S02]  /*0b40*/  FADD.FTZ R20, R25, -R23 ;  /* 0x8000001719147221 */ /* 0x000fe40000010000 */
[----:B------:R-:W-:Y:S02]  /*0b50*/  @P5 FADD.FTZ R6, RZ, -R31 ;  /* 0x8000001fff065221 */ /* 0x000fe40000010000 */
[----:B------:R-:W-:Y:S02]  /*0b60*/  @P5 FADD.FTZ R3, -R30, 1 ;  /* 0x3f8000001e035421 */ /* 0x000fe40000010100 */
[----:B------:R-:W-:-:S02]  /*0b70*/  @!P4 FADD.FTZ R16, R7, R16 ;  /* 0x000000100710c221 */ /* 0x000fc40000010000 */
[-C--:B------:R-:W-:Y:S02]  /*0b80*/  @!P5 FMUL.FTZ R19, R26, R31.reuse ;  /* 0x0000001f1a13d220 */ /* 0x080fe40000410000 */
[----:B------:R-:W-:Y:S02]  /*0b90*/  @P4 FADD.FTZ R16, -R27, R18 ;  /* 0x000000121b104221 */ /* 0x000fe40000010100 */
[C---:B------:R-:W-:Y:S02]  /*0ba0*/  @!P5 FMUL.FTZ R31, R20.reuse, R31 ;  /* 0x0000001f141fd220 */ /* 0x040fe40000410000 */
[C---:B------:R-:W-:Y:S02]  /*0bb0*/  @P5 FMUL.FTZ R18, R20.reuse, R6 ;  /* 0x0000000614125220 */ /* 0x040fe40000410000 */
[C---:B------:R-:W-:Y:S02]  /*0bc0*/  @P5 FMUL.FTZ R7, R20.reuse, R3 ;  /* 0x0000000314075220 */ /* 0x040fe40000410000 */
[----:B------:R-:W-:-:S02]  /*0bd0*/  @!P5 FFMA.FTZ R20, R20, R30, R19 ;  /* 0x0000001e1414d223 */ /* 0x000fc40000010013 */
[C---:B------:R-:W-:Y:S02]  /*0be0*/  @!P5 FFMA.FTZ R31, R26.reuse, R30, -R31 ;  /* 0x0000001e1a1fd223 */ /* 0x040fe4000001081f */
[C---:B------:R-:W-:Y:S02]  /*0bf0*/  @P5 FFMA.FTZ R3, R26.reuse, R3, -R18 ;  /* 0x000000031a035223 */ /* 0x040fe40000010812 */
[----:B------:R-:W-:Y:S02]  /*0c00*/  @P5 FFMA.FTZ R6, R26, R6, R7 ;  /* 0x000000061a065223 */ /* 0x000fe40000010007 */
[----:B------:R-:W-:Y:S02]  /*0c10*/  @!P5 FADD.FTZ R23, R20, R23 ;  /* 0x000000171417d221 */ /* 0x000fe40000010000 */
[----:B------:R-:W-:Y:S02]  /*0c20*/  @!P5 FADD.FTZ R22, R31, R22 ;  /* 0x000000161f16d221 */ /* 0x000fe40000010000 */
[----:B------:R-:W-:-:S02]  /*0c30*/  @P5 FADD.FTZ R23, -R6, R25 ;  /* 0x0000001906175221 */ /* 0x000fc40000010100 */
[----:B------:R-:W-:Y:S01]  /*0c40*/  @P5 FADD.FTZ R22, -R3, R24 ;  /* 0x0000001803165221 */ /* 0x000fe20000010100 */
[----:B------:R0:W-:Y:S01]  /*0c50*/  @P0 STG.E.64 [R8.64], R28 ;  /* 0x0000001c08000986 */ /* 0x0001e2000c101b10 */
[----:B------:R-:W-:-:S03]  /*0c60*/  MOV R7, UR5 ;  /* 0x0000000500077c02 */ /* 0x000fc60008000f00 */
[----:B------:R0:W-:Y:S01]  /*0c70*/  @P1 STG.E.64 [R12.64], R10 ;  /* 0x0000000a0c001986 */ /* 0x0001e2000c101b10 */
[----:B------:R-:W-:-:S03]  /*0c80*/  PLOP3.LUT P0, PT, PT, PT, UP1, 0x80, 0x0 ;  /* 0x000000000000781c */ /* 0x000fc60003f0f018 */
[----:B------:R0:W-:Y:S04]  /*0c90*/  @P2 STG.E.64 [R14.64], R16 ;  /* 0x000000100e002986 */ /* 0x0001e8000c101b10 */
[----:B------:R0:W-:Y:S01]  /*0ca0*/  @P3 STG.E.64 [R4.64], R22 ;  /* 0x0000001604003986 */ /* 0x0001e2000c101b10 */
[----:B------:R-:W-:Y:S02]  /*0cb0*/  ISETP.LT.AND.EX P0, PT, R7, UR14, PT, P0 ;  /* 0x0000000e07007c0c */ /* 0x000fe4000bf01300 */
[----:B------:R-:W-:Y:S02]  /*0cc0*/  PLOP3.LUT P1, PT, PT, PT, UP0, 0x80, 0x0 ;  /* 0x000000000000781c */ /* 0x000fe40003f2f008 */
[----:B------:R-:W-:-:S11]  /*0cd0*/  MOV R6, UR4 ;  /* 0x0000000400067c02 */ /* 0x000fd60008000f00 */
[----:B0-----:R-:W-:Y:S05]  /*0ce0*/  @!P1 BRA P0, `(.L_x_209) ;  /* 0xfffff54000009947 */ /* 0x001fea000003ffff */
[----:B------:R-:W-:Y:S05]  /*0cf0*/  EXIT ;  /* 0x000000000000794d */ /* 0x000fea0003800000 */
.L_x_208:
[----:B------:R-:W0:Y:S02]  /*0d00*/  S2R R3, SR_TID.X ;  /* 0x0000000000037919 */ /* 0x000e240000002100 */
[----:B0-----:R-:W-:-:S05]  /*0d10*/  IMAD.WIDE.U32 R4, R3, 0x4, RZ ;  /* 0x0000000403047825 */ /* 0x001fca00078e00ff */
[----:B------:R-:W-:-:S04]  /*0d20*/  ISETP.GE.U32.AND P0, PT, R4, UR18, PT ;  /* 0x0000001204007c0c */ /* 0x000fc8000bf06070 */
[----:B------:R-:W-:-:S04]  /*0d30*/  ISETP.GE.AND.EX P0, PT, R5, UR14, PT, P0 ;  /* 0x0000000e05007c0c */ /* 0x000fc8000bf06300 */
[----:B------:R-:W-:-:S13]  /*0d40*/  ISETP.GT.U32.OR P0, PT, R3, 0x3fff, P0 ;  /* 0x00003fff0300780c */ /* 0x000fda0000704470 */
[----:B------:R-:W-:Y:S05]  /*0d50*/  @P0 EXIT ;  /* 0x000000000000094d */ /* 0x000fea0003800000 */
[----:B------:R-:W-:-:S08]  /*0d60*/  HFMA2.MMA R0, -RZ, RZ, 0, 0 ;  /* 0x00000000ff007435 */ /* 0x000fd000000001ff */
.L_x_210:
[C---:B------:R-:W-:Y:S02]  /*0d70*/  SHF.L.U32 R2, R3.reuse, 0x5, RZ ;  /* 0x0000000503027819 */ /* 0x040fe400000006ff */
[----:B------:R-:W-:Y:S02]  /*0d80*/  SHF.L.U64.HI R29, R3, 0x5, R0 ;  /* 0x00000005031d7819 */ /* 0x000fe40000010200 */
[----:B------:R-:W-:-:S04]  /*0d90*/  IADD3 R30, P0, R2, UR10, RZ ;  /* 0x0000000a021e7c10 */ /* 0x000fc8000ff1e0ff */
[----:B------:R-:W-:-:S05]  /*0da0*/  IADD3.X R31, R29, UR11, RZ, P0, !PT ;  /* 0x0000000b1d1f7c10 */ /* 0x000fca00087fe4ff */
[----:B------:R-:W2:Y:S01]  /*0db0*/  LDG.E.128 R20, [R30.64] ;  /* 0x000000101e147981 */ /* 0x000ea2000c1e1d00 */
[C---:B------:R-:W-:Y:S02]  /*0dc0*/  IADD3 R34, P0, R2.reuse, UR6, RZ ;  /* 0x0000000602227c10 */ /* 0x040fe4000ff1e0ff */
[----:B------:R-:W-:Y:S01]  /*0dd0*/  IADD3 R36, P1, R2, UR8, RZ ;  /* 0x0000000802247c10 */ /* 0x000fe2000ff3e0ff */
[----:B------:R0:W3:Y:S01]  /*0de0*/  LDG.E.128 R8, [R30.64+0x10] ;  /* 0x000010101e087981 */ /* 0x0000e2000c1e1d00 */
[C---:B------:R-:W-:Y:S02]  /*0df0*/  IADD3.X R35, R29.reuse, UR7, RZ, P0, !PT ;  /* 0x000000071d237c10 */ /* 0x040fe400087fe4ff */
[----:B------:R-:W-:-:S03]  /*0e00*/  IADD3.X R37, R29, UR9, RZ, P1, !PT ;  /* 0x000000091d257c10 */ /* 0x000fc60008ffe4ff */
[----:B------:R-:W4:Y:S04]  /*0e10*/  LDG.E.128 R24, [R34.64] ;  /* 0x0000001022187981 */ /* 0x000f28000c1e1d00 */
[----:B------:R-:W4:Y:S04]  /*0e20*/  LDG.E.128 R4, [R36.64] ;  /* 0x0000001024047981 */ /* 0x000f28000c1e1d00 */
[----:B------:R1:W5:Y:S04]  /*0e30*/  LDG.E.128 R12, [R34.64+0x10] ;  /* 0x00001010220c7981 */ /* 0x000368000c1e1d00 */
[----:B------:R0:W5:Y:S01]  /*0e40*/  LDG.E.128 R16, [R36.64+0x10] ;  /* 0x0000101024107981 */ /* 0x000162000c1e1d00 */
[----:B--2---:R-:W-:-:S04]  /*0e50*/  FMUL.FTZ R33, R23, R23 ;  /* 0x0000001717217220 */ /* 0x004fc80000410000 */
[----:B------:R-:W-:-:S05]  /*0e60*/  FFMA.FTZ R33, R22, R22, R33 ;  /* 0x0000001616217223 */ /* 0x000fca0000010021 */
[----:B------:R-:W-:Y:S01]  /*0e70*/  FSETP.GEU.FTZ.AND P1, PT, R33, 0.25, PT ;  /* 0x3e8000002100780b */ /* 0x000fe20003f3e000 */
[----:B------:R-:W-:-:S04]  /*0e80*/  FMUL.FTZ R33, R21, R21 ;  /* 0x0000001515217220 */ /* 0x000fc80000410000 */
[----:B------:R-:W-:Y:S02]  /*0e90*/  FFMA.FTZ R33, R20, R20, R33 ;  /* 0x0000001414217223 */ /* 0x000fe40000010021 */
[----:B----4-:R-:W-:Y:S02]  /*0ea0*/  FADD.FTZ R32, -R27, R7 ;  /* 0x000000071b207221 */ /* 0x010fe40000010100 */
[----:B0-----:R-:W-:Y:S01]  /*0eb0*/  FADD.FTZ R30, -R26, R6 ;  /* 0x000000061a1e7221 */ /* 0x001fe20000010100 */
[----:B------:R-:W-:-:S03]  /*0ec0*/  FSETP.GEU.FTZ.AND P0, PT, R33, 0.25, PT ;  /* 0x3e8000002100780b */ /* 0x000fc60003f1e000 */
[C---:B------:R-:W-:Y:S02]  /*0ed0*/  @!P1 FMUL.FTZ R31, R23.reuse, R32 ;  /* 0x00000020171f9220 */ /* 0x040fe40000410000 */
[-C--:B-1----:R-:W-:Y:S02]  /*0ee0*/  @!P1 FMUL.FTZ R35, R23, R30.reuse ;  /* 0x0000001e17239220 */ /* 0x082fe40000410000 */
        /* <DEDUP_REMOVED lines=20> */
[----:B---3--:R-:W-:Y:S02]  /*1030*/  FMUL.FTZ R35, R9, R9 ;  /* 0x0000000909237220 */ /* 0x008fe40000410000 */
[----:B------:R-:W-:-:S02]  /*1040*/  @!P1 FADD.FTZ R26, R26, R31 ;  /* 0x0000001f1a1a9221 */ /* 0x000fc40000010000 */
[----:B------:R-:W-:Y:S02]  /*1050*/  FMUL.FTZ R31, R11, R11 ;  /* 0x0000000b0b1f7220 */ /* 0x000fe40000410000 */
[----:B------:R-:W-:Y:S02]  /*1060*/  FFMA.FTZ R35, R8, R8, R35 ;  /* 0x0000000808237223 */ /* 0x000fe40000010023 */
[----:B------:R-:W-:-:S03]  /*1070*/  FFMA.FTZ R31, R10, R10, R31 ;  /* 0x0000000a0a1f7223 */ /* 0x000fc6000001001f */
[----:B------:R-:W-:Y:S02]  /*1080*/  FSETP.GEU.FTZ.AND P2, PT, R35, 0.25, PT ;  /* 0x3e8000002300780b */ /* 0x000fe40003f5e000 */
[----:B------:R-:W-:Y:S01]  /*1090*/  FSETP.GEU.FTZ.AND P3, PT, R31, 0.25, PT ;  /* 0x3e8000001f00780b */ /* 0x000fe20003f7e000 */
[----:B------:R-:W-:Y:S02]  /*10a0*/  @!P1 FADD.FTZ R27, R27, R28 ;  /* 0x0000001c1b1b9221 */ /* 0x000fe40000010000 */
[----:B------:R-:W-:Y:S02]  /*10b0*/  @P1 FADD.FTZ R27, R7, -R22 ;  /* 0x80000016071b1221 */ /* 0x000fe40000010000 */
[----:B------:R-:W-:Y:S02]  /*10c0*/  @P1 FADD.FTZ R26, R6, -R23 ;  /* 0x80000017061a1221 */ /* 0x000fe40000010000 */
[----:B-----5:R-:W-:Y:S02]  /*10d0*/  FADD.FTZ R7, -R13, R17 ;  /* 0x000000110d077221 */ /* 0x020fe40000010100 */
[----:B------:R-:W-:-:S02]  /*10e0*/  FADD.FTZ R6, -R12, R16 ;  /* 0x000000100c067221 */ /* 0x000fc40000010100 */
[----:B------:R-:W-:Y:S02]  /*10f0*/  @!P0 FADD.FTZ R24, R24, R33 ;  /* 0x0000002118188221 */ /* 0x000fe40000010000 */
[----:B------:R-:W-:Y:S02]  /*1100*/  @!P0 FADD.FTZ R25, R25, R30 ;  /* 0x0000001e19198221 */ /* 0x000fe40000010000 */
[----:B------:R-:W-:Y:S02]  /*1110*/  @P0 FADD.FTZ R25, R5, -R20 ;  /* 0x8000001405190221 */ /* 0x000fe40000010000 */
[----:B------:R-:W-:Y:S02]  /*1120*/  @P0 FADD.FTZ R24, R4, -R21 ;  /* 0x8000001504180221 */ /* 0x000fe40000010000 */
[----:B------:R-:W-:Y:S02]  /*1130*/  FADD.FTZ R22, -R15, R19 ;  /* 0x000000130f167221 */ /* 0x000fe40000010100 */
[----:B------:R-:W-:-:S02]  /*1140*/  @!P2 FMUL.FTZ R21, R9, R7 ;  /* 0x000000070915a220 */ /* 0x000fc40000410000 */
[----:B------:R-:W-:Y:S02]  /*1150*/  @!P2 FMUL.FTZ R20, R9, R6 ;  /* 0x000000060914a220 */ /* 0x000fe40000410000 */
[----:B------:R-:W-:Y:S02]  /*1160*/  FADD.FTZ R5, -R14, R18 ;  /* 0x000000120e057221 */ /* 0x000fe40000010100 */
[C---:B------:R-:W-:Y:S02]  /*1170*/  @!P3 FMUL.FTZ R4, R11.reuse, R22 ;  /* 0x000000160b04b220 */ /* 0x040fe40000410000 */
[C---:B------:R-:W-:Y:S02]  /*1180*/  @!P2 FFMA.FTZ R21, R8.reuse, R6, -R21 ;  /* 0x000000060815a223 */ /* 0x040fe40000010815 */
[----:B------:R-:W-:Y:S02]  /*1190*/  @!P2 FFMA.FTZ R20, R8, R7, R20 ;  /* 0x000000070814a223 */ /* 0x000fe40000010014 */
[----:B------:R-:W-:-:S02]  /*11a0*/  @!P3 FMUL.FTZ R31, R11, R5 ;  /* 0x000000050b1fb220 */ /* 0x000fc40000410000 */
[----:B------:R-:W-:Y:S02]  /*11b0*/  @P2 FADD.FTZ R8, -R8, 1 ;  /* 0x3f80000008082421 */ /* 0x000fe40000010100 */
[----:B------:R-:W-:Y:S02]  /*11c0*/  @P2 FADD.FTZ R23, RZ, -R9 ;  /* 0x80000009ff172221 */ /* 0x000fe40000010000 */
[C---:B------:R-:W-:Y:S02]  /*11d0*/  @!P3 FFMA.FTZ R9, R10.reuse, R5, -R4 ;  /* 0x000000050a09b223 */ /* 0x040fe40000010804 */
[C---:B------:R-:W-:Y:S02]  /*11e0*/  @!P3 FFMA.FTZ R4, R10.reuse, R22, R31 ;  /* 0x000000160a04b223 */ /* 0x040fe4000001001f */
[----:B------:R-:W-:Y:S02]  /*11f0*/  @P3 FADD.FTZ R28, -R10, 1 ;  /* 0x3f8000000a1c3421 */ /* 0x000fe40000010100 */
[----:B------:R-:W-:-:S02]  /*1200*/  @P3 FADD.FTZ R11, RZ, -R11 ;  /* 0x8000000bff0b3221 */ /* 0x000fc40000010000 */
[C---:B------:R-:W-:Y:S02]  /*1210*/  @P2 FMUL.FTZ R31, R7.reuse, R23 ;  /* 0x00000017071f2220 */ /* 0x040fe40000410000 */
[-C--:B------:R-:W-:Y:S02]  /*1220*/  @P2 FMUL.FTZ R10, R7, R8.reuse ;  /* 0x00000008070a2220 */ /* 0x080fe40000410000 */
[----:B------:R-:W-:Y:S02]  /*1230*/  @P3 FMUL.FTZ R30, R22, R11 ;  /* 0x0000000b161e3220 */ /* 0x000fe40000410000 */
[C---:B------:R-:W-:Y:S02]  /*1240*/  @P2 FFMA.FTZ R7, R6.reuse, R8, -R31 ;  /* 0x0000000806072223 */ /* 0x040fe4000001081f */
[----:B------:R-:W-:Y:S01]  /*1250*/  @P2 FFMA.FTZ R10, R6, R23, R10 ;  /* 0x00000017060a2223 */ /* 0x000fe2000001000a */
[----:B------:R-:W-:Y:S01]  /*1260*/  IADD3 R6, P0, R2, UR12, RZ ;  /* 0x0000000c02067c10 */ /* 0x000fe2000ff1e0ff */
[----:B------:R-:W-:-:S02]  /*1270*/  @P3 FMUL.FTZ R22, R22, R28 ;  /* 0x0000001c16163220 */ /* 0x000fc40000410000 */
[----:B------:R-:W-:Y:S02]  /*1280*/  @!P2 FADD.FTZ R12, R12, R21 ;  /* 0x000000150c0ca221 */ /* 0x000fe40000010000 */
[----:B------:R-:W-:Y:S01]  /*1290*/  @P2 FADD.FTZ R12, R16, -R7 ;  /* 0x80000007100c2221 */ /* 0x000fe20000010000 */
[----:B------:R-:W-:Y:S01]  /*12a0*/  IADD3.X R7, R29, UR13, RZ, P0, !PT ;  /* 0x0000000d1d077c10 */ /* 0x000fe200087fe4ff */
[----:B------:R-:W-:Y:S01]  /*12b0*/  @P3 FFMA.FTZ R23, R5, R28, -R30 ;  /* 0x0000001c05173223 */ /* 0x000fe2000001081e */
[----:B------:R-:W-:Y:S01]  /*12c0*/  IADD3 R3, P0, R3, c[0x0][0x0], RZ ;  /* 0x0000000003037a10 */ /* 0x000fe20007f1e0ff */
[----:B------:R-:W-:Y:S02]  /*12d0*/  @P3 FFMA.FTZ R22, R5, R11, R22 ;  /* 0x0000000b05163223 */ /* 0x000fe40000010016 */
[----:B------:R-:W-:Y:S02]  /*12e0*/  @!P2 FADD.FTZ R13, R13, R20 ;  /* 0x000000140d0da221 */ /* 0x000fe40000010000 */
[----:B------:R-:W-:-:S02]  /*12f0*/  @!P3 FADD.FTZ R14, R14, R9 ;  /* 0x000000090e0eb221 */ /* 0x000fc40000010000 */
[----:B------:R-:W-:Y:S01]  /*1300*/  @!P3 FADD.FTZ R15, R15, R4 ;  /* 0x000000040f0fb221 */ /* 0x000fe20000010000 */
[----:B------:R-:W-:Y:S01]  /*1310*/  SHF.L.U32 R2, R3, 0x2, RZ ;  /* 0x0000000203027819 */ /* 0x000fe200000006ff */
[----:B------:R-:W-:Y:S02]  /*1320*/  @P2 FADD.FTZ R13, R17, -R10 ;  /* 0x8000000a110d2221 */ /* 0x000fe40000010000 */
[----:B------:R-:W-:Y:S02]  /*1330*/  @P3 FADD.FTZ R15, R19, -R22 ;  /* 0x80000016130f3221 */ /* 0x000fe40000010000 */
[----:B------:R-:W-:Y:S01]  /*1340*/  @P3 FADD.FTZ R14, R18, -R23 ;  /* 0x80000017120e3221 */ /* 0x000fe20000010000 */
[----:B------:R-:W-:Y:S01]  /*1350*/  IADD3.X R0, RZ, R0, RZ, P0, !PT ;  /* 0x00000000ff007210 */ /* 0x000fe200007fe4ff */
[----:B------:R0:W-:Y:S01]  /*1360*/  STG.E.128 [R6.64], R24 ;  /* 0x0000001806007986 */ /* 0x0001e2000c101d10 */
[----:B------:R-:W-:Y:S02]  /*1370*/  ISETP.GE.U32.AND P0, PT, R2, UR18, PT ;  /* 0x0000001202007c0c */ /* 0x000fe4000bf06070 */
[C---:B------:R-:W-:Y:S01]  /*1380*/  SHF.L.U64.HI R2, R3.reuse, 0x2, R0 ;  /* 0x0000000203027819 */ /* 0x040fe20000010200 */
[----:B------:R0:W-:Y:S01]  /*1390*/  STG.E.128 [R6.64+0x10], R12 ;  /* 0x0000100c06007986 */ /* 0x0001e2000c101d10 */
[----:B------:R-:W-:-:S02]  /*13a0*/  ISETP.LT.U32.AND P1, PT, R3, 0x4000, PT ;  /* 0x000040000300780c */ /* 0x000fc40003f21070 */
[----:B------:R-:W-:Y:S02]  /*13b0*/  ISETP.GE.AND.EX P0, PT, R2, UR14, PT, P0 ;  /* 0x0000000e02007c0c */ /* 0x000fe4000bf06300 */
[----:B------:R-:W-:-:S13]  /*13c0*/  ISETP.LT.U32.AND.EX P1, PT, R0, RZ, PT, P1 ;  /* 0x000000ff0000720c */ /* 0x000fda0003f21110 */
[----:B0-----:R-:W-:Y:S05]  /*13d0*/  @!P0 BRA P1, `(.L_x_210) ;  /* 0xfffff99000008947 */ /* 0x001fea000083ffff */
[----:B------:R-:W-:Y:S05]  /*13e0*/  EXIT ;  /* 0x000000000000794d */ /* 0x000fea0003800000 */
.L_x_211:
        /* <DEDUP_REMOVED lines=9> */
.L_x_256:


//--------------------- .text._ZN2at6native52_GLOBAL__N__ff984223_19_ForeachTernaryOp_cu_5285c63625multi_tensor_apply_kernelINS1_18TensorListMetadataILi4EEENS1_20TernaryOpListFunctorIN3c107complexIdEELi4ELi3ELi3EEEJNS0_11LerpFunctorIS8_EEEEEvT_T0_DpT1_ --------------------------
	.section	.text._ZN2at6native52_GLOBAL__N__ff984223_19_ForeachTernaryOp_cu_5285c63625multi_tensor_apply_kernelINS1_18TensorListMetadataILi4EEENS1_20TernaryOpListFunctorIN3c107complexIdEELi4ELi3ELi3EEEJNS0_11LerpFunctorIS8_EEEEEvT_T0_DpT1_,"ax",@progbits
	.sectioninfo	@"SHI_REGISTERS=52"
	.align	128
.text._ZN2at6native52_GLOBAL__N__ff984223_19_ForeachTernaryOp_cu_5285c63625multi_tensor_apply_kernelINS1_18TensorListMetadataILi4EEENS1_20TernaryOpListFunctorIN3c107complexIdEELi4ELi3ELi3EEEJNS0_11LerpFunctorIS8_EEEEEvT_T0_DpT1_:
        .type           _ZN2at6native52_GLOBAL__N__ff984223_19_ForeachTernaryOp_cu_5285c63625multi_tensor_apply_kernelINS1_18TensorListMetadataILi4EEENS1_20TernaryOpListFunctorIN3c107complexIdEELi4ELi3ELi3EEEJNS0_11LerpFunctorIS8_EEEEEvT_T0_DpT1_,@function
        .size           _ZN2at6native52_GLOBAL__N__ff984223_19_ForeachTernaryOp_cu_5285c63625multi_tensor_apply_kernelINS1_18TensorListMetadataILi4EEENS1_20TernaryOpListFunctorIN3c107complexIdEELi4ELi3ELi3EEEJNS0_11LerpFunctorIS8_EEEEEvT_T0_DpT1_,(.L_x_257 - _ZN2at6native52_GLOBAL__N__ff984223_19_ForeachTernaryOp_cu_5285c63625multi_tensor_apply_kernelINS1_18TensorListMetadataILi4EEENS1_20TernaryOpListFunctorIN3c107complexIdEELi4ELi3ELi3EEEJNS0_11LerpFunctorIS8_EEEEEvT_T0_DpT1_)
        .other          _ZN2at6native52_GLOBAL__N__ff984223_19_ForeachTernaryOp_cu_5285c63625multi_tensor_apply_kernelINS1_18TensorListMetadataILi4EEENS1_20TernaryOpListFunctorIN3c107complexIdEELi4ELi3ELi3EEEJNS0_11LerpFunctorIS8_EEEEEvT_T0_DpT1_,@"STO_CUDA_ENTRY STV_DEFAULT"
_ZN2at6native52_GLOBAL__N__ff984223_19_ForeachTernaryOp_cu_5285c63625multi_tensor_apply_kernelINS1_18TensorListMetadataILi4EEENS1_20TernaryOpListFunctorIN3c107complexIdEELi4ELi3ELi3EEEJNS0_11LerpFunctorIS8_EEEEEvT_T0_DpT1_:
        /* <DEDUP_REMOVED lines=35> */
.L_x_213:
[----:B0-2---:R-:W-:Y:S01]  /*0230*/  IADD3 R2, P1, R36, UR4, RZ ;  /* 0x0000000424027c10 */ /* 0x005fe2000ff3e0ff */
[----:B------:R-:W-:Y:S01]  /*0240*/  CS2R R26, SRZ ;  /* 0x00000000001a7805 */ /* 0x000fe2000001ff00 */
[----:B------:R-:W-:Y:S02]  /*0250*/  CS2R R24, SRZ ;  /* 0x0000000000187805 */ /* 0x000fe4000001ff00 */
[C---:B------:R-:W-:Y:S01]  /*0260*/  ISETP.GE.U32.AND P0, PT, R2.reuse, 0x10000, PT ;  /* 0x000100000200780c */ /* 0x040fe20003f06070 */
[----:B------:R-:W-:Y:S01]  /*0270*/  IMAD.X R3, RZ, RZ, UR5, P1 ;  /* 0x00000005ff037e24 */ /* 0x000fe200088e06ff */
[----:B------:R-:W-:-:S04]  /*0280*/  ISETP.LT.U32.AND P1, PT, R2, UR18, PT ;  /* 0x0000001202007c0c */ /* 0x000fc8000bf21070 */
[----:B------:R-:W-:-:S04]  /*0290*/  ISETP.GE.U32.AND.EX P0, PT, R3, RZ, PT, P0 ;  /* 0x000000ff0300720c */ /* 0x000fc80003f06100 */
[----:B------:R-:W-:-:S13]  /*02a0*/  ISETP.LT.AND.EX P0, PT, R3, UR14, !P0, P1 ;  /* 0x0000000e03007c0c */ /* 0x000fda000c701310 */
[----:B------:R-:W-:-:S04]  /*02b0*/  @P0 LEA R8, P1, R2, UR10, 0x4 ;  /* 0x0000000a02080c11 */ /* 0x000fc8000f8220ff */
[----:B------:R-:W-:-:S05]  /*02c0*/  @P0 LEA.HI.X R9, R2, UR11, R3, 0x4, P1 ;  /* 0x0000000b02090c11 */ /* 0x000fca00088f2403 */
[----:B------:R0:W2:Y:S01]  /*02d0*/  @P0 LDG.E.128 R24, [R8.64] ;  /* 0x0000001008180981 */ /* 0x0000a2000c1e1d00 */
[C---:B------:R-:W-:Y:S01]  /*02e0*/  IADD3 R32, P3, R2.reuse, c[0x0][0x0], RZ ;  /* 0x0000000002207a10 */ /* 0x040fe20007f7e0ff */
[----:B------:R-:W-:Y:S01]  /*02f0*/  CS2R R6, SRZ ;  /* 0x0000000000067805 */ /* 0x000fe2000001ff00 */
[C---:B------:R-:W-:Y:S01]  /*0300*/  @P0 LEA R12, P2, R2.reuse, UR6, 0x4 ;  /* 0x00000006020c0c11 */ /* 0x040fe2000f8420ff */
[----:B------:R-:W-:Y:S01]  /*0310*/  CS2R R4, SRZ ;  /* 0x0000000000047805 */ /* 0x000fe2000001ff00 */
[----:B------:R-:W-:Y:S01]  /*0320*/  CS2R R18, SRZ ;  /* 0x0000000000127805 */ /* 0x000fe2000001ff00 */
[--C-:B------:R-:W-:Y:S01]  /*0330*/  IMAD.X R33, RZ, RZ, R3.reuse, P3 ;  /* 0x000000ffff217224 */ /* 0x100fe200018e0603 */
[C---:B------:R-:W-:Y:S01]  /*0340*/  @P0 LEA R20, P3, R2.reuse, UR8, 0x4 ;  /* 0x0000000802140c11 */ /* 0x040fe2000f8620ff */
[----:B------:R-:W-:Y:S01]  /*0350*/  CS2R R16, SRZ ;  /* 0x0000000000107805 */ /* 0x000fe2000001ff00 */
[C-C-:B------:R-:W-:Y:S02]  /*0360*/  @P0 LEA.HI.X R13, R2.reuse, UR7, R3.reuse, 0x4, P2 ;  /* 0x00000007020d0c11 */ /* 0x140fe400090f2403 */
[----:B------:R-:W-:-:S02]  /*0370*/  @P0 LEA.HI.X R21, R2, UR9, R3, 0x4, P3 ;  /* 0x0000000902150c11 */ /* 0x000fc400098f2403 */
[C---:B------:R-:W-:Y:S01]  /*0380*/  ISETP.GE.U32.AND P1, PT, R32.reuse, 0x10000, PT ;  /* 0x000100002000780c */ /* 0x040fe20003f26070 */
[----:B------:R1:W3:Y:S01]  /*0390*/  @P0 LDG.E.128 R4, [R12.64] ;  /* 0x000000100c040981 */ /* 0x0002e2000c1e1d00 */
[----:B------:R-:W-:Y:S02]  /*03a0*/  ISETP.LT.U32.AND P2, PT, R32, UR18, PT ;  /* 0x0000001220007c0c */ /* 0x000fe4000bf41070 */
[C---:B------:R-:W-:Y:S01]  /*03b0*/  ISETP.GE.U32.AND.EX P1, PT, R33.reuse, RZ, PT, P1 ;  /* 0x000000ff2100720c */ /* 0x040fe20003f26110 */
[----:B------:R4:W3:Y:S03]  /*03c0*/  @P0 LDG.E.128 R16, [R20.64] ;  /* 0x0000001014100981 */ /* 0x0008e6000c1e1d00 */
[----:B------:R-:W-:Y:S01]  /*03d0*/  ISETP.LT.AND.EX P1, PT, R33, UR14, !P1, P2 ;  /* 0x0000000e21007c0c */ /* 0x000fe2000cf21320 */
[----:B------:R-:W-:Y:S01]  /*03e0*/  CS2R R10, SRZ ;  /* 0x00000000000a7805 */ /* 0x000fe2000001ff00 */
[----:B0-----:R-:W-:-:S11]  /*03f0*/  CS2R R8, SRZ ;  /* 0x0000000000087805 */ /* 0x001fd6000001ff00 */
[----:B------:R-:W-:-:S04]  /*0400*/  @P1 LEA R28, P2, R32, UR10, 0x4 ;  /* 0x0000000a201c1c11 */ /* 0x000fc8000f8420ff */
[----:B------:R-:W-:-:S05]  /*0410*/  @P1 LEA.HI.X R29, R32, UR11, R33, 0x4, P2 ;  /* 0x0000000b201d1c11 */ /* 0x000fca00090f2421 */
[----:B------:R2:W5:Y:S01]  /*0420*/  @P1 LDG.E.128 R8, [R28.64] ;  /* 0x000000101c081981 */ /* 0x000562000c1e1d00 */
[C---:B------:R-:W-:Y:S02]  /*0430*/  @P1 LEA R40, P2, R32.reuse, UR6, 0x4 ;  /* 0x0000000620281c11 */ /* 0x040fe4000f8420ff */
[C---:B------:R-:W-:Y:S01]  /*0440*/  @P1 LEA R42, P3, R32.reuse, UR8, 0x4 ;  /* 0x00000008202a1c11 */ /* 0x040fe2000f8620ff */
[----:B------:R-:W-:Y:S01]  /*0450*/  CS2R R14, SRZ ;  /* 0x00000000000e7805 */ /* 0x000fe2000001ff00 */
[----:B-1----:R-:W-:Y:S01]  /*0460*/  CS2R R12, SRZ ;  /* 0x00000000000c7805 */ /* 0x002fe2000001ff00 */
[----:B------:R-:W-:Y:S01]  /*0470*/  CS2R R22, SRZ ;  /* 0x0000000000167805 */ /* 0x000fe2000001ff00 */
[----:B----4-:R-:W-:Y:S01]  /*0480*/  CS2R R20, SRZ ;  /* 0x0000000000147805 */ /* 0x010fe2000001ff00 */
[C-C-:B------:R-:W-:Y:S02]  /*0490*/  @P1 LEA.HI.X R41, R32.reuse, UR7, R33.reuse, 0x4, P2 ;  /* 0x0000000720291c11 */ /* 0x140fe400090f2421 */
[----:B------:R-:W-:-:S03]  /*04a0*/  @P1 LEA.HI.X R43, R32, UR9, R33, 0x4, P3 ;  /* 0x00000009202b1c11 */ /* 0x000fc600098f2421 */
[----:B------:R0:W4:Y:S04]  /*04b0*/  @P1 LDG.E.128 R12, [R40.64] ;  /* 0x00000010280c1981 */ /* 0x000128000c1e1d00 */
[----:B------:R-:W4:Y:S01]  /*04c0*/  @P1 LDG.E.128 R20, [R42.64] ;  /* 0x000000102a141981 */ /* 0x000f22000c1e1d00 */
[----:B------:R-:W-:Y:S01]  /*04d0*/  ULDC UR15, c[0x0][0x0] ;  /* 0x00000000000f7ab9 */ /* 0x000fe20000000800 */
[----:B--2---:R-:W1:-:S06]  /*04e0*/  DMUL R28, R26, R26 ;  /* 0x0000001a1a1c7228 */ /* 0x004e4c0000000000 */
[----:B-1----:R-:W1:-:S06]  /*04f0*/  DFMA R28, R24, R24, R28 ;  /* 0x00000018181c722b */ /* 0x002e4c000000001c */
[----:B-1----:R-:W-:-:S04]  /*0500*/  DSETP.GEU.AND P2, PT, R28, 0.25, PT ;  /* 0x3fd000001c00742a */ /* 0x002fc80003f4e000 */
[----:B---3--:R-:W1:-:S04]  /*0510*/  DADD R44, -R6, R18 ;  /* 0x00000000062c7229 */ /* 0x008e480000000112 */
[----:B------:R-:W2:-:S06]  /*0520*/  DADD R28, R16, -R4 ;  /* 0x00000000101c7229 */ /* 0x000e8c0000000804 */
[----:B-1----:R-:W1:-:S04]  /*0530*/  @!P2 DMUL R34, R44, R26 ;  /* 0x0000001a2c22a228 */ /* 0x002e480000000000 */
[----:B--2---:R-:W0:-:S04]  /*0540*/  @!P2 DMUL R38, R28, R26 ;  /* 0x0000001a1c26a228 */ /* 0x004e080000000000 */
[----:B------:R-:W-:-:S04]  /*0550*/  @P2 DADD R30, RZ, -R26 ;  /* 0x00000000ff1e2229 */ /* 0x000fc8000000081a */
[----:B-1----:R-:W-:-:S04]  /*0560*/  @!P2 DFMA R26, R28, R24, -R34 ;  /* 0x000000181c1aa22b */ /* 0x002fc80000000822 */
[----:B0-----:R-:W-:-:S04]  /*0570*/  @!P2 DFMA R40, R44, R24, R38 ;  /* 0x000000182c28a22b */ /* 0x001fc80000000026 */
[----:B------:R-:W0:-:S06]  /*0580*/  @P2 DADD R24, -R24, 1 ;  /* 0x3ff0000018182429 */ /* 0x000e0c0000000100 */
[----:B0-----:R-:W0:-:S06]  /*0590*/  @P2 DMUL R38, R44, R24 ;  /* 0x000000182c262228 */ /* 0x001e0c0000000000 */
[----:B0-----:R-:W0:-:S04]  /*05a0*/  @P2 DFMA R38, R28, R30, R38 ;  /* 0x0000001e1c26222b */ /* 0x001e080000000026 */
[----:B------:R-:W1:-:S04]  /*05b0*/  @P2 DMUL R34, R44, R30 ;  /* 0x0000001e2c222228 */ /* 0x000e480000000000 */
[----:B------:R-:W-:-:S04]  /*05c0*/  @!P2 DADD R6, R40, R6 ;  /* 0x000000002806a229 */ /* 0x000fc80000000006 */
[----:B0-----:R0:W-:Y:S02]  /*05d0*/  @P2 DADD R6, -R38, R18 ;  /* 0x0000000026062229 */ /* 0x0011e40000000112 */
[----:B0-----:R-:W-:Y:S02]  /*05e0*/  IMAD.U32 R19, RZ, RZ, UR15 ;  /* 0x0000000fff137e24 */ /* 0x001fe4000f8e00ff */
[----:B-1----:R-:W0:-:S03]  /*05f0*/  @P2 DFMA R34, R28, R24, -R34 ;  /* 0x000000181c22222b */ /* 0x002e060000000822 */
[----:B------:R-:W-:Y:S01]  /*0600*/  LEA R0, P3, R19, R2, 0x1 ;  /* 0x0000000213007211 */ /* 0x000fe200078608ff */
[----:B------:R-:W-:-:S04]  /*0610*/  @!P2 DADD R4, R26, R4 ;  /* 0x000000001a04a229 */ /* 0x000fc80000000004 */
[----:B0-----:R0:W-:Y:S01]  /*0620*/  @P2 DADD R4, -R34, R16 ;  /* 0x0000000022042229 */ /* 0x0011e20000000110 */
[C---:B------:R-:W-:Y:S01]  /*0630*/  ISETP.GE.U32.AND P2, PT, R0.reuse, 0x10000, PT ;  /* 0x000100000000780c */ /* 0x040fe20003f46070 */
[----:B0-----:R-:W-:Y:S01]  /*0640*/  IMAD.X R35, RZ, RZ, R3, P3 ;  /* 0x000000ffff237224 */ /* 0x001fe200018e0603 */
[----:B------:R-:W-:Y:S01]  /*0650*/  ISETP.LT.U32.AND P3, PT, R0, UR18, PT ;  /* 0x0000001200007c0c */ /* 0x000fe2000bf61070 */
[----:B-----5:R-:W0:-:S03]  /*0660*/  DMUL R24, R10, R10 ;  /* 0x0000000a0a187228 */ /* 0x020e060000000000 */
[----:B------:R-:W-:-:S03]  /*0670*/  ISETP.GE.U32.AND.EX P2, PT, R35, RZ, PT, P2 ;  /* 0x000000ff2300720c */ /* 0x000fc60003f46120 */
[----:B0-----:R-:W0:Y:S01]  /*0680*/  DFMA R24, R8, R8, R24 ;  /* 0x000000080818722b */ /* 0x001e220000000018 */
[----:B------:R-:W-:-:S05]  /*0690*/  ISETP.LT.AND.EX P2, PT, R35, UR14, !P2, P3 ;  /* 0x0000000e23007c0c */ /* 0x000fca000d741330 */
[----:B0-----:R-:W-:-:S04]  /*06a0*/  DSETP.GEU.AND P4, PT, R24, 0.25, PT ;  /* 0x3fd000001800742a */ /* 0x001fc80003f8e000 */
[----:B----4-:R-:W0:-:S04]  /*06b0*/  DADD R40, R22, -R14 ;  /* 0x0000000016287229 */ /* 0x010e08000000080e */
[----:B------:R-:W-:Y:S01]  /*06c0*/  @P2 LEA R44, P3, R0, UR6, 0x4 ;  /* 0x00000006002c2c11 */ /* 0x000fe2000f8620ff */
[----:B------:R-:W1:-:S03]  /*06d0*/  DADD R16, R20, -R12 ;  /* 0x0000000014107229 */ /* 0x000e46000000080c */
[C-C-:B------:R-:W-:Y:S02]  /*06e0*/  @P2 LEA.HI.X R45, R0.reuse, UR7, R35.reuse, 0x4, P3 ;  /* 0x00000007002d2c11 */ /* 0x140fe400098f2423 */
[C---:B------:R-:W-:Y:S01]  /*06f0*/  @P2 LEA R48, P3, R0.reuse, UR10, 0x4 ;  /* 0x0000000a00302c11 */ /* 0x040fe2000f8620ff */
[-C--:B0-----:R-:W0:Y:S01]  /*0700*/  @!P4 DMUL R28, R40, R10.reuse ;  /* 0x0000000a281cc228 */ /* 0x081e220000000000 */
[----:B------:R-:W-:Y:S01]  /*0710*/  CS2R R26, SRZ ;  /* 0x00000000001a7805 */ /* 0x000fe2000001ff00 */
[----:B------:R-:W-:Y:S01]  /*0720*/  CS2R R24, SRZ ;  /* 0x0000000000187805 */ /* 0x000fe2000001ff00 */
[----:B------:R-:W-:Y:S01]  /*0730*/  @P2 LEA.HI.X R49, R0, UR11, R35, 0x4, P3 ;  /* 0x0000000b00312c11 */ /* 0x000fe200098f2423 */
[----:B-1----:R-:W1:-:S04]  /*0740*/  @!P4 DMUL R30, R16, R10 ;  /* 0x0000000a101ec228 */ /* 0x002e480000000000 */
[----:B------:R-:W2:Y:S01]  /*0750*/  @P4 DADD R10, RZ, -R10 ;  /* 0x00000000ff0a4229 */ /* 0x000ea2000000080a */
[----:B------:R3:W4:Y:S03]  /*0760*/  @P2 LDG.E.128 R24, [R48.64] ;  /* 0x0000001030182981 */ /* 0x000726000c1e1d00 */
[----:B0-----:R-:W-:-:S04]  /*0770*/  @!P4 DFMA R28, R16, R8, -R28 ;  /* 0x00000008101cc22b */ /* 0x001fc8000000081c */
[----:B-1----:R-:W-:-:S04]  /*0780*/  @!P4 DFMA R30, R40, R8, R30 ;  /* 0x00000008281ec22b */ /* 0x002fc8000000001e */
[----:B------:R-:W0:-:S04]  /*0790*/  @P4 DADD R8, -R8, 1 ;  /* 0x3ff0000008084429 */ /* 0x000e080000000100 */
[----:B--2---:R-:W1:-:S04]  /*07a0*/  @P4 DMUL R38, R40, R10 ;  /* 0x0000000a28264228 */ /* 0x004e480000000000 */
[-C--:B0-----:R-:W0:Y:S01]  /*07b0*/  @P4 DMUL R40, R40, R8.reuse ;  /* 0x0000000828284228 */ /* 0x081e220000000000 */
[C---:B------:R-:W-:Y:S01]  /*07c0*/  @P2 LEA R46, P5, R0.reuse, UR8, 0x4 ;  /* 0x00000008002e2c11 */ /* 0x040fe2000f8a20ff */
[----:B------:R-:W-:Y:S02]  /*07d0*/  CS2R R18, SRZ ;  /* 0x0000000000127805 */ /* 0x000fe4000001ff00 */
[C---:B-1----:R1:W-:Y:S01]  /*07e0*/  @P4 DFMA R38, R16.reuse, R8, -R38 ;  /* 0x000000081026422b */ /* 0x0423e20000000826 */
[----:B------:R-:W-:Y:S01]  /*07f0*/  @P2 LEA.HI.X R47, R0, UR9, R35, 0x4, P5 ;  /* 0x00000009002f2c11 */ /* 0x000fe2000a8f2423 */
[----:B-1----:R-:W-:Y:S02]  /*0800*/  CS2R R8, SRZ ;  /* 0x0000000000087805 */ /* 0x002fe4000001ff00 */
[----:B0-----:R0:W1:Y:S02]  /*0810*/  @P4 DFMA R40, R16, R10, R40 ;  /* 0x0000000a1028422b */ /* 0x0010640000000028 */
[----:B0-----:R-:W-:Y:S01]  /*0820*/  CS2R R16, SRZ ;  /* 0x0000000000107805 */ /* 0x001fe2000001ff00 */
[----:B------:R-:W-:-:S05]  /*0830*/  CS2R R10, SRZ ;  /* 0x00000000000a7805 */ /* 0x000fca000001ff00 */
[----:B------:R0:W2:Y:S04]  /*0840*/  @P2 LDG.E.128 R16, [R44.64] ;  /* 0x000000102c102981 */ /* 0x0000a8000c1e1d00 */
[----:B------:R5:W2:Y:S01]  /*0850*/  @P2 LDG.E.128 R8, [R46.64] ;  /* 0x000000102e082981 */ /* 0x000aa2000c1e1d00 */
[----:B------:R1:W-:Y:S02]  /*0860*/  @!P4 DADD R12, R28, R12 ;  /* 0x000000001c0cc229 */ /* 0x0003e4000000000c */
[----:B-1----:R-:W-:Y:S02]  /*0870*/  IMAD R29, R37, 0x3, RZ ;  /* 0x00000003251d7824 */ /* 0x002fe400078e02ff */
[----:B------:R-:W-:-:S04]  /*0880*/  @!P4 DADD R14, R30, R14 ;  /* 0x000000001e0ec229 */ /* 0x000fc8000000000e */
[----:B------:R-:W-:-:S04]  /*0890*/  @P4 DADD R14, -R40, R22 ;  /* 0x00000000280e4229 */ /* 0x000fc80000000116 */
[----:B------:R1:W-:Y:S01]  /*08a0*/  @P4 DADD R12, -R38, R20 ;  /* 0x00000000260c4229 */ /* 0x0003e20000000114 */
[----:B------:R-:W-:-:S04]  /*08b0*/  IADD3 R34, P4, R29, R2, RZ ;  /* 0x000000021d227210 */ /* 0x000fc80007f9e0ff */
[C---:B------:R-:W-:Y:S01]  /*08c0*/  ISETP.GE.U32.AND P3, PT, R34.reuse, 0x10000, PT ;  /* 0x000100002200780c */ /* 0x040fe20003f66070 */
[----:B-1----:R-:W-:Y:S01]  /*08d0*/  IMAD.X R39, RZ, RZ, R3, P4 ;  /* 0x000000ffff277224 */ /* 0x002fe200020e0603 */
[----:B------:R-:W-:-:S04]  /*08e0*/  ISETP.LT.U32.AND P4, PT, R34, UR18, PT ;  /* 0x0000001222007c0c */ /* 0x000fc8000bf81070 */
[----:B------:R-:W-:-:S04]  /*08f0*/  ISETP.GE.U32.AND.EX P3, PT, R39, RZ, PT, P3 ;  /* 0x000000ff2700720c */ /* 0x000fc80003f66130 */
[----:B------:R-:W-:-:S13]  /*0900*/  ISETP.LT.AND.EX P3, PT, R39, UR14, !P3, P4 ;  /* 0x0000000e27007c0c */ /* 0x000fda000df61340 */
[----:B0-----:R-:W-:-:S04]  /*0910*/  @P3 LEA R44, P4, R34, UR6, 0x4 ;  /* 0x00000006222c3c11 */ /* 0x001fc8000f8820ff */
[C---:B------:R-:W-:Y:S02]  /*0920*/  @P3 LEA.HI.X R45, R34.reuse, UR7, R39, 0x4, P4 ;  /* 0x00000007222d3c11 */ /* 0x040fe4000a0f2427 */
[----:B---3--:R-:W-:-:S04]  /*0930*/  @P3 LEA R48, P4, R34, UR10, 0x4 ;  /* 0x0000000a22303c11 */ /* 0x008fc8000f8820ff */
[C---:B------:R-:W-:Y:S02]  /*0940*/  @P3 LEA.HI.X R49, R34.reuse, UR11, R39, 0x4, P4 ;  /* 0x0000000b22313c11 */ /* 0x040fe4000a0f2427 */
[----:B-----5:R-:W-:Y:S01]  /*0950*/  @P3 LEA R46, P6, R34, UR8, 0x4 ;  /* 0x00000008222e3c11 */ /* 0x020fe2000f8c20ff */
[----:B------:R-:W-:-:S03]  /*0960*/  CS2R R30, SRZ ;  /* 0x00000000001e7805 */ /* 0x000fc6000001ff00 */
[----:B------:R-:W-:Y:S01]  /*0970*/  @P3 LEA.HI.X R47, R34, UR9, R39, 0x4, P6 ;  /* 0x00000009222f3c11 */ /* 0x000fe2000b0f2427 */
[----:B----4-:R-:W0:-:S06]  /*0980*/  DMUL R42, R26, R26 ;  /* 0x0000001a1a2a7228 */ /* 0x010e0c0000000000 */
[----:B0-----:R-:W0:-:S06]  /*0990*/  DFMA R42, R24, R24, R42 ;  /* 0x00000018182a722b */ /* 0x001e0c000000002a */
[----:B0-----:R-:W-:-:S04]  /*09a0*/  DSETP.GEU.AND P5, PT, R42, 0.25, PT ;  /* 0x3fd000002a00742a */ /* 0x001fc80003fae000 */
[----:B--2---:R-:W0:-:S04]  /*09b0*/  DADD R42, -R18, R10 ;  /* 0x00000000122a7229 */ /* 0x004e08000000010a */
[----:B------:R-:W1:-:S06]  /*09c0*/  DADD R20, R8, -R16 ;  /* 0x0000000008147229 */ /* 0x000e4c0000000810 */
[----:B0-----:R-:W0:-:S04]  /*09d0*/  @!P5 DMUL R40, R42, R26 ;  /* 0x0000001a2a28d228 */ /* 0x001e080000000000 */
[----:B-1----:R-:W1:-:S04]  /*09e0*/  @!P5 DMUL R22, R20, R26 ;  /* 0x0000001a1416d228 */ /* 0x002e480000000000 */
[----:B0-----:R-:W-:-:S04]  /*09f0*/  @!P5 DFMA R40, R20, R24, -R40 ;  /* 0x000000181428d22b */ /* 0x001fc80000000828 */
[----:B-1----:R-:W-:-:S04]  /*0a00*/  @!P5 DFMA R28, R42, R24, R22 ;  /* 0x000000182a1cd22b */ /* 0x002fc80000000016 */
[----:B------:R-:W0:-:S04]  /*0a10*/  @P5 DADD R24, -R24, 1 ;  /* 0x3ff0000018185429 */ /* 0x000e080000000100 */
[----:B------:R-:W1:-:S04]  /*0a20*/  @P5 DADD R26, RZ, -R26 ;  /* 0x00000000ff1a5229 */ /* 0x000e48000000081a */
[----:B0-----:R-:W0:-:S04]  /*0a30*/  @P5 DMUL R22, R42, R24 ;  /* 0x000000182a165228 */ /* 0x001e080000000000 */
[----:B-1----:R-:W1:-:S04]  /*0a40*/  @P5 DMUL R42, R42, R26 ;  /* 0x0000001a2a2a5228 */ /* 0x002e480000000000 */
[----:B0-----:R0:W2:Y:S02]  /*0a50*/  @P5 DFMA R22, R20, R26, R22 ;  /* 0x0000001a1416522b */ /* 0x0010a40000000016 */
[----:B0-----:R-:W-:Y:S02]  /*0a60*/  CS2R R26, SRZ ;  /* 0x00000000001a7805 */ /* 0x001fe4000001ff00 */
[----:B-1----:R0:W1:Y:S02]  /*0a70*/  @P5 DFMA R42, R20, R24, -R42 ;  /* 0x00000018142a522b */ /* 0x002064000000082a */
[----:B0-----:R-:W-:-:S06]  /*0a80*/  CS2R R24, SRZ ;  /* 0x0000000000187805 */ /* 0x001fcc000001ff00 */
[----:B------:R-:W3:Y:S01]  /*0a90*/  @P3 LDG.E.128 R24, [R48.64] ;  /* 0x0000001030183981 */ /* 0x000ee2000c1e1d00 */
[----:B------:R0:W-:Y:S01]  /*0aa0*/  @!P5 DADD R18, R28, R18 ;  /* 0x000000001c12d229 */ /* 0x0001e20000000012 */
[----:B------:R-:W-:Y:S01]  /*0ab0*/  CS2R R20, SRZ ;  /* 0x0000000000147805 */ /* 0x000fe2000001ff00 */
[----:B0-----:R-:W-:Y:S02]  /*0ac0*/  CS2R R28, SRZ ;  /* 0x00000000001c7805 */ /* 0x001fe4000001ff00 */
[----:B--2---:R0:W-:Y:S02]  /*0ad0*/  @P5 DADD R18, -R22, R10 ;  /* 0x0000000016125229 */ /* 0x0041e4000000010a */
[----:B0-----:R-:W-:Y:S02]  /*0ae0*/  CS2R R22, SRZ ;  /* 0x0000000000167805 */ /* 0x001fe4000001ff00 */
[----:B------:R-:W2:Y:S04]  /*0af0*/  @P3 LDG.E.128 R28, [R44.64] ;  /* 0x000000102c1c3981 */ /* 0x000ea8000c1e1d00 */
[----:B------:R-:W2:Y:S01]  /*0b00*/  @P3 LDG.E.128 R20, [R46.64] ;  /* 0x000000102e143981 */ /* 0x000ea2000c1e1d00 */
[----:B------:R-:W-:-:S04]  /*0b10*/  @!P5 DADD R16, R40, R16 ;  /* 0x000000002810d229 */ /* 0x000fc80000000010 */
[----:B-1----:R-:W-:Y:S01]  /*0b20*/  @P5 DADD R16, -R42, R8 ;  /* 0x000000002a105229 */ /* 0x002fe20000000108 */
[----:B------:R-:W-:-:S04]  /*0b30*/  UIMAD.WIDE.U32 UR4, UR15, 0x4, UR4 ;  /* 0x000000040f0478a5 */ /* 0x000fc8000f8e0004 */
[----:B------:R-:W-:Y:S02]  /*0b40*/  UISETP.LT.U32.AND UP1, UPT, UR4, UR18, UPT ;  /* 0x000000120400728c */ /* 0x000fe4000bf21070 */
[----:B------:R-:W-:-:S04]  /*0b50*/  UISETP.GE.U32.AND UP0, UPT, UR4, 0x10000, UPT ;  /* 0x000100000400788c */ /* 0x000fc8000bf06070 */
[----:B------:R-:W-:Y:S01]  /*0b60*/  UISETP.GE.U32.AND.EX UP0, UPT, UR5, URZ, UPT, UP0 ;  /* 0x0000003f0500728c */ /* 0x000fe2000bf06100 */
[----:B---3--:R-:W0:-:S06]  /*0b70*/  DMUL R10, R26, R26 ;  /* 0x0000001a1a0a7228 */ /* 0x008e0c0000000000 */
[----:B0-----:R-:W0:-:S06]  /*0b80*/  DFMA R10, R24, R24, R10 ;  /* 0x00000018180a722b */ /* 0x001e0c000000000a */
[----:B0-----:R-:W-:-:S04]  /*0b90*/  DSETP.GEU.AND P4, PT, R10, 0.25, PT ;  /* 0x3fd000000a00742a */ /* 0x001fc80003f8e000 */
[----:B--2---:R-:W0:-:S04]  /*0ba0*/  DADD R8, R20, -R28 ;  /* 0x0000000014087229 */ /* 0x004e08000000081c */
[----:B------:R-:W1:-:S06]  /*0bb0*/  DADD R10, R22, -R30 ;  /* 0x00000000160a7229 */ /* 0x000e4c000000081e */
[----:B0-----:R-:W0:-:S04]  /*0bc0*/  @!P4 DMUL R40, R8, R26 ;  /* 0x0000001a0828c228 */ /* 0x001e080000000000 */
[----:B-1----:R-:W-:-:S04]  /*0bd0*/  @!P4 DMUL R42, R10, R26 ;  /* 0x0000001a0a2ac228 */ /* 0x002fc80000000000 */
[----:B0-----:R-:W0:-:S06]  /*0be0*/  @!P4 DFMA R40, R10, R24, R40 ;  /* 0x000000180a28c22b */ /* 0x001e0c0000000028 */
[----:B0-----:R-:W-:-:S04]  /*0bf0*/  @!P4 DADD R30, R40, R30 ;  /* 0x00000000281ec229 */ /* 0x001fc8000000001e */
[----:B------:R-:W0:-:S04]  /*0c00*/  @P4 DADD R40, RZ, -R26 ;  /* 0x00000000ff284229 */ /* 0x000e08000000081a */
[----:B------:R-:W-:-:S04]  /*0c10*/  @!P4 DFMA R26, R8, R24, -R42 ;  /* 0x00000018081ac22b */ /* 0x000fc8000000082a */
[----:B------:R-:W1:-:S04]  /*0c20*/  @P4 DADD R24, -R24, 1 ;  /* 0x3ff0000018184429 */ /* 0x000e480000000100 */
[----:B0-----:R-:W0:-:S04]  /*0c30*/  @P4 DMUL R42, R10, R40 ;  /* 0x000000280a2a4228 */ /* 0x001e080000000000 */
[----:B-1----:R-:W1:-:S04]  /*0c40*/  @P4 DMUL R44, R10, R24 ;  /* 0x000000180a2c4228 */ /* 0x002e480000000000 */
[----:B0-----:R0:W-:Y:S02]  /*0c50*/  @P4 DFMA R10, R8, R24, -R42 ;  /* 0x00000018080a422b */ /* 0x0011e4000000082a */
[----:B0-----:R-:W-:Y:S02]  /*0c60*/  @P1 LEA R24, P6, R32, UR12, 0x4 ;  /* 0x0000000c20181c11 */ /* 0x001fe4000f8c20ff */
[----:B-1----:R0:W1:Y:S02]  /*0c70*/  @P4 DFMA R44, R8, R40, R44 ;  /* 0x00000028082c422b */ /* 0x002064000000002c */
[----:B0-----:R-:W-:Y:S02]  /*0c80*/  @P0 LEA R8, P5, R2, UR12, 0x4 ;  /* 0x0000000c02080c11 */ /* 0x001fe4000f8a20ff */
[----:B------:R-:W-:Y:S02]  /*0c90*/  @P1 LEA.HI.X R25, R32, UR13, R33, 0x4, P6 ;  /* 0x0000000d20191c11 */ /* 0x000fe4000b0f2421 */
[----:B------:R-:W-:Y:S01]  /*0ca0*/  @P0 LEA.HI.X R9, R2, UR13, R3, 0x4, P5 ;  /* 0x0000000d02090c11 */ /* 0x000fe2000a8f2403 */
[----:B------:R-:W-:Y:S01]  /*0cb0*/  @!P4 DADD R28, R26, R28 ;  /* 0x000000001a1cc229 */ /* 0x000fe2000000001c */
[----:B------:R-:W-:-:S02]  /*0cc0*/  @P2 LEA R2, P5, R0, UR12, 0x4 ;  /* 0x0000000c00022c11 */ /* 0x000fc4000f8a20ff */
[----:B------:R-:W-:Y:S01]  /*0cd0*/  @P3 LEA R32, P6, R34, UR12, 0x4 ;  /* 0x0000000c22203c11 */ /* 0x000fe2000f8c20ff */
[----:B-1----:R-:W-:Y:S01]  /*0ce0*/  @P4 DADD R30, -R44, R22 ;  /* 0x000000002c1e4229 */ /* 0x002fe20000000116 */
[----:B------:R-:W-:-:S03]  /*0cf0*/  @P2 LEA.HI.X R3, R0, UR13, R35, 0x4, P5 ;  /* 0x0000000d00032c11 */ /* 0x000fc6000a8f2423 */
[----:B------:R0:W1:Y:S01]  /*0d00*/  @P4 DADD R28, -R10, R20 ;  /* 0x000000000a1c4229 */ /* 0x0000620000000114 */
[----:B------:R-:W-:Y:S01]  /*0d10*/  @P3 LEA.HI.X R33, R34, UR13, R39, 0x4, P6 ;  /* 0x0000000d22213c11 */ /* 0x000fe2000b0f2427 */
[----:B------:R2:W-:Y:S01]  /*0d20*/  @P0 STG.E.128 [R8.64], R4 ;  /* 0x0000000408000986 */ /* 0x0005e2000c101d10 */
[----:B0-----:R-:W-:-:S03]  /*0d30*/  IMAD.U32 R11, RZ, RZ, UR5 ;  /* 0x00000005ff0b7e24 */ /* 0x001fc6000f8e00ff */
[----:B------:R2:W-:Y:S01]  /*0d40*/  @P1 STG.E.128 [R24.64], R12 ;  /* 0x0000000c18001986 */ /* 0x0005e2000c101d10 */
[----:B------:R-:W-:-:S03]  /*0d50*/  PLOP3.LUT P0, PT, PT, PT, UP1, 0x80, 0x0 ;  /* 0x000000000000781c */ /* 0x000fc60003f0f018 */
[----:B------:R2:W-:Y:S04]  /*0d60*/  @P2 STG.E.128 [R2.64], R16 ;  /* 0x0000001002002986 */ /* 0x0005e8000c101d10 */
[----:B-1----:R2:W-:Y:S01]  /*0d70*/  @P3 STG.E.128 [R32.64], R28 ;  /* 0x0000001c20003986 */ /* 0x0025e2000c101d10 */
[----:B------:R-:W-:Y:S02]  /*0d80*/  ISETP.LT.AND.EX P0, PT, R11, UR14, PT, P0 ;  /* 0x0000000e0b007c0c */ /* 0x000fe4000bf01300 */
[----:B------:R-:W-:Y:S01]  /*0d90*/  PLOP3.LUT P1, PT, PT, PT, UP0, 0x80, 0x0 ;  /* 0x000000000000781c */ /* 0x000fe20003f2f008 */
[----:B------:R-:W-:-:S12]  /*0da0*/  IMAD.U32 R10, RZ, RZ, UR4 ;  /* 0x00000004ff0a7e24 */ /* 0x000fd8000f8e00ff */
[----:B------:R-:W-:Y:S05]  /*0db0*/  @!P1 BRA P0, `(.L_x_213) ;  /* 0xfffff47000009947 */ /* 0x000fea000003ffff */
[----:B------:R-:W-:Y:S05]  /*0dc0*/  EXIT ;  /* 0x000000000000794d */ /* 0x000fea0003800000 */
.L_x_212:
[----:B------:R-:W0:Y:S02]  /*0dd0*/  S2R R3, SR_TID.X ;  /* 0x0000000000037919 */ /* 0x000e240000002100 */
[----:B0-----:R-:W-:-:S05]  /*0de0*/  IMAD.WIDE.U32 R4, R3, 0x4, RZ ;  /* 0x0000000403047825 */ /* 0x001fca00078e00ff */
[----:B------:R-:W-:-:S04]  /*0df0*/  ISETP.GE.U32.AND P0, PT, R4, UR18, PT ;  /* 0x0000001204007c0c */ /* 0x000fc8000bf06070 */
[----:B------:R-:W-:-:S04]  /*0e00*/  ISETP.GE.AND.EX P0, PT, R5, UR14, PT, P0 ;  /* 0x0000000e05007c0c */ /* 0x000fc8000bf06300 */
[----:B------:R-:W-:-:S13]  /*0e10*/  ISETP.GT.U32.OR P0, PT, R3, 0x3fff, P0 ;  /* 0x00003fff0300780c */ /* 0x000fda0000704470 */
[----:B------:R-:W-:Y:S05]  /*0e20*/  @P0 EXIT ;  /* 0x000000000000094d */ /* 0x000fea0003800000 */
[----:B------:R-:W-:-:S04]  /*0e30*/  IMAD.MOV.U32 R0, RZ, RZ, RZ ;  /* 0x000000ffff007224 */ /* 0x000fc800078e00ff */
.L_x_214:
[C---:B------:R-:W-:Y:S01]  /*0e40*/  IMAD.SHL.U32 R28, R3.reuse, 0x40, RZ ;  /* 0x00000040031c7824 */ /* 0x040fe200078e00ff */
[----:B------:R-:W-:-:S04]  /*0e50*/  SHF.L.U64.HI R2, R3, 0x6, R0 ;  /* 0x0000000603027819 */ /* 0x000fc80000010200 */
[----:B------:R-:W-:-:S04]  /*0e60*/  IADD3 R32, P0, R28, UR10, RZ ;  /* 0x0000000a1c207c10 */ /* 0x000fc8000ff1e0ff */
[----:B------:R-:W-:-:S05]  /*0e70*/  IADD3.X R33, R2, UR11, RZ, P0, !PT ;  /* 0x0000000b02217c10 */ /* 0x000fca00087fe4ff */
[----:B------:R-:W2:Y:S01]  /*0e80*/  LDG.E.128 R24, [R32.64] ;  /* 0x0000001020187981 */ /* 0x000ea2000c1e1d00 */
[C---:B------:R-:W-:Y:S02]  /*0e90*/  IADD3 R30, P0, R28.reuse, UR6, RZ ;  /* 0x000000061c1e7c10 */ /* 0x040fe4000ff1e0ff */
[----:B------:R-:W-:Y:S01]  /*0ea0*/  IADD3 R28, P1, R28, UR8, RZ ;  /* 0x000000081c1c7c10 */ /* 0x000fe2000ff3e0ff */
[----:B-1----:R-:W3:Y:S01]  /*0eb0*/  LDG.E.128 R20, [R32.64+0x10] ;  /* 0x0000101020147981 */ /* 0x002ee2000c1e1d00 */
[C---:B------:R-:W-:Y:S02]  /*0ec0*/  IADD3.X R31, R2.reuse, UR7, RZ, P0, !PT ;  /* 0x00000007021f7c10 */ /* 0x040fe400087fe4ff */
[----:B------:R-:W-:-:S03]  /*0ed0*/  IADD3.X R29, R2, UR9, RZ, P1, !PT ;  /* 0x00000009021d7c10 */ /* 0x000fc60008ffe4ff */
[----:B------:R-:W4:Y:S04]  /*0ee0*/  LDG.E.128 R8, [R30.64] ;  /* 0x000000101e087981 */ /* 0x000f28000c1e1d00 */
[----:B------:R-:W4:Y:S04]  /*0ef0*/  LDG.E.128 R12, [R28.64] ;  /* 0x000000101c0c7981 */ /* 0x000f28000c1e1d00 */
[----:B------:R-:W5:Y:S04]  /*0f00*/  LDG.E.128 R16, [R30.64+0x10] ;  /* 0x000010101e107981 */ /* 0x000f68000c1e1d00 */
[----:B------:R-:W5:Y:S01]  /*0f10*/  LDG.E.128 R4, [R28.64+0x10] ;  /* 0x000010101c047981 */ /* 0x000f62000c1e1d00 */
        /* <DEDUP_REMOVED lines=12> */
[----:B0-----:R-:W-:-:S04]  /*0fe0*/  @P0 DMUL R36, R44, R24 ;  /* 0x000000182c240228 */ /* 0x001fc80000000000 */
[----:B-1----:R-:W-:-:S04]  /*0ff0*/  @P0 DFMA R34, R42, R24, -R34 ;  /* 0x000000182a22022b */ /* 0x002fc80000000822 */
[----:B---3--:R-:W0:-:S06]  /*1000*/  DMUL R24, R22, R22 ;  /* 0x0000001616187228 */ /* 0x008e0c0000000000 */
[----:B0-----:R-:W0:-:S04]  /*1010*/  DFMA R24, R20, R20, R24 ;  /* 0x000000141418722b */ /* 0x001e080000000018 */
[----:B------:R-:W1:-:S04]  /*1020*/  @P0 DFMA R36, R42, R26, R36 ;  /* 0x0000001a2a24022b */ /* 0x000e480000000024 */
[----:B0-----:R-:W0:-:S04]  /*1030*/  DSETP.GEU.AND P1, PT, R24, 0.25, PT ;  /* 0x3fd000001800742a */ /* 0x001e080003f2e000 */
[----:B------:R2:W-:Y:S02]  /*1040*/  @!P0 DADD R10, R10, R40 ;  /* 0x000000000a0a8229 */ /* 0x0005e40000000028 */
[----:B--2---:R2:W3:Y:S02]  /*1050*/  LDG.E.128 R40, [R28.64+0x30] ;  /* 0x000030101c287981 */ /* 0x0044e4000c1e1d00 */
[----:B-1----:R-:W-:-:S04]  /*1060*/  @P0 DADD R10, R14, -R36 ;  /* 0x000000000e0a0229 */ /* 0x002fc80000000824 */
[----:B-----5:R-:W1:-:S04]  /*1070*/  DADD R26, -R18, R6 ;  /* 0x00000000121a7229 */ /* 0x020e480000000106 */
[----:B------:R-:W-:-:S04]  /*1080*/  @!P0 DADD R8, R8, R38 ;  /* 0x0000000008088229 */ /* 0x000fc80000000026 */
[----:B------:R-:W4:-:S04]  /*1090*/  DADD R36, -R16, R4 ;  /* 0x0000000010247229 */ /* 0x000f080000000104 */
[----:B------:R5:W-:Y:S02]  /*10a0*/  @P0 DADD R8, R12, -R34 ;  /* 0x000000000c080229 */ /* 0x000be40000000822 */
[----:B-----5:R5:W2:Y:S02]  /*10b0*/  LDG.E.128 R12, [R32.64+0x20] ;  /* 0x00002010200c7981 */ /* 0x020aa4000c1e1d00 */
[----:B0-----:R-:W-:-:S04]  /*10c0*/  @P1 DADD R24, RZ, -R22 ;  /* 0x00000000ff181229 */ /* 0x001fc80000000816 */
[----:B-1----:R-:W0:-:S04]  /*10d0*/  @!P1 DMUL R44, R22, R26 ;  /* 0x0000001a162c9228 */ /* 0x002e080000000000 */
[----:B----4-:R-:W1:Y:S01]  /*10e0*/  @!P1 DMUL R22, R22, R36 ;  /* 0x0000002416169228 */ /* 0x010e620000000000 */
[----:B-----5:R-:W4:Y:S03]  /*10f0*/  LDG.E.128 R32, [R32.64+0x30] ;  /* 0x0000301020207981 */ /* 0x020f26000c1e1d00 */
[----:B------:R-:W5:-:S04]  /*1100*/  @P1 DADD R46, -R20, 1 ;  /* 0x3ff00000142e1429 */ /* 0x000f480000000100 */
[----:B0-----:R-:W-:-:S04]  /*1110*/  @!P1 DFMA R44, R20, R36, -R44 ;  /* 0x00000024142c922b */ /* 0x001fc8000000082c */
[----:B-1----:R-:W-:-:S04]  /*1120*/  @!P1 DFMA R38, R20, R26, R22 ;  /* 0x0000001a1426922b */ /* 0x002fc80000000016 */
[----:B------:R-:W0:-:S04]  /*1130*/  @P1 DMUL R20, R26, R24 ;  /* 0x000000181a141228 */ /* 0x000e080000000000 */
[----:B-----5:R-:W1:-:S04]  /*1140*/  @P1 DMUL R22, R26, R46 ;  /* 0x0000002e1a161228 */ /* 0x020e480000000000 */
[----:B0-----:R-:W-:-:S04]  /*1150*/  @P1 DFMA R46, R36, R46, -R20 ;  /* 0x0000002e242e122b */ /* 0x001fc80000000814 */
[----:B-1----:R0:W1:Y:S02]  /*1160*/  @P1 DFMA R36, R36, R24, R22 ;  /* 0x000000182424122b */ /* 0x0020640000000016 */
[----:B0-----:R-:W5:Y:S04]  /*1170*/  LDG.E.128 R20, [R30.64+0x20] ;  /* 0x000020101e147981 */ /* 0x001f68000c1e1d00 */
[----:B------:R-:W5:Y:S01]  /*1180*/  LDG.E.128 R24, [R28.64+0x20] ;  /* 0x000020101c187981 */ /* 0x000f62000c1e1d00 */
[----:B------:R-:W-:-:S04]  /*1190*/  @!P1 DADD R18, R18, R38 ;  /* 0x0000000012129229 */ /* 0x000fc80000000026 */
[----:B-1----:R0:W-:Y:S02]  /*11a0*/  @P1 DADD R18, R6, -R36 ;  /* 0x0000000006121229 */ /* 0x0021e40000000824 */
[----:B0-----:R0:W3:Y:S02]  /*11b0*/  LDG.E.128 R36, [R30.64+0x30] ;  /* 0x000030101e247981 */ /* 0x0010e4000c1e1d00 */
[----:B------:R-:W-:-:S04]  /*11c0*/  @!P1 DADD R16, R16, R44 ;  /* 0x0000000010109229 */ /* 0x000fc8000000002c */
[----:B------:R-:W-:-:S04]  /*11d0*/  @P1 DADD R16, R4, -R46 ;  /* 0x0000000004101229 */ /* 0x000fc8000000082e */
[----:B--2---:R-:W1:-:S06]  /*11e0*/  DMUL R6, R14, R14 ;  /* 0x0000000e0e067228 */ /* 0x004e4c0000000000 */
[----:B-1----:R-:W1:-:S06]  /*11f0*/  DFMA R6, R12, R12, R6 ;  /* 0x0000000c0c06722b */ /* 0x002e4c0000000006 */
[----:B-1----:R-:W-:-:S04]  /*1200*/  DSETP.GEU.AND P0, PT, R6, 0.25, PT ;  /* 0x3fd000000600742a */ /* 0x002fc80003f0e000 */
[----:B-----5:R-:W1:-:S04]  /*1210*/  DADD R46, -R22, R26 ;  /* 0x00000000162e7229 */ /* 0x020e48000000011a */
[----:B------:R-:W2:-:S06]  /*1220*/  DADD R44, -R20, R24 ;  /* 0x00000000142c7229 */ /* 0x000e8c0000000118 */
[----:B-1----:R-:W1:-:S04]  /*1230*/  @!P0 DMUL R4, R14, R46 ;  /* 0x0000002e0e048228 */ /* 0x002e480000000000 */
[----:B--2---:R-:W0:-:S04]  /*1240*/  @!P0 DMUL R6, R14, R44 ;  /* 0x0000002c0e068228 */ /* 0x004e080000000000 */
[----:B------:R-:W2:-:S04]  /*1250*/  @P0 DADD R14, RZ, -R14 ;  /* 0x00000000ff0e0229 */ /* 0x000e88000000080e */
[----:B-1----:R-:W-:-:S04]  /*1260*/  @!P0 DFMA R4, R12, R44, -R4 ;  /* 0x0000002c0c04822b */ /* 0x002fc80000000804 */
[----:B0-----:R-:W-:-:S04]  /*1270*/  @!P0 DFMA R30, R12, R46, R6 ;  /* 0x0000002e0c1e822b */ /* 0x001fc80000000006 */
[----:B------:R-:W0:-:S04]  /*1280*/  @P0 DADD R12, -R12, 1 ;  /* 0x3ff000000c0c0429 */ /* 0x000e080000000100 */
[----:B--2---:R-:W1:-:S04]  /*1290*/  @P0 DMUL R6, R46, R14 ;  /* 0x0000000e2e060228 */ /* 0x004e480000000000 */
[----:B0-----:R-:W-:-:S04]  /*12a0*/  @P0 DMUL R28, R46, R12 ;  /* 0x0000000c2e1c0228 */ /* 0x001fc80000000000 */
[----:B-1----:R-:W-:-:S04]  /*12b0*/  @P0 DFMA R6, R44, R12, -R6 ;  /* 0x0000000c2c06022b */ /* 0x002fc80000000806 */
[----:B----4-:R-:W0:-:S06]  /*12c0*/  DMUL R12, R34, R34 ;  /* 0x00000022220c7228 */ /* 0x010e0c0000000000 */
[----:B0-----:R-:W0:-:S04]  /*12d0*/  DFMA R12, R32, R32, R12 ;  /* 0x00000020200c722b */ /* 0x001e08000000000c */
[----:B------:R-:W1:-:S04]  /*12e0*/  @P0 DFMA R28, R44, R14, R28 ;  /* 0x0000000e2c1c022b */ /* 0x000e48000000001c */
[----:B0-----:R-:W-:-:S04]  /*12f0*/  DSETP.GEU.AND P1, PT, R12, 0.25, PT ;  /* 0x3fd000000c00742a */ /* 0x001fc80003f2e000 */
[----:B------:R-:W-:-:S04]  /*1300*/  @!P0 DADD R22, R22, R30 ;  /* 0x0000000016168229 */ /* 0x000fc8000000001e */
[----:B-1----:R-:W-:-:S04]  /*1310*/  @P0 DADD R22, R26, -R28 ;  /* 0x000000001a160229 */ /* 0x002fc8000000081c */
[----:B---3--:R-:W0:-:S04]  /*1320*/  DADD R12, -R38, R42 ;  /* 0x00000000260c7229 */ /* 0x008e08000000012a */
[----:B------:R-:W1:-:S04]  /*1330*/  DADD R26, -R36, R40 ;  /* 0x00000000241a7229 */ /* 0x000e480000000128 */
[----:B------:R-:W-:-:S04]  /*1340*/  @!P0 DADD R20, R20, R4 ;  /* 0x0000000014148229 */ /* 0x000fc80000000004 */
[----:B------:R-:W-:-:S04]  /*1350*/  @P0 DADD R20, R24, -R6 ;  /* 0x0000000018140229 */ /* 0x000fc80000000806 */
[----:B0-----:R-:W-:-:S04]  /*1360*/  @!P1 DMUL R14, R34, R12 ;  /* 0x0000000c220e9228 */ /* 0x001fc80000000000 */
[----:B-1----:R-:W0:-:S04]  /*1370*/  @!P1 DMUL R6, R34, R26 ;  /* 0x0000001a22069228 */ /* 0x002e080000000000 */
[----:B------:R-:W1:-:S04]  /*1380*/  @P1 DADD R34, RZ, -R34 ;  /* 0x00000000ff221229 */ /* 0x000e480000000822 */
[----:B------:R-:W2:-:S04]  /*1390*/  @P1 DADD R4, -R32, 1 ;  /* 0x3ff0000020041429 */ /* 0x000e880000000100 */
[----:B0-----:R-:W-:-:S04]  /*13a0*/  @!P1 DFMA R24, R32, R12, R6 ;  /* 0x0000000c2018922b */ /* 0x001fc80000000006 */
[----:B-1----:R-:W0:-:S04]  /*13b0*/  @P1 DMUL R6, R12, R34 ;  /* 0x000000220c061228 */ /* 0x002e080000000000 */
[----:B--2---:R-:W1:-:S04]  /*13c0*/  @P1 DMUL R12, R12, R4 ;  /* 0x000000040c0c1228 */ /* 0x004e480000000000 */
[----:B0-----:R0:W-:Y:S02]  /*13d0*/  @P1 DFMA R6, R26, R4, -R6 ;  /* 0x000000041a06122b */ /* 0x0011e40000000806 */
[C---:B0-----:R-:W-:Y:S02]  /*13e0*/  LEA R4, P0, R3.reuse, UR12, 0x6 ;  /* 0x0000000c03047c11 */ /* 0x041fe4000f8030ff */
[----:B------:R-:W0:Y:S02]  /*13f0*/  @!P1 DFMA R14, R32, R26, -R14 ;  /* 0x0000001a200e922b */ /* 0x000e24000000080e */
[C---:B------:R-:W-:Y:S02]  /*1400*/  LEA.HI.X R5, R3.reuse, UR13, R0, 0x6, P0 ;  /* 0x0000000d03057c11 */ /* 0x040fe400080f3400 */
[----:B-1----:R-:W1:Y:S01]  /*1410*/  @P1 DFMA R12, R26, R34, R12 ;  /* 0x000000221a0c122b */ /* 0x002e62000000000c */
[----:B------:R-:W-:-:S03]  /*1420*/  IADD3 R3, P0, R3, c[0x0][0x0], RZ ;  /* 0x0000000003037a10 */ /* 0x000fc60007f1e0ff */
[----:B------:R-:W-:-:S04]  /*1430*/  @!P1 DADD R38, R38, R24 ;  /* 0x0000000026269229 */ /* 0x000fc80000000018 */
[----:B0-----:R-:W-:Y:S01]  /*1440*/  @!P1 DADD R36, R36, R14 ;  /* 0x0000000024249229 */ /* 0x001fe2000000000e */
[----:B------:R-:W-:-:S03]  /*1450*/  IMAD.SHL.U32 R2, R3, 0x4, RZ ;  /* 0x0000000403027824 */ /* 0x000fc600078e00ff */
[----:B-1----:R-:W-:Y:S01]  /*1460*/  @P1 DADD R38, R42, -R12 ;  /* 0x000000002a261229 */ /* 0x002fe2000000080c */
[----:B------:R-:W-:-:S03]  /*1470*/  IMAD.X R0, RZ, RZ, R0, P0 ;  /* 0x000000ffff007224 */ /* 0x000fc600000e0600 */
[----:B------:R-:W0:Y:S01]  /*1480*/  @P1 DADD R36, R40, -R6 ;  /* 0x0000000028241229 */ /* 0x000e220000000806 */
[----:B------:R1:W-:Y:S01]  /*1490*/  STG.E.128 [R4.64], R8 ;  /* 0x0000000804007986 */ /* 0x0003e2000c101d10 */
[----:B------:R-:W-:Y:S02]  /*14a0*/  ISETP.GE.U32.AND P0, PT, R2, UR18, PT ;  /* 0x0000001202007c0c */ /* 0x000fe4000bf06070 */
[C---:B------:R-:W-:Y:S01]  /*14b0*/  SHF.L.U64.HI R2, R3.reuse, 0x2, R0 ;  /* 0x0000000203027819 */ /* 0x040fe20000010200 */
[----:B------:R1:W-:Y:S01]  /*14c0*/  STG.E.128 [R4.64+0x10], R16 ;  /* 0x0000101004007986 */ /* 0x0003e2000c101d10 */
[----:B------:R-:W-:-:S03]  /*14d0*/  ISETP.LT.U32.AND P1, PT, R3, 0x4000, PT ;  /* 0x000040000300780c */ /* 0x000fc60003f21070 */
[----:B------:R1:W-:Y:S04]  /*14e0*/  STG.E.128 [R4.64+0x20], R20 ;  /* 0x0000201404007986 */ /* 0x0003e8000c101d10 */
[----:B0-----:R1:W-:Y:S01]  /*14f0*/  STG.E.128 [R4.64+0x30], R36 ;  /* 0x0000302404007986 */ /* 0x0013e2000c101d10 */
[----:B------:R-:W-:Y:S02]  /*1500*/  ISETP.GE.AND.EX P0, PT, R2, UR14, PT, P0 ;  /* 0x0000000e02007c0c */ /* 0x000fe4000bf06300 */
[----:B------:R-:W-:-:S13]  /*1510*/  ISETP.LT.U32.AND.EX P1, PT, R0, RZ, PT, P1 ;  /* 0x000000ff0000720c */ /* 0x000fda0003f21110 */
[----:B------:R-:W-:Y:S05]  /*1520*/  @!P0 BRA P1, `(.L_x_214) ;  /* 0xfffff91000008947 */ /* 0x000fea000083ffff */
[----:B------:R-:W-:Y:S05]  /*1530*/  EXIT ;  /* 0x000000000000794d */ /* 0x000fea0003800000 */
.L_x_215:
        /* <DEDUP_REMOVED lines=12> */
.L_x_257:


//--------------------- .text._ZN2at6native52_GLOBAL__N__ff984223_19_ForeachTernaryOp_cu_5285c63625multi_tensor_apply_kernelINS1_18TensorListMetadataILi4EEENS1_20TernaryOpListFunctorIfLi4ELi3ELi3EEEJNS0_11LerpFunctorIfEEEEEvT_T0_DpT1_ --------------------------
	.section	.text._ZN2at6native52_GLOBAL__N__ff984223_19_ForeachTernaryOp_cu_5285c63625multi_tensor_apply_kernelINS1_18TensorListMetadataILi4EEENS1_20TernaryOpListFunctorIfLi4ELi3ELi3EEEJNS0_11LerpFunctorIfEEEEEvT_T0_DpT1_,"ax",@progbits
	.sectioninfo	@"SHI_REGISTERS=32"
	.align	128
.text._ZN2at6native52_GLOBAL__N__ff984223_19_ForeachTernaryOp_cu_5285c63625multi_tensor_apply_kernelINS1_18TensorListMetadataILi4EEENS1_20TernaryOpListFunctorIfLi4ELi3ELi3EEEJNS0_11LerpFunctorIfEEEEEvT_T0_DpT1_:
        .type           _ZN2at6native52_GLOBAL__N__ff984223_19_ForeachTernaryOp_cu_5285c63625multi_tensor_apply_kernelINS1_18TensorListMetadataILi4EEENS1_20TernaryOpListFunctorIfLi4ELi3ELi3EEEJNS0_11LerpFunctorIfEEEEEvT_T0_DpT1_,@function
        .size           _ZN2at6native52_GLOBAL__N__ff984223_19_ForeachTernaryOp_cu_5285c63625multi_tensor_apply_kernelINS1_18TensorListMetadataILi4EEENS1_20TernaryOpListFunctorIfLi4ELi3ELi3EEEJNS0_11LerpFunctorIfEEEEEvT_T0_DpT1_,(.L_x_258 - _ZN2at6native52_GLOBAL__N__ff984223_19_ForeachTernaryOp_cu_5285c63625multi_tensor_apply_kernelINS1_18TensorListMetadataILi4EEENS1_20TernaryOpListFunctorIfLi4ELi3ELi3EEEJNS0_11LerpFunctorIfEEEEEvT_T0_DpT1_)
        .other          _ZN2at6native52_GLOBAL__N__ff984223_19_ForeachTernaryOp_cu_5285c63625multi_tensor_apply_kernelINS1_18TensorListMetadataILi4EEENS1_20TernaryOpListFunctorIfLi4ELi3ELi3EEEJNS0_11LerpFunctorIfEEEEEvT_T0_DpT1_,@"STO_CUDA_ENTRY STV_DEFAULT"
_ZN2at6native52_GLOBAL__N__ff984223_19_ForeachTernaryOp_cu_5285c63625multi_tensor_apply_kernelINS1_18TensorListMetadataILi4EEENS1_20TernaryOpListFunctorIfLi4ELi3ELi3EEEJNS0_11LerpFunctorIfEEEEEvT_T0_DpT1_:
        /* <DEDUP_REMOVED lines=34> */
.L_x_217:
[----:B0-----:R-:W-:Y:S01]  /*0220*/  IADD3 R22, P1, R0, R6, RZ ;  /* 0x0000000600167210 */ /* 0x001fe20007f3e0ff */
[----:B------:R-:W-:Y:S01]  /*0230*/  CS2R R14, SRZ ;  /* 0x00000000000e7805 */ /* 0x000fe2000001ff00 */
[----:B------:R-:W-:Y:S02]  /*0240*/  IMAD.MOV.U32 R29, RZ, RZ, RZ ;  /* 0x000000ffff1d7224 */ /* 0x000fe400078e00ff */
[C---:B------:R-:W-:Y:S01]  /*0250*/  ISETP.GE.U32.AND P0, PT, R22.reuse, 0x10000, PT ;  /* 0x000100001600780c */ /* 0x040fe20003f06070 */
[----:B------:R-:W-:Y:S01]  /*0260*/  IMAD.X R9, RZ, RZ, R7, P1 ;  /* 0x000000ffff097224 */ /* 0x000fe200008e0607 */
[----:B------:R-:W-:-:S04]  /*0270*/  ISETP.LT.U32.AND P1, PT, R22, UR17, PT ;  /* 0x0000001116007c0c */ /* 0x000fc8000bf21070 */
[----:B------:R-:W-:-:S04]  /*0280*/  ISETP.GE.U32.AND.EX P0, PT, R9, RZ, PT, P0 ;  /* 0x000000ff0900720c */ /* 0x000fc80003f06100 */
[----:B------:R-:W-:-:S13]  /*0290*/  ISETP.LT.AND.EX P0, PT, R9, UR4, !P0, P1 ;  /* 0x0000000409007c0c */ /* 0x000fda000c701310 */
[C---:B------:R-:W-:Y:S02]  /*02a0*/  @P0 LEA R12, P3, R22.reuse, UR10, 0x2 ;  /* 0x0000000a160c0c11 */ /* 0x040fe4000f8610ff */
[C---:B------:R-:W-:Y:S02]  /*02b0*/  @P0 LEA R10, P1, R22.reuse, UR6, 0x2 ;  /* 0x00000006160a0c11 */ /* 0x040fe4000f8210ff */
[C-C-:B------:R-:W-:Y:S02]  /*02c0*/  @P0 LEA.HI.X R13, R22.reuse, UR11, R9.reuse, 0x2, P3 ;  /* 0x0000000b160d0c11 */ /* 0x140fe400098f1409 */
[C---:B------:R-:W-:Y:S02]  /*02d0*/  @P0 LEA R16, P2, R22.reuse, UR8, 0x2 ;  /* 0x0000000816100c11 */ /* 0x040fe4000f8410ff */
[C-C-:B------:R-:W-:Y:S01]  /*02e0*/  @P0 LEA.HI.X R11, R22.reuse, UR7, R9.reuse, 0x2, P1 ;  /* 0x00000007160b0c11 */ /* 0x140fe200088f1409 */
[----:B------:R0:W2:Y:S01]  /*02f0*/  @P0 LDG.E R14, [R12.64] ;  /* 0x0000000e0c0e0981 */ /* 0x0000a2000c1e1900 */
[----:B------:R-:W-:-:S03]  /*0300*/  @P0 LEA.HI.X R17, R22, UR9, R9, 0x2, P2 ;  /* 0x0000000916110c11 */ /* 0x000fc600090f1409 */
[----:B------:R1:W3:Y:S04]  /*0310*/  @P0 LDG.E R29, [R10.64] ;  /* 0x0000000e0a1d0981 */ /* 0x0002e8000c1e1900 */
[----:B------:R4:W3:Y:S01]  /*0320*/  @P0 LDG.E R15, [R16.64] ;  /* 0x0000000e100f0981 */ /* 0x0008e2000c1e1900 */
[----:B------:R-:W-:-:S04]  /*0330*/  IADD3 R5, P2, R22, c[0x0][0x0], RZ ;  /* 0x0000000016057a10 */ /* 0x000fc80007f5e0ff */
[C---:B------:R-:W-:Y:S01]  /*0340*/  ISETP.GE.U32.AND P1, PT, R5.reuse, 0x10000, PT ;  /* 0x000100000500780c */ /* 0x040fe20003f26070 */
[--C-:B------:R-:W-:Y:S01]  /*0350*/  IMAD.X R24, RZ, RZ, R9.reuse, P2 ;  /* 0x000000ffff187224 */ /* 0x100fe200010e0609 */
[----:B------:R-:W-:Y:S02]  /*0360*/  LEA R23, P3, R2, R22, 0x1 ;  /* 0x0000001602177211 */ /* 0x000fe400078608ff */
[----:B------:R-:W-:Y:S02]  /*0370*/  ISETP.LT.U32.AND P2, PT, R5, UR17, PT ;  /* 0x0000001105007c0c */ /* 0x000fe4000bf41070 */
[----:B------:R-:W-:Y:S01]  /*0380*/  ISETP.GE.U32.AND.EX P1, PT, R24, RZ, PT, P1 ;  /* 0x000000ff1800720c */ /* 0x000fe20003f26110 */
[----:B0-----:R-:W-:-:S03]  /*0390*/  IMAD.X R12, RZ, RZ, R9, P3 ;  /* 0x000000ffff0c7224 */ /* 0x001fc600018e0609 */
[----:B------:R-:W-:Y:S02]  /*03a0*/  ISETP.LT.AND.EX P1, PT, R24, UR4, !P1, P2 ;  /* 0x0000000418007c0c */ /* 0x000fe4000cf21320 */
[C---:B------:R-:W-:Y:S02]  /*03b0*/  ISETP.GE.U32.AND P2, PT, R23.reuse, 0x10000, PT ;  /* 0x000100001700780c */ /* 0x040fe40003f46070 */
[----:B------:R-:W-:Y:S02]  /*03c0*/  ISETP.LT.U32.AND P3, PT, R23, UR17, PT ;  /* 0x0000001117007c0c */ /* 0x000fe4000bf61070 */
[----:B------:R-:W-:Y:S01]  /*03d0*/  ISETP.GE.U32.AND.EX P2, PT, R12, RZ, PT, P2 ;  /* 0x000000ff0c00720c */ /* 0x000fe20003f46120 */
[----:B------:R-:W-:-:S03]  /*03e0*/  IMAD R13, R2, 0x3, RZ ;  /* 0x00000003020d7824 */ /* 0x000fc600078e02ff */
[----:B------:R-:W-:Y:S02]  /*03f0*/  ISETP.LT.AND.EX P2, PT, R12, UR4, !P2, P3 ;  /* 0x000000040c007c0c */ /* 0x000fe4000d741330 */
[----:B------:R-:W-:Y:S02]  /*0400*/  IADD3 R4, P3, R13, R22, RZ ;  /* 0x000000160d047210 */ /* 0x000fe40007f7e0ff */
[----:B------:R-:W-:-:S03]  /*0410*/  @P1 LEA R20, P4, R5, UR8, 0x2 ;  /* 0x0000000805141c11 */ /* 0x000fc6000f8810ff */
[----:B------:R-:W-:Y:S01]  /*0420*/  IMAD.X R13, RZ, RZ, R9, P3 ;  /* 0x000000ffff0d7224 */ /* 0x000fe200018e0609 */
[C-C-:B------:R-:W-:Y:S02]  /*0430*/  @P1 LEA.HI.X R21, R5.reuse, UR9, R24.reuse, 0x2, P4 ;  /* 0x0000000905151c11 */ /* 0x140fe4000a0f1418 */
[C---:B------:R-:W-:Y:S01]  /*0440*/  ISETP.GE.U32.AND P4, PT, R4.reuse, 0x10000, PT ;  /* 0x000100000400780c */ /* 0x040fe20003f86070 */
[----:B------:R-:W-:Y:S01]  /*0450*/  IMAD.MOV.U32 R3, RZ, RZ, RZ ;  /* 0x000000ffff037224 */ /* 0x000fe200078e00ff */
[----:B------:R-:W-:Y:S02]  /*0460*/  @P1 LEA R26, P5, R5, UR6, 0x2 ;  /* 0x00000006051a1c11 */ /* 0x000fe4000f8a10ff */
[----:B------:R-:W-:Y:S02]  /*0470*/  ISETP.LT.U32.AND P3, PT, R4, UR17, PT ;  /* 0x0000001104007c0c */ /* 0x000fe4000bf61070 */
[----:B------:R-:W-:Y:S01]  /*0480*/  ISETP.GE.U32.AND.EX P4, PT, R13, RZ, PT, P4 ;  /* 0x000000ff0d00720c */ /* 0x000fe20003f86140 */
[----:B-1----:R-:W-:Y:S01]  /*0490*/  CS2R R10, SRZ ;  /* 0x00000000000a7805 */ /* 0x002fe2000001ff00 */
[----:B----4-:R-:W-:Y:S01]  /*04a0*/  @P2 LEA R16, P6, R23, UR6, 0x2 ;  /* 0x0000000617102c11 */ /* 0x010fe2000f8c10ff */
[----:B------:R0:W4:Y:S01]  /*04b0*/  @P1 LDG.E R3, [R20.64] ;  /* 0x0000000e14031981 */ /* 0x000122000c1e1900 */
[----:B------:R-:W-:-:S02]  /*04c0*/  @P1 LEA.HI.X R27, R5, UR7, R24, 0x2, P5 ;  /* 0x00000007051b1c11 */ /* 0x000fc4000a8f1418 */
[----:B------:R-:W-:Y:S02]  /*04d0*/  @P2 LEA.HI.X R17, R23, UR7, R12, 0x2, P6 ;  /* 0x0000000717112c11 */ /* 0x000fe4000b0f140c */
[----:B------:R-:W-:Y:S01]  /*04e0*/  ISETP.LT.AND.EX P3, PT, R13, UR4, !P4, P3 ;  /* 0x000000040d007c0c */ /* 0x000fe2000e761330 */
[----:B------:R-:W-:Y:S01]  /*04f0*/  IMAD.MOV.U32 R8, RZ, RZ, RZ ;  /* 0x000000ffff087224 */ /* 0x000fe200078e00ff */
[----:B------:R-:W-:Y:S01]  /*0500*/  @P1 LEA R18, P5, R5, UR10, 0x2 ;  /* 0x0000000a05121c11 */ /* 0x000fe2000f8a10ff */
[----:B------:R1:W5:Y:S01]  /*0510*/  @P2 LDG.E R10, [R16.64] ;  /* 0x0000000e100a2981 */ /* 0x000362000c1e1900 */
[----:B0-----:R-:W-:Y:S02]  /*0520*/  @P2 LEA R20, P4, R23, UR8, 0x2 ;  /* 0x0000000817142c11 */ /* 0x001fe4000f8810ff */
[----:B------:R-:W-:Y:S01]  /*0530*/  @P1 LEA.HI.X R19, R5, UR11, R24, 0x2, P5 ;  /* 0x0000000b05131c11 */ /* 0x000fe2000a8f1418 */
[----:B------:R0:W4:Y:S01]  /*0540*/  @P1 LDG.E R11, [R26.64] ;  /* 0x0000000e1a0b1981 */ /* 0x000122000c1e1900 */
[----:B------:R-:W-:-:S03]  /*0550*/  @P2 LEA.HI.X R21, R23, UR9, R12, 0x2, P4 ;  /* 0x0000000917152c11 */ /* 0x000fc6000a0f140c */
[----:B------:R0:W4:Y:S01]  /*0560*/  @P1 LDG.E R8, [R18.64] ;  /* 0x0000000e12081981 */ /* 0x000122000c1e1900 */
[----:B-1----:R-:W-:-:S04]  /*0570*/  @P2 LEA R16, P5, R23, UR10, 0x2 ;  /* 0x0000000a17102c11 */ /* 0x002fc8000f8a10ff */
[----:B------:R-:W-:Y:S01]  /*0580*/  @P2 LEA.HI.X R17, R23, UR11, R12, 0x2, P5 ;  /* 0x0000000b17112c11 */ /* 0x000fe2000a8f140c */
[----:B0-----:R-:W-:Y:S01]  /*0590*/  CS2R R26, SRZ ;  /* 0x00000000001a7805 */ /* 0x001fe2000001ff00 */
[----:B------:R-:W-:-:S05]  /*05a0*/  @P3 LEA R18, P5, R4, UR6, 0x2 ;  /* 0x0000000604123c11 */ /* 0x000fca000f8a10ff */
[----:B------:R0:W5:Y:S01]  /*05b0*/  @P2 LDG.E R27, [R16.64] ;  /* 0x0000000e101b2981 */ /* 0x000162000c1e1900 */
[----:B------:R-:W-:Y:S01]  /*05c0*/  @P3 LEA.HI.X R19, R4, UR7, R13, 0x2, P5 ;  /* 0x0000000704133c11 */ /* 0x000fe2000a8f140d */
[----:B------:R-:W-:-:S04]  /*05d0*/  IMAD.MOV.U32 R25, RZ, RZ, RZ ;  /* 0x000000ffff197224 */ /* 0x000fc800078e00ff */
[----:B------:R1:W5:Y:S04]  /*05e0*/  @P3 LDG.E R26, [R18.64] ;  /* 0x0000000e121a3981 */ /* 0x000368000c1e1900 */
[----:B------:R0:W5:Y:S01]  /*05f0*/  @P2 LDG.E R25, [R20.64] ;  /* 0x0000000e14192981 */ /* 0x000162000c1e1900 */
[C---:B--2---:R-:W-:Y:S01]  /*0600*/  FSETP.GEU.FTZ.AND P4, PT, |R14|.reuse, 0.5, PT ;  /* 0x3f0000000e00780b */ /* 0x044fe20003f9e200 */
[----:B0-----:R-:W-:Y:S02]  /*0610*/  FADD.FTZ R16, -R14, 1 ;  /* 0x3f8000000e107421 */ /* 0x001fe40000010100 */
[----:B---3--:R-:W-:-:S04]  /*0620*/  FADD.FTZ R28, -R29, R15 ;  /* 0x0000000f1d1c7221 */ /* 0x008fc80000010100 */
[----:B------:R-:W-:Y:S01]  /*0630*/  FFMA.FTZ R29, R28, R14, R29 ;  /* 0x0000000e1c1d7223 */ /* 0x000fe2000001001d */
[----:B------:R-:W-:-:S05]  /*0640*/  @P3 LEA R14, P5, R4, UR10, 0x2 ;  /* 0x0000000a040e3c11 */ /* 0x000fca000f8a10ff */
[----:B------:R-:W-:Y:S02]  /*0650*/  @P4 FFMA.FTZ R29, -R28, R16, R15 ;  /* 0x000000101c1d4223 */ /* 0x000fe4000001010f */
[----:B------:R-:W-:Y:S01]  /*0660*/  IMAD.MOV.U32 R28, RZ, RZ, RZ ;  /* 0x000000ffff1c7224 */ /* 0x000fe200078e00ff */
[C---:B------:R-:W-:Y:S02]  /*0670*/  @P3 LEA.HI.X R15, R4.reuse, UR11, R13, 0x2, P5 ;  /* 0x0000000b040f3c11 */ /* 0x040fe4000a8f140d */
[----:B------:R-:W-:-:S03]  /*0680*/  @P3 LEA R16, P4, R4, UR8, 0x2 ;  /* 0x0000000804103c11 */ /* 0x000fc6000f8810ff */
[----:B------:R0:W2:Y:S01]  /*0690*/  @P3 LDG.E R28, [R14.64] ;  /* 0x0000000e0e1c3981 */ /* 0x0000a2000c1e1900 */
[----:B------:R-:W-:Y:S01]  /*06a0*/  @P3 LEA.HI.X R17, R4, UR9, R13, 0x2, P4 ;  /* 0x0000000904113c11 */ /* 0x000fe2000a0f140d */
[----:B0-----:R-:W-:-:S06]  /*06b0*/  IMAD.MOV.U32 R15, RZ, RZ, RZ ;  /* 0x000000ffff0f7224 */ /* 0x001fcc00078e00ff */
[----:B------:R-:W3:Y:S01]  /*06c0*/  @P3 LDG.E R15, [R16.64] ;  /* 0x0000000e100f3981 */ /* 0x000ee2000c1e1900 */
[----:B-1----:R-:W-:-:S04]  /*06d0*/  @P0 LEA R18, P4, R22, UR12, 0x2 ;  /* 0x0000000c16120c11 */ /* 0x002fc8000f8810ff */
[----:B------:R-:W-:Y:S02]  /*06e0*/  @P0 LEA.HI.X R19, R22, UR13, R9, 0x2, P4 ;  /* 0x0000000d16130c11 */ /* 0x000fe4000a0f1409 */
[----:B------:R-:W-:Y:S02]  /*06f0*/  @P1 LEA R20, P5, R5, UR12, 0x2 ;  /* 0x0000000c05141c11 */ /* 0x000fe4000f8a10ff */
[C---:B----4-:R-:W-:Y:S01]  /*0700*/  FSETP.GEU.FTZ.AND P6, PT, |R8|.reuse, 0.5, PT ;  /* 0x3f0000000800780b */ /* 0x050fe20003fde200 */
[--C-:B------:R-:W-:Y:S02]  /*0710*/  FADD.FTZ R14, R3, -R11.reuse ;  /* 0x8000000b030e7221 */ /* 0x100fe40000010000 */
[----:B------:R-:W-:Y:S02]  /*0720*/  FADD.FTZ R9, -R8, 1 ;  /* 0x3f80000008097421 */ /* 0x000fe40000010100 */
[----:B------:R-:W-:-:S08]  /*0730*/  FFMA.FTZ R11, R14, R8, R11 ;  /* 0x000000080e0b7223 */ /* 0x000fd0000001000b */
[----:B------:R-:W-:Y:S01]  /*0740*/  @P6 FFMA.FTZ R11, -R14, R9, R3 ;  /* 0x000000090e0b6223 */ /* 0x000fe20000010103 */
[----:B-----5:R-:W-:Y:S02]  /*0750*/  FSETP.GEU.FTZ.AND P4, PT, |R27|, 0.5, PT ;  /* 0x3f0000001b00780b */ /* 0x020fe40003f9e200 */
[----:B------:R-:W-:Y:S02]  /*0760*/  @P1 LEA.HI.X R21, R5, UR13, R24, 0x2, P5 ;  /* 0x0000000d05151c11 */ /* 0x000fe4000a8f1418 */
[----:B------:R-:W-:Y:S01]  /*0770*/  @P2 LEA R8, P5, R23, UR12, 0x2 ;  /* 0x0000000c17082c11 */ /* 0x000fe2000f8a10ff */
[----:B------:R-:W-:-:S03]  /*0780*/  FADD.FTZ R14, -R10, R25 ;  /* 0x000000190a0e7221 */ /* 0x000fc60000010100 */
[----:B------:R-:W-:Y:S01]  /*0790*/  @P2 LEA.HI.X R9, R23, UR13, R12, 0x2, P5 ;  /* 0x0000000d17092c11 */ /* 0x000fe2000a8f140c */
[----:B------:R-:W-:Y:S01]  /*07a0*/  FFMA.FTZ R5, R14, R27, R10 ;  /* 0x0000001b0e057223 */ /* 0x000fe2000001000a */
[C---:B------:R-:W-:Y:S01]  /*07b0*/  @P3 LEA R12, P5, R4.reuse, UR12, 0x2 ;  /* 0x0000000c040c3c11 */ /* 0x040fe2000f8a10ff */
[----:B------:R-:W-:Y:S01]  /*07c0*/  FADD.FTZ R27, -R27, 1 ;  /* 0x3f8000001b1b7421 */ /* 0x000fe20000010100 */
[----:B------:R0:W-:Y:S02]  /*07d0*/  @P0 STG.E [R18.64], R29 ;  /* 0x0000001d12000986 */ /* 0x0001e4000c10190e */
[----:B------:R-:W-:Y:S01]  /*07e0*/  @P3 LEA.HI.X R13, R4, UR13, R13, 0x2, P5 ;  /* 0x0000000d040d3c11 */ /* 0x000fe2000a8f140d */
[----:B------:R-:W-:Y:S01]  /*07f0*/  @P4 FFMA.FTZ R5, -R14, R27, R25 ;  /* 0x0000001b0e054223 */ /* 0x000fe20000010119 */
[----:B------:R0:W-:Y:S04]  /*0800*/  @P1 STG.E [R20.64], R11 ;  /* 0x0000000b14001986 */ /* 0x0001e8000c10190e */
[----:B------:R0:W-:Y:S01]  /*0810*/  @P2 STG.E [R8.64], R5 ;  /* 0x0000000508002986 */ /* 0x0001e2000c10190e */
[----:B--2---:R-:W-:Y:S01]  /*0820*/  FSETP.GEU.FTZ.AND P6, PT, |R28|, 0.5, PT ;  /* 0x3f0000001c00780b */ /* 0x004fe20003fde200 */
[----:B---3--:R-:W-:-:S04]  /*0830*/  FADD.FTZ R3, R15, -R26 ;  /* 0x8000001a0f037221 */ /* 0x008fc80000010000 */
[----:B------:R-:W-:Y:S02]  /*0840*/  FFMA.FTZ R17, R3, R28, R26 ;  /* 0x0000001c03117223 */ /* 0x000fe4000001001a */
[----:B------:R-:W-:-:S06]  /*0850*/  FADD.FTZ R28, -R28, 1 ;  /* 0x3f8000001c1c7421 */ /* 0x000fcc0000010100 */
[----:B------:R-:W-:Y:S02]  /*0860*/  @P6 FFMA.FTZ R17, -R3, R28, R15 ;  /* 0x0000001c03116223 */ /* 0x000fe4000001010f */
[----:B------:R-:W-:-:S04]  /*0870*/  IMAD.MOV.U32 R3, RZ, RZ, c[0x0][0x0] ;  /* 0x00000000ff037624 */ /* 0x000fc800078e00ff */
[----:B------:R-:W-:Y:S01]  /*0880*/  IMAD.WIDE.U32 R6, R3, 0x4, R6 ;  /* 0x0000000403067825 */ /* 0x000fe200078e0006 */
[----:B------:R0:W-:Y:S04]  /*0890*/  @P3 STG.E [R12.64], R17 ;  /* 0x000000110c003986 */ /* 0x0001e8000c10190e */
[C---:B------:R-:W-:Y:S02]  /*08a0*/  ISETP.GE.U32.AND P0, PT, R6.reuse, 0x10000, PT ;  /* 0x000100000600780c */ /* 0x040fe40003f06070 */
[----:B------:R-:W-:Y:S02]  /*08b0*/  ISETP.LT.U32.AND P1, PT, R6, UR17, PT ;  /* 0x0000001106007c0c */ /* 0x000fe4000bf21070 */
[C---:B------:R-:W-:Y:S02]  /*08c0*/  ISETP.GE.U32.AND.EX P0, PT, R7.reuse, RZ, PT, P0 ;  /* 0x000000ff0700720c */ /* 0x040fe40003f06100 */
[----:B------:R-:W-:-:S13]  /*08d0*/  ISETP.LT.AND.EX P1, PT, R7, UR4, PT, P1 ;  /* 0x0000000407007c0c */ /* 0x000fda000bf21310 */
[----:B0-----:R-:W-:Y:S05]  /*08e0*/  @!P0 BRA P1, `(.L_x_217) ;  /* 0xfffff93000008947 */ /* 0x001fea000083ffff */
[----:B------:R-:W-:Y:S05]  /*08f0*/  EXIT ;  /* 0x000000000000794d */ /* 0x000fea0003800000 */
.L_x_216:
[----:B------:R-:W0:Y:S02]  /*0900*/  S2R R3, SR_TID.X ;  /* 0x0000000000037919 */ /* 0x000e240000002100 */
[----:B0-----:R-:W-:-:S05]  /*0910*/  IMAD.WIDE.U32 R4, R3, 0x4, RZ ;  /* 0x0000000403047825 */ /* 0x001fca00078e00ff */
[----:B------:R-:W-:-:S04]  /*0920*/  ISETP.GE.U32.AND P0, PT, R4, UR17, PT ;  /* 0x0000001104007c0c */ /* 0x000fc8000bf06070 */
[----:B------:R-:W-:-:S04]  /*0930*/  ISETP.GE.AND.EX P0, PT, R5, UR4, PT, P0 ;  /* 0x0000000405007c0c */ /* 0x000fc8000bf06300 */
[----:B------:R-:W-:-:S13]  /*0940*/  ISETP.GT.U32.OR P0, PT, R3, 0x3fff, P0 ;  /* 0x00003fff0300780c */ /* 0x000fda0000704470 */
[----:B------:R-:W-:Y:S05]  /*0950*/  @P0 EXIT ;  /* 0x000000000000094d */ /* 0x000fea0003800000 */
[----:B------:R-:W-:-:S04]  /*0960*/  IMAD.MOV.U32 R0, RZ, RZ, RZ ;  /* 0x000000ffff007224 */ /* 0x000fc800078e00ff */
.L_x_218:
[C---:B------:R-:W-:Y:S01]  /*0970*/  IMAD.SHL.U32 R2, R3.reuse, 0x10, RZ ;  /* 0x0000001003027824 */ /* 0x040fe200078e00ff */
[----:B------:R-:W-:-:S04]  /*0980*/  SHF.L.U64.HI R18, R3, 0x4, R0 ;  /* 0x0000000403127819 */ /* 0x000fc80000010200 */
[C---:B------:R-:W-:Y:S02]  /*0990*/  IADD3 R8, P2, R2.reuse, UR10, RZ ;  /* 0x0000000a02087c10 */ /* 0x040fe4000ff5e0ff */
[----:B------:R-:W-:Y:S02]  /*09a0*/  IADD3 R14, P0, R2, UR6, RZ ;  /* 0x00000006020e7c10 */ /* 0x000fe4000ff1e0ff */
[----:B------:R-:W-:Y:S02]  /*09b0*/  IADD3.X R9, R18, UR11, RZ, P2, !PT ;  /* 0x0000000b12097c10 */ /* 0x000fe400097fe4ff */
[----:B------:R-:W-:Y:S02]  /*09c0*/  IADD3 R4, P1, R2, UR8, RZ ;  /* 0x0000000802047c10 */ /* 0x000fe4000ff3e0ff */
[C---:B------:R-:W-:Y:S02]  /*09d0*/  IADD3.X R15, R18.reuse, UR7, RZ, P0, !PT ;  /* 0x00000007120f7c10 */ /* 0x040fe400087fe4ff */
[----:B------:R-:W2:Y:S01]  /*09e0*/  LDG.E.128 R8, [R8.64] ;  /* 0x0000000e08087981 */ /* 0x000ea2000c1e1d00 */
[----:B------:R-:W-:-:S03]  /*09f0*/  IADD3.X R5, R18, UR9, RZ, P1, !PT ;  /* 0x0000000912057c10 */ /* 0x000fc60008ffe4ff */
[----:B------:R-:W3:Y:S04]  /*0a00*/  LDG.E.128 R12, [R14.64] ;  /* 0x0000000e0e0c7981 */ /* 0x000ee8000c1e1d00 */
[----:B------:R-:W3:Y:S01]  /*0a10*/  LDG.E.128 R4, [R4.64] ;  /* 0x0000000e04047981 */ /* 0x000ee2000c1e1d00 */
[----:B--2---:R-:W-:Y:S02]  /*0a20*/  FSETP.GEU.FTZ.AND P0, PT, |R8|, 0.5, PT ;  /* 0x3f0000000800780b */ /* 0x004fe40003f1e200 */
[----:B------:R-:W-:Y:S02]  /*0a30*/  FSETP.GEU.FTZ.AND P1, PT, |R9|, 0.5, PT ;  /* 0x3f0000000900780b */ /* 0x000fe40003f3e200 */
[----:B------:R-:W-:Y:S02]  /*0a40*/  FSETP.GEU.FTZ.AND P2, PT, |R10|, 0.5, PT ;  /* 0x3f0000000a00780b */ /* 0x000fe40003f5e200 */
[----:B------:R-:W-:Y:S01]  /*0a50*/  FSETP.GEU.FTZ.AND P3, PT, |R11|, 0.5, PT ;  /* 0x3f0000000b00780b */ /* 0x000fe20003f7e200 */
[----:B------:R-:W-:-:S02]  /*0a60*/  FADD.FTZ R16, -R8, 1 ;  /* 0x3f80000008107421 */ /* 0x000fc40000010100 */
[----:B---3--:R-:W-:Y:S02]  /*0a70*/  FADD.FTZ R17, -R12, R4 ;  /* 0x000000040c117221 */ /* 0x008fe40000010100 */
[----:B------:R-:W-:Y:S02]  /*0a80*/  FADD.FTZ R20, -R13, R5 ;  /* 0x000000050d147221 */ /* 0x000fe40000010100 */
[----:B------:R-:W-:Y:S02]  /*0a90*/  FADD.FTZ R19, -R14, R6 ;  /* 0x000000060e137221 */ /* 0x000fe40000010100 */
[----:B------:R-:W-:Y:S02]  /*0aa0*/  FADD.FTZ R22, -R15, R7 ;  /* 0x000000070f167221 */ /* 0x000fe40000010100 */
[----:B------:R-:W-:Y:S02]  /*0ab0*/  FFMA.FTZ R12, R8, R17, R12 ;  /* 0x00000011080c7223 */ /* 0x000fe4000001000c */
[----:B------:R-:W-:-:S02]  /*0ac0*/  FFMA.FTZ R13, R9, R20, R13 ;  /* 0x00000014090d7223 */ /* 0x000fc4000001000d */
[----:B------:R-:W-:Y:S01]  /*0ad0*/  @P0 FFMA.FTZ R12, -R17, R16, R4 ;  /* 0x00000010110c0223 */ /* 0x000fe20000010104 */
[----:B------:R-:W-:Y:S01]  /*0ae0*/  IADD3 R3, P0, R3, c[0x0][0x0], RZ ;  /* 0x0000000003037a10 */ /* 0x000fe20007f1e0ff */
[----:B------:R-:W-:Y:S01]  /*0af0*/  FADD.FTZ R9, -R9, 1 ;  /* 0x3f80000009097421 */ /* 0x000fe20000010100 */
[----:B------:R-:W-:Y:S01]  /*0b00*/  IADD3 R8, P4, R2, UR12, RZ ;  /* 0x0000000c02087c10 */ /* 0x000fe2000ff9e0ff */
[C---:B------:R-:W-:Y:S02]  /*0b10*/  FFMA.FTZ R14, R10.reuse, R19, R14 ;  /* 0x000000130a0e7223 */ /* 0x040fe4000001000e */
[C---:B------:R-:W-:Y:S02]  /*0b20*/  FFMA.FTZ R15, R11.reuse, R22, R15 ;  /* 0x000000160b0f7223 */ /* 0x040fe4000001000f */
[----:B------:R-:W-:Y:S02]  /*0b30*/  FADD.FTZ R10, -R10, 1 ;  /* 0x3f8000000a0a7421 */ /* 0x000fe40000010100 */
[----:B------:R-:W-:-:S02]  /*0b40*/  FADD.FTZ R11, -R11, 1 ;  /* 0x3f8000000b0b7421 */ /* 0x000fc40000010100 */
[----:B------:R-:W-:Y:S01]  /*0b50*/  @P1 FFMA.FTZ R13, -R20, R9, R5 ;  /* 0x00000009140d1223 */ /* 0x000fe20000010105 */
[----:B------:R-:W-:Y:S01]  /*0b60*/  IADD3.X R9, R18, UR13, RZ, P4, !PT ;  /* 0x0000000d12097c10 */ /* 0x000fe2000a7fe4ff */
[----:B------:R-:W-:Y:S02]  /*0b70*/  @P2 FFMA.FTZ R14, -R19, R10, R6 ;  /* 0x0000000a130e2223 */ /* 0x000fe40000010106 */
        /* <DEDUP_REMOVED lines=11> */
.L_x_219:
        /* <DEDUP_REMOVED lines=13> */
.L_x_258:


//--------------------- .text._ZN2at6native52_GLOBAL__N__ff984223_19_ForeachTernaryOp_cu_5285c63625multi_tensor_apply_kernelINS1_18TensorListMetadataILi4EEENS1_20TernaryOpListFunctorIdLi4ELi3ELi3EEEJNS0_11LerpFunctorIdEEEEEvT_T0_DpT1_ --------------------------
	.section	.text._ZN2at6native52_GLOBAL__N__ff984223_19_ForeachTernaryOp_cu_5285c63625multi_tensor_apply_kernelINS1_18TensorListMetadataILi4EEENS1_20TernaryOpListFunctorIdLi4ELi3ELi3EEEJNS0_11LerpFunctorIdEEEEEvT_T0_DpT1_,"ax",@progbits
	.sectioninfo	@"SHI_REGISTERS=40"
	.align	128
.text._ZN2at6native52_GLOBAL__N__ff984223_19_ForeachTernaryOp_cu_5285c63625multi_tensor_apply_kernelINS1_18TensorListMetadataILi4EEENS1_20TernaryOpListFunctorIdLi4ELi3ELi3EEEJNS0_11LerpFunctorIdEEEEEvT_T0_DpT1_:
        .type           _ZN2at6native52_GLOBAL__N__ff984223_19_ForeachTernaryOp_cu_5285c63625multi_tensor_apply_kernelINS1_18TensorListMetadataILi4EEENS1_20TernaryOpListFunctorIdLi4ELi3ELi3EEEJNS0_11LerpFunctorIdEEEEEvT_T0_DpT1_,@function
        .size           _ZN2at6native52_GLOBAL__N__ff984223_19_ForeachTernaryOp_cu_5285c63625multi_tensor_apply_kernelINS1_18TensorListMetadataILi4EEENS1_20TernaryOpListFunctorIdLi4ELi3ELi3EEEJNS0_11LerpFunctorIdEEEEEvT_T0_DpT1_,(.L_x_259 - _ZN2at6native52_GLOBAL__N__ff984223_19_ForeachTernaryOp_cu_5285c63625multi_tensor_apply_kernelINS1_18TensorListMetadataILi4EEENS1_20TernaryOpListFunctorIdLi4ELi3ELi3EEEJNS0_11LerpFunctorIdEEEEEvT_T0_DpT1_)
        .other          _ZN2at6native52_GLOBAL__N__ff984223_19_ForeachTernaryOp_cu_5285c63625multi_tensor_apply_kernelINS1_18TensorListMetadataILi4EEENS1_20TernaryOpListFunctorIdLi4ELi3ELi3EEEJNS0_11LerpFunctorIdEEEEEvT_T0_DpT1_,@"STO_CUDA_ENTRY STV_DEFAULT"
_ZN2at6native52_GLOBAL__N__ff984223_19_ForeachTernaryOp_cu_5285c63625multi_tensor_apply_kernelINS1_18TensorListMetadataILi4EEENS1_20TernaryOpListFunctorIdLi4ELi3ELi3EEEJNS0_11LerpFunctorIdEEEEEvT_T0_DpT1_:
        /* <DEDUP_REMOVED lines=35> */
.L_x_221:
        /* <DEDUP_REMOVED lines=20> */
[----:B------:R-:W-:Y:S01]  /*0370*/  LEA R35, P3, R2, R5, 0x1 ;  /* 0x0000000502237211 */ /* 0x000fe200078608ff */
[----:B0-----:R-:W-:Y:S01]  /*0380*/  CS2R R8, SRZ ;  /* 0x0000000000087805 */ /* 0x001fe2000001ff00 */
[C---:B------:R-:W-:Y:S01]  /*0390*/  ISETP.GE.U32.AND P1, PT, R3.reuse, 0x10000, PT ;  /* 0x000100000300780c */ /* 0x040fe20003f26070 */
[--C-:B------:R-:W-:Y:S01]  /*03a0*/  IMAD.X R6, RZ, RZ, R36.reuse, P2 ;  /* 0x000000ffff067224 */ /* 0x100fe200010e0624 */
[----:B------:R-:W-:Y:S01]  /*03b0*/  ISETP.LT.U32.AND P2, PT, R3, UR18, PT ;  /* 0x0000001203007c0c */ /* 0x000fe2000bf41070 */
[----:B------:R-:W-:Y:S01]  /*03c0*/  IMAD.X R4, RZ, RZ, R36, P3 ;  /* 0x000000ffff047224 */ /* 0x000fe200018e0624 */
[----:B------:R-:W-:Y:S01]  /*03d0*/  ISETP.LT.U32.AND P3, PT, R35, UR18, PT ;  /* 0x0000001223007c0c */ /* 0x000fe2000bf61070 */
[----:B-1----:R-:W-:Y:S01]  /*03e0*/  CS2R R10, SRZ ;  /* 0x00000000000a7805 */ /* 0x002fe2000001ff00 */
[----:B------:R-:W-:-:S04]  /*03f0*/  ISETP.GE.U32.AND.EX P1, PT, R6, RZ, PT, P1 ;  /* 0x000000ff0600720c */ /* 0x000fc80003f26110 */
[----:B------:R-:W-:Y:S02]  /*0400*/  ISETP.LT.AND.EX P1, PT, R6, UR14, !P1, P2 ;  /* 0x0000000e06007c0c */ /* 0x000fe4000cf21320 */
[----:B------:R-:W-:-:S04]  /*0410*/  ISETP.GE.U32.AND P2, PT, R35, 0x10000, PT ;  /* 0x000100002300780c */ /* 0x000fc80003f46070 */
[----:B------:R-:W-:-:S04]  /*0420*/  ISETP.GE.U32.AND.EX P2, PT, R4, RZ, PT, P2 ;  /* 0x000000ff0400720c */ /* 0x000fc80003f46120 */
[----:B------:R-:W-:-:S03]  /*0430*/  ISETP.LT.AND.EX P2, PT, R4, UR14, !P2, P3 ;  /* 0x0000000e04007c0c */ /* 0x000fc6000d741330 */
[C---:B------:R-:W-:Y:S02]  /*0440*/  @P1 LEA R14, P4, R3.reuse, UR6, 0x3 ;  /* 0x00000006030e1c11 */ /* 0x040fe4000f8818ff */
[C---:B------:R-:W-:Y:S02]  /*0450*/  @P1 LEA R16, P3, R3.reuse, UR10, 0x3 ;  /* 0x0000000a03101c11 */ /* 0x040fe4000f8618ff */
[C-C-:B------:R-:W-:Y:S02]  /*0460*/  @P1 LEA.HI.X R15, R3.reuse, UR7, R6.reuse, 0x3, P4 ;  /* 0x00000007030f1c11 */ /* 0x140fe4000a0f1c06 */
[----:B------:R-:W-:Y:S02]  /*0470*/  IADD3 R7, P4, R24, R5, RZ ;  /* 0x0000000518077210 */ /* 0x000fe40007f9e0ff */
[C---:B------:R-:W-:Y:S01]  /*0480*/  @P1 LEA R22, P5, R3.reuse, UR8, 0x3 ;  /* 0x0000000803161c11 */ /* 0x040fe2000f8a18ff */
[----:B---3--:R-:W-:Y:S01]  /*0490*/  CS2R R12, SRZ ;  /* 0x00000000000c7805 */ /* 0x008fe2000001ff00 */
[----:B------:R-:W-:Y:S01]  /*04a0*/  @P1 LEA.HI.X R17, R3, UR11, R6, 0x3, P3 ;  /* 0x0000000b03111c11 */ /* 0x000fe200098f1c06 */
[----:B------:R-:W-:Y:S01]  /*04b0*/  IMAD.X R34, RZ, RZ, R36, P4 ;  /* 0x000000ffff227224 */ /* 0x000fe200020e0624 */
[----:B------:R-:W-:Y:S01]  /*04c0*/  ISETP.GE.U32.AND P3, PT, R7, 0x10000, PT ;  /* 0x000100000700780c */ /* 0x000fe20003f66070 */
[----:B------:R0:W3:Y:S01]  /*04d0*/  @P1 LDG.E.64 R10, [R14.64] ;  /* 0x000000100e0a1981 */ /* 0x0000e2000c1e1b00 */
[----:B------:R-:W-:-:S02]  /*04e0*/  @P1 LEA.HI.X R23, R3, UR9, R6, 0x3, P5 ;  /* 0x0000000903171c11 */ /* 0x000fc4000a8f1c06 */
[----:B------:R-:W-:Y:S01]  /*04f0*/  ISETP.LT.U32.AND P4, PT, R7, UR18, PT ;  /* 0x0000001207007c0c */ /* 0x000fe2000bf81070 */
[----:B------:R1:W5:Y:S01]  /*0500*/  @P1 LDG.E.64 R12, [R16.64] ;  /* 0x00000010100c1981 */ /* 0x000362000c1e1b00 */
[----:B------:R-:W-:-:S03]  /*0510*/  ISETP.GE.U32.AND.EX P3, PT, R34, RZ, PT, P3 ;  /* 0x000000ff2200720c */ /* 0x000fc60003f66130 */
[----:B------:R4:W3:Y:S01]  /*0520*/  @P1 LDG.E.64 R8, [R22.64] ;  /* 0x0000001016081981 */ /* 0x0008e2000c1e1b00 */
[----:B------:R-:W-:Y:S02]  /*0530*/  ISETP.LT.AND.EX P3, PT, R34, UR14, !P3, P4 ;  /* 0x0000000e22007c0c */ /* 0x000fe4000df61340 */
[----:B------:R-:W-:-:S04]  /*0540*/  @P2 LEA R32, P4, R35, UR8, 0x3 ;  /* 0x0000000823202c11 */ /* 0x000fc8000f8818ff */
[C-C-:B------:R-:W-:Y:S02]  /*0550*/  @P2 LEA.HI.X R33, R35.reuse, UR9, R4.reuse, 0x3, P4 ;  /* 0x0000000923212c11 */ /* 0x140fe4000a0f1c04 */
[C---:B------:R-:W-:Y:S01]  /*0560*/  @P2 LEA R28, P5, R35.reuse, UR6, 0x3 ;  /* 0x00000006231c2c11 */ /* 0x040fe2000f8a18ff */
[----:B0-----:R-:W-:Y:S01]  /*0570*/  CS2R R14, SRZ ;  /* 0x00000000000e7805 */ /* 0x001fe2000001ff00 */
[----:B-1----:R-:W-:Y:S02]  /*0580*/  CS2R R16, SRZ ;  /* 0x0000000000107805 */ /* 0x002fe4000001ff00 */
[----:B------:R-:W-:Y:S02]  /*0590*/  @P2 LEA.HI.X R29, R35, UR7, R4, 0x3, P5 ;  /* 0x00000007231d2c11 */ /* 0x000fe4000a8f1c04 */
[C---:B------:R-:W-:Y:S02]  /*05a0*/  @P3 LEA R30, P5, R7.reuse, UR6, 0x3 ;  /* 0x00000006071e3c11 */ /* 0x040fe4000f8a18ff */
[----:B------:R0:W3:Y:S02]  /*05b0*/  @P2 LDG.E.64 R16, [R32.64] ;  /* 0x0000001020102981 */ /* 0x0000e4000c1e1b00 */
[----:B------:R-:W-:-:S02]  /*05c0*/  @P3 LEA.HI.X R31, R7, UR7, R34, 0x3, P5 ;  /* 0x00000007071f3c11 */ /* 0x000fc4000a8f1c22 */
[----:B------:R1:W3:Y:S02]  /*05d0*/  @P2 LDG.E.64 R14, [R28.64] ;  /* 0x000000101c0e2981 */ /* 0x0002e4000c1e1b00 */
[----:B-1----:R-:W-:-:S04]  /*05e0*/  @P3 LEA R28, P5, R7, UR8, 0x3 ;  /* 0x00000008071c3c11 */ /* 0x002fc8000f8a18ff */
[----:B------:R-:W-:Y:S01]  /*05f0*/  @P3 LEA.HI.X R29, R7, UR9, R34, 0x3, P5 ;  /* 0x00000009071d3c11 */ /* 0x000fe2000a8f1c22 */
[----:B--2---:R-:W-:-:S04]  /*0600*/  DADD R24, -R18, R26 ;  /* 0x0000000012187229 */ /* 0x004fc8000000011a */
[----:B----4-:R-:W1:-:S06]  /*0610*/  DADD R22, -R20, 1 ;  /* 0x3ff0000014167429 */ /* 0x010e4c0000000100 */
[C---:B-1----:R1:W-:Y:S02]  /*0620*/  DFMA R22, -R24.reuse, R22, R26 ;  /* 0x000000161816722b */ /* 0x0423e4000000011a */
[C---:B-1----:R-:W-:Y:S02]  /*0630*/  @P2 LEA R26, P4, R35.reuse, UR10, 0x3 ;  /* 0x0000000a231a2c11 */ /* 0x042fe4000f8818ff */
[----:B------:R1:W-:Y:S02]  /*0640*/  DFMA R24, R24, R20, R18 ;  /* 0x000000141818722b */ /* 0x0003e40000000012 */
[----:B-1----:R-:W-:Y:S01]  /*0650*/  CS2R R18, SRZ ;  /* 0x0000000000127805 */ /* 0x002fe2000001ff00 */
[----:B------:R-:W-:Y:S02]  /*0660*/  @P2 LEA.HI.X R27, R35, UR11, R4, 0x3, P4 ;  /* 0x0000000b231b2c11 */ /* 0x000fe4000a0f1c04 */
[----:B------:R-:W1:-:S03]  /*0670*/  DSETP.GEU.AND P4, PT, |R20|, 0.5, PT ;  /* 0x3fe000001400742a */ /* 0x000e460003f8e200 */
[----:B------:R2:W4:Y:S03]  /*0680*/  @P2 LDG.E.64 R18, [R26.64] ;  /* 0x000000101a122981 */ /* 0x000526000c1e1b00 */
[----:B-1----:R-:W-:Y:S02]  /*0690*/  FSEL R22, R22, R24, P4 ;  /* 0x0000001816167208 */ /* 0x002fe40002000000 */
[----:B------:R-:W-:Y:S02]  /*06a0*/  FSEL R23, R23, R25, P4 ;  /* 0x0000001917177208 */ /* 0x000fe40002000000 */
[C---:B0-----:R-:W-:Y:S01]  /*06b0*/  @P3 LEA R32, P4, R7.reuse, UR10, 0x3 ;  /* 0x0000000a07203c11 */ /* 0x041fe2000f8818ff */
[----:B------:R-:W-:Y:S01]  /*06c0*/  CS2R R20, SRZ ;  /* 0x0000000000147805 */ /* 0x000fe2000001ff00 */
[----:B------:R-:W-:Y:S01]  /*06d0*/  CS2R R24, SRZ ;  /* 0x0000000000187805 */ /* 0x000fe2000001ff00 */
[----:B--2---:R-:W-:Y:S01]  /*06e0*/  CS2R R26, SRZ ;  /* 0x00000000001a7805 */ /* 0x004fe2000001ff00 */
[----:B------:R-:W-:-:S03]  /*06f0*/  @P3 LEA.HI.X R33, R7, UR11, R34, 0x3, P4 ;  /* 0x0000000b07213c11 */ /* 0x000fc6000a0f1c22 */
[----:B------:R5:W2:Y:S04]  /*0700*/  @P3 LDG.E.64 R20, [R30.64] ;  /* 0x000000101e143981 */ /* 0x000aa8000c1e1b00 */
[----:B------:R3:W2:Y:S04]  /*0710*/  @P3 LDG.E.64 R24, [R28.64] ;  /* 0x000000101c183981 */ /* 0x0006a8000c1e1b00 */
[----:B------:R-:W2:Y:S01]  /*0720*/  @P3 LDG.E.64 R26, [R32.64] ;  /* 0x00000010201a3981 */ /* 0x000ea2000c1e1b00 */
[----:B-----5:R-:W-:-:S04]  /*0730*/  DADD R30, -R12, 1 ;  /* 0x3ff000000c1e7429 */ /* 0x020fc80000000100 */
[----:B---3--:R-:W0:-:S04]  /*0740*/  DADD R28, R8, -R10 ;  /* 0x00000000081c7229 */ /* 0x008e08000000080a */
[----:B------:R-:W-:-:S04]  /*0750*/  DSETP.GEU.AND P5, PT, |R12|, 0.5, PT ;  /* 0x3fe000000c00742a */ /* 0x000fc80003fae200 */
[----:B0-----:R-:W-:-:S04]  /*0760*/  DFMA R30, -R28, R30, R8 ;  /* 0x0000001e1c1e722b */ /* 0x001fc80000000108 */
[----:B------:R-:W-:-:S04]  /*0770*/  DFMA R10, R28, R12, R10 ;  /* 0x0000000c1c0a722b */ /* 0x000fc8000000000a */
[----:B------:R-:W-:Y:S01]  /*0780*/  DADD R12, -R14, R16 ;  /* 0x000000000e0c7229 */ /* 0x000fe20000000110 */
[----:B------:R-:W-:Y:S02]  /*0790*/  ULDC UR15, c[0x0][0x0] ;  /* 0x00000000000f7ab9 */ /* 0x000fe40000000800 */
[----:B------:R-:W-:-:S04]  /*07a0*/  UIMAD.WIDE.U32 UR4, UR15, 0x4, UR4 ;  /* 0x000000040f0478a5 */ /* 0x000fc8000f8e0004 */
[----:B------:R-:W-:Y:S02]  /*07b0*/  UISETP.LT.U32.AND UP1, UPT, UR4, UR18, UPT ;  /* 0x000000120400728c */ /* 0x000fe4000bf21070 */
[----:B------:R-:W-:-:S04]  /*07c0*/  UISETP.GE.U32.AND UP0, UPT, UR4, 0x10000, UPT ;  /* 0x000100000400788c */ /* 0x000fc8000bf06070 */
[----:B------:R-:W-:Y:S01]  /*07d0*/  UISETP.GE.U32.AND.EX UP0, UPT, UR5, URZ, UPT, UP0 ;  /* 0x0000003f0500728c */ /* 0x000fe2000bf06100 */
[----:B----4-:R-:W0:-:S06]  /*07e0*/  DADD R8, -R18, 1 ;  /* 0x3ff0000012087429 */ /* 0x010e0c0000000100 */
[----:B0-----:R0:W-:Y:S02]  /*07f0*/  DFMA R16, -R12, R8, R16 ;  /* 0x000000080c10722b */ /* 0x0011e40000000110 */
[C---:B0-----:R-:W-:Y:S02]  /*0800*/  @P0 LEA R8, P6, R5.reuse, UR12, 0x3 ;  /* 0x0000000c05080c11 */ /* 0x041fe4000f8c18ff */
[----:B------:R-:W-:Y:S02]  /*0810*/  DSETP.GEU.AND P4, PT, |R18|, 0.5, PT ;  /* 0x3fe000001200742a */ /* 0x000fe40003f8e200 */
[----:B------:R-:W-:Y:S02]  /*0820*/  @P0 LEA.HI.X R9, R5, UR13, R36, 0x3, P6 ;  /* 0x0000000d05090c11 */ /* 0x000fe4000b0f1c24 */
[----:B------:R0:W-:Y:S02]  /*0830*/  DFMA R14, R12, R18, R14 ;  /* 0x000000120c0e722b */ /* 0x0001e4000000000e */
[----:B0-----:R-:W-:-:S02]  /*0840*/  @P1 LEA R18, P6, R3, UR12, 0x3 ;  /* 0x0000000c03121c11 */ /* 0x001fc4000f8c18ff */
[----:B--2---:R-:W-:-:S04]  /*0850*/  DADD R12, R24, -R20 ;  /* 0x00000000180c7229 */ /* 0x004fc80000000814 */
[----:B------:R-:W0:Y:S01]  /*0860*/  DADD R28, -R26, 1 ;  /* 0x3ff000001a1c7429 */ /* 0x000e220000000100 */
[----:B------:R-:W-:Y:S02]  /*0870*/  @P1 LEA.HI.X R19, R3, UR13, R6, 0x3, P6 ;  /* 0x0000000d03131c11 */ /* 0x000fe4000b0f1c06 */
[----:B------:R-:W-:-:S03]  /*0880*/  @P2 LEA R32, P6, R35, UR12, 0x3 ;  /* 0x0000000c23202c11 */ /* 0x000fc6000f8c18ff */
[----:B0-----:R-:W-:Y:S01]  /*0890*/  DFMA R28, -R12, R28, R24 ;  /* 0x0000001c0c1c722b */ /* 0x001fe20000000118 */
[----:B------:R-:W-:-:S03]  /*08a0*/  @P2 LEA.HI.X R33, R35, UR13, R4, 0x3, P6 ;  /* 0x0000000d23212c11 */ /* 0x000fc6000b0f1c04 */
[----:B------:R0:W-:Y:S01]  /*08b0*/  DFMA R12, R12, R26, R20 ;  /* 0x0000001a0c0c722b */ /* 0x0001e20000000014 */
[----:B------:R-:W-:Y:S02]  /*08c0*/  FSEL R4, R30, R10, P5 ;  /* 0x0000000a1e047208 */ /* 0x000fe40002800000 */
[----:B------:R-:W-:Y:S01]  /*08d0*/  FSEL R5, R31, R11, P5 ;  /* 0x0000000b1f057208 */ /* 0x000fe20002800000 */
[----:B------:R-:W1:Y:S01]  /*08e0*/  DSETP.GEU.AND P5, PT, |R26|, 0.5, PT ;  /* 0x3fe000001a00742a */ /* 0x000e620003fae200 */
[C---:B0-----:R-:W-:Y:S02]  /*08f0*/  @P3 LEA R20, P6, R7.reuse, UR12, 0x3 ;  /* 0x0000000c07143c11 */ /* 0x041fe4000f8c18ff */
[----:B------:R-:W-:Y:S02]  /*0900*/  FSEL R6, R16, R14, P4 ;  /* 0x0000000e10067208 */ /* 0x000fe40002000000 */
[----:B------:R-:W-:Y:S02]  /*0910*/  @P3 LEA.HI.X R21, R7, UR13, R34, 0x3, P6 ;  /* 0x0000000d07153c11 */ /* 0x000fe4000b0f1c22 */
[----:B------:R-:W-:-:S02]  /*0920*/  FSEL R7, R17, R15, P4 ;  /* 0x0000000f11077208 */ /* 0x000fc40002000000 */
        /* <DEDUP_REMOVED lines=13> */
.L_x_220:
[----:B------:R-:W0:Y:S02]  /*0a00*/  S2R R31, SR_TID.X ;  /* 0x00000000001f7919 */ /* 0x000e240000002100 */
[----:B0-----:R-:W-:-:S05]  /*0a10*/  IMAD.WIDE.U32 R2, R31, 0x4, RZ ;  /* 0x000000041f027825 */ /* 0x001fca00078e00ff */
[----:B------:R-:W-:-:S04]  /*0a20*/  ISETP.GE.U32.AND P0, PT, R2, UR18, PT ;  /* 0x0000001202007c0c */ /* 0x000fc8000bf06070 */
[----:B------:R-:W-:-:S04]  /*0a30*/  ISETP.GE.AND.EX P0, PT, R3, UR14, PT, P0 ;  /* 0x0000000e03007c0c */ /* 0x000fc8000bf06300 */
[----:B------:R-:W-:-:S13]  /*0a40*/  ISETP.GT.U32.OR P0, PT, R31, 0x3fff, P0 ;  /* 0x00003fff1f00780c */ /* 0x000fda0000704470 */
[----:B------:R-:W-:Y:S05]  /*0a50*/  @P0 EXIT ;  /* 0x000000000000094d */ /* 0x000fea0003800000 */
[----:B------:R-:W-:-:S04]  /*0a60*/  IMAD.MOV.U32 R0, RZ, RZ, RZ ;  /* 0x000000ffff007224 */ /* 0x000fc800078e00ff */
.L_x_222:
        /* <DEDUP_REMOVED lines=8> */
[----:B------:R-:W2:Y:S04]  /*0af0*/  LDG.E.128 R4, [R34.64] ;  /* 0x0000001022047981 */ /* 0x000ea8000c1e1d00 */
[----:B------:R-:W2:Y:S04]  /*0b00*/  LDG.E.128 R8, [R36.64] ;  /* 0x0000001024087981 */ /* 0x000ea8000c1e1d00 */
[----:B------:R0:W3:Y:S04]  /*0b10*/  LDG.E.128 R12, [R24.64] ;  /* 0x00000010180c7981 */ /* 0x0000e8000c1e1d00 */
[----:B------:R-:W4:Y:S04]  /*0b20*/  LDG.E.128 R16, [R34.64+0x10] ;  /* 0x0000101022107981 */ /* 0x000f28000c1e1d00 */
[----:B------:R-:W4:Y:S04]  /*0b30*/  LDG.E.128 R20, [R36.64+0x10] ;  /* 0x0000101024147981 */ /* 0x000f28000c1e1d00 */
[----:B0-----:R-:W5:Y:S01]  /*0b40*/  LDG.E.128 R24, [R24.64+0x10] ;  /* 0x0000101018187981 */ /* 0x001f62000c1e1d00 */
[----:B--2---:R-:W0:-:S04]  /*0b50*/  DADD R2, -R6, R10 ;  /* 0x0000000006027229 */ /* 0x004e08000000010a */
[----:B---3--:R-:W1:-:S04]  /*0b60*/  DADD R28, -R14, 1 ;  /* 0x3ff000000e1c7429 */ /* 0x008e480000000100 */
[----:B0-----:R-:W-:-:S04]  /*0b70*/  DFMA R6, R14, R2, R6 ;  /* 0x000000020e06722b */ /* 0x001fc80000000006 */
[----:B-1----:R-:W-:-:S04]  /*0b80*/  DFMA R28, -R2, R28, R10 ;  /* 0x0000001c021c722b */ /* 0x002fc8000000010a */
[----:B------:R-:W0:-:S04]  /*0b90*/  DADD R2, -R4, R8 ;  /* 0x0000000004027229 */ /* 0x000e080000000108 */
[----:B------:R-:W1:-:S04]  /*0ba0*/  DADD R10, -R12, 1 ;  /* 0x3ff000000c0a7429 */ /* 0x000e480000000100 */
[----:B0-----:R-:W-:-:S04]  /*0bb0*/  DFMA R4, R12, R2, R4 ;  /* 0x000000020c04722b */ /* 0x001fc80000000004 */
[----:B-1----:R-:W-:-:S04]  /*0bc0*/  DFMA R8, -R2, R10, R8 ;  /* 0x0000000a0208722b */ /* 0x002fc80000000108 */
[----:B------:R-:W0:-:S04]  /*0bd0*/  DSETP.GEU.AND P1, PT, |R14|, 0.5, PT ;  /* 0x3fe000000e00742a */ /* 0x000e080003f2e200 */
[----:B------:R-:W1:Y:S02]  /*0be0*/  DSETP.GEU.AND P0, PT, |R12|, 0.5, PT ;  /* 0x3fe000000c00742a */ /* 0x000e640003f0e200 */
[----:B0-----:R-:W-:Y:S02]  /*0bf0*/  FSEL R6, R28, R6, P1 ;  /* 0x000000061c067208 */ /* 0x001fe40000800000 */
[----:B----4-:R-:W-:Y:S01]  /*0c00*/  DADD R2, -R16, R20 ;  /* 0x0000000010027229 */ /* 0x010fe20000000114 */
[----:B------:R-:W-:Y:S02]  /*0c10*/  FSEL R7, R29, R7, P1 ;  /* 0x000000071d077208 */ /* 0x000fe40000800000 */
[----:B-1----:R-:W-:Y:S01]  /*0c20*/  FSEL R4, R8, R4, P0 ;  /* 0x0000000408047208 */ /* 0x002fe20000000000 */
[----:B-----5:R-:W0:Y:S01]  /*0c30*/  DADD R10, -R24, 1 ;  /* 0x3ff00000180a7429 */ /* 0x020e220000000100 */
[----:B------:R-:W-:Y:S02]  /*0c40*/  FSEL R5, R9, R5, P0 ;  /* 0x0000000509057208 */ /* 0x000fe40000000000 */
[----:B------:R-:W-:Y:S01]  /*0c50*/  IADD3 R31, P0, R31, c[0x0][0x0], RZ ;  /* 0x000000001f1f7a10 */ /* 0x000fe20007f1e0ff */
[----:B------:R-:W1:-:S04]  /*0c60*/  DADD R12, -R18, R22 ;  /* 0x00000000120c7229 */ /* 0x000e480000000116 */
[----:B------:R-:W2:Y:S01]  /*0c70*/  DADD R14, -R26, 1 ;  /* 0x3ff000001a0e7429 */ /* 0x000ea20000000100 */
[----:B------:R-:W-:-:S03]  /*0c80*/  IMAD.X R0, RZ, RZ, R0, P0 ;  /* 0x000000ffff007224 */ /* 0x000fc600000e0600 */
[----:B0-----:R-:W-:-:S04]  /*0c90*/  DFMA R10, -R2, R10, R20 ;  /* 0x0000000a020a722b */ /* 0x001fc80000000114 */
[----:B------:R0:W-:Y:S02]  /*0ca0*/  DFMA R16, R24, R2, R16 ;  /* 0x000000021810722b */ /* 0x0001e40000000010 */
[----:B0-----:R-:W-:Y:S02]  /*0cb0*/  IADD3 R2, P3, R30, UR12, RZ ;  /* 0x0000000c1e027c10 */ /* 0x001fe4000ff7e0ff */
[----:B-1----:R-:W-:Y:S02]  /*0cc0*/  DFMA R18, R26, R12, R18 ;  /* 0x0000000c1a12722b */ /* 0x002fe40000000012 */
[----:B------:R-:W-:Y:S02]  /*0cd0*/  IADD3.X R3, R32, UR13, RZ, P3, !PT ;  /* 0x0000000d20037c10 */ /* 0x000fe40009ffe4ff */
[----:B--2---:R-:W-:-:S03]  /*0ce0*/  DFMA R14, -R12, R14, R22 ;  /* 0x0000000e0c0e722b */ /* 0x004fc60000000116 */
[----:B------:R0:W-:Y:S01]  /*0cf0*/  STG.E.128 [R2.64], R4 ;  /* 0x0000000402007986 */ /* 0x0001e2000c101d10 */
[----:B------:R-:W1:-:S04]  /*0d00*/  DSETP.GEU.AND P1, PT, |R24|, 0.5, PT ;  /* 0x3fe000001800742a */ /* 0x000e480003f2e200 */
[----:B------:R-:W2:Y:S02]  /*0d10*/  DSETP.GEU.AND P2, PT, |R26|, 0.5, PT ;  /* 0x3fe000001a00742a */ /* 0x000ea40003f4e200 */
[----:B-1----:R-:W-:Y:S02]  /*0d20*/  FSEL R8, R10, R16, P1 ;  /* 0x000000100a087208 */ /* 0x002fe40000800000 */
[----:B------:R-:W-:Y:S02]  /*0d30*/  FSEL R9, R11, R17, P1 ;  /* 0x000000110b097208 */ /* 0x000fe40000800000 */
[----:B--2---:R-:W-:Y:S02]  /*0d40*/  FSEL R12, R14, R18, P2 ;  /* 0x000000120e0c7208 */ /* 0x004fe40001000000 */
[----:B------:R-:W-:Y:S02]  /*0d50*/  FSEL R13, R15, R19, P2 ;  /* 0x000000130f0d7208 */ /* 0x000fe40001000000 */
[----:B------:R-:W-:Y:S01]  /*0d60*/  ISETP.LT.U32.AND P1, PT, R31, 0x4000, PT ;  /* 0x000040001f00780c */ /* 0x000fe20003f21070 */
[----:B0-----:R-:W-:-:S03]  /*0d70*/  IMAD.MOV.U32 R4, RZ, RZ, R8 ;  /* 0x000000ffff047224 */ /* 0x001fc600078e0008 */
[----:B------:R-:W-:Y:S01]  /*0d80*/  ISETP.LT.U32.AND.EX P1, PT, R0, RZ, PT, P1 ;  /* 0x000000ff0000720c */ /* 0x000fe20003f21110 */
        /* <DEDUP_REMOVED lines=10> */
.L_x_223:
        /* <DEDUP_REMOVED lines=13> */
.L_x_259:


//--------------------- .nv.global                --------------------------
	.section	.nv.global,"aw",@nobits
.nv.global:
	.type		_ZN50_INTERNAL_ff984223_19_ForeachTernaryOp_cu_5285c6364cuda3std3__48in_placeE,@object
	.size		_ZN50_INTERNAL_ff984223_19_ForeachTernaryOp_cu_5285c6364cuda3std3__48in_placeE,(_ZN50_INTERNAL_ff984223_19_ForeachTernaryOp_cu_5285c6364cuda3std6ranges3__45__cpo8distanceE - _ZN50_INTERNAL_ff984223_19_ForeachTernaryOp_cu_5285c6364cuda3std3__48in_placeE)
_ZN50_INTERNAL_ff984223_19_ForeachTernaryOp_cu_5285c6364cuda3std3__48in_placeE:
	.zero		1
	.type		_ZN50_INTERNAL_ff984223_19_ForeachTernaryOp_cu_5285c6364cuda3std6ranges3__45__cpo8distanceE,@object
	.size		_ZN50_INTERNAL_ff984223_19_ForeachTernaryOp_cu_5285c6364cuda3std6ranges3__45__cpo8distanceE,(_ZN50_INTERNAL_ff984223_19_ForeachTernaryOp_cu_5285c6364cuda3std3__45__cpo6cbeginE - _ZN50_INTERNAL_ff984223_19_ForeachTernaryOp_cu_5285c6364cuda3std6ranges3__45__cpo8distanceE)
_ZN50_INTERNAL_ff984223_19_ForeachTernaryOp_cu_5285c6364cuda3std6ranges3__45__cpo8distanceE:
	.zero		1
	.type		_ZN50_INTERNAL_ff984223_19_ForeachTernaryOp_cu_5285c6364cuda3std3__45__cpo6cbeginE,@object
	.size		_ZN50_INTERNAL_ff984223_19_ForeachTernaryOp_cu_5285c6364cuda3std3__45__cpo6cbeginE,(_ZN50_INTERNAL_ff984223_19_ForeachTernaryOp_cu_5285c6364cuda3std6ranges3__45__cpo7advanceE - _ZN50_INTERNAL_ff984223_19_ForeachTernaryOp_cu_5285c6364cuda3std3__45__cpo6cbeginE)
_ZN50_INTERNAL_ff984223_19_ForeachTernaryOp_cu_5285c6364cuda3std3__45__cpo6cbeginE:
	.zero		1
	.type		_ZN50_INTERNAL_ff984223_19_ForeachTernaryOp_cu_5285c6364cuda3std6ranges3__45__cpo7advanceE,@object
	.size		_ZN50_INTERNAL_ff984223_19_ForeachTernaryOp_cu_5285c6364cuda3std6ranges3__45__cpo7advanceE,(_ZN50_INTERNAL_ff984223_19_ForeachTernaryOp_cu_5285c6364cuda3std3__45__cpo7crbeginE - _ZN50_INTERNAL_ff984223_19_ForeachTernaryOp_cu_5285c6364cuda3std6ranges3__45__cpo7advanceE)
_ZN50_INTERNAL_ff984223_19_ForeachTernaryOp_cu_5285c6364cuda3std6ranges3__45__cpo7advanceE:
	.zero		1
	.type		_ZN50_INTERNAL_ff984223_19_ForeachTernaryOp_cu_5285c6364cuda3std3__45__cpo7crbeginE,@object
	.size		_ZN50_INTERNAL_ff984223_19_ForeachTernaryOp_cu_5285c6364cuda3std3__45__cpo7crbeginE,(_ZN50_INTERNAL_ff984223_19_ForeachTernaryOp_cu_5285c6364cuda3std6ranges3__45__cpo4dataE - _ZN50_INTERNAL_ff984223_19_ForeachTernaryOp_cu_5285c6364cuda3std3__45__cpo7crbeginE)
_ZN50_INTERNAL_ff984223_19_ForeachTernaryOp_cu_5285c6364cuda3std3__45__cpo7crbeginE:
	.zero		1
	.type		_ZN50_INTERNAL_ff984223_19_ForeachTernaryOp_cu_5285c6364cuda3std6ranges3__45__cpo4dataE,@object
	.size		_ZN50_INTERNAL_ff984223_19_ForeachTernaryOp_cu_5285c6364cuda3std6ranges3__45__cpo4dataE,(_ZN50_INTERNAL_ff984223_19_ForeachTernaryOp_cu_5285c6364cuda3std6ranges3__45__cpo5beginE - _ZN50_INTERNAL_ff984223_19_ForeachTernaryOp_cu_5285c6364cuda3std6ranges3__45__cpo4dataE)
_ZN50_INTERNAL_ff984223_19_ForeachTernaryOp_cu_5285c6364cuda3std6ranges3__45__cpo4dataE:
	.zero		1
	.type		_ZN50_INTERNAL_ff984223_19_ForeachTernaryOp_cu_5285c6364cuda3std6ranges3__45__cpo5beginE,@object
	.size		_ZN50_INTERNAL_ff984223_19_ForeachTernaryOp_cu_5285c6364cuda3std6ranges3__45__cpo5beginE,(_ZN50_INTERNAL_ff984223_19_ForeachTernaryOp_cu_5285c6364cuda3std3__452_GLOBAL__N__ff984223_19_ForeachTernaryOp_cu_5285c6366ignoreE - _ZN50_INTERNAL_ff984223_19_ForeachTernaryOp_cu_5285c6364cuda3std6ranges3__45__cpo5beginE)
_ZN50_INTERNAL_ff984223_19_ForeachTernaryOp_cu_5285c6364cuda3std6ranges3__45__cpo5beginE:
	.zero		1
	.type		_ZN50_INTERNAL_ff984223_19_ForeachTernaryOp_cu_5285c6364cuda3std3__452_GLOBAL__N__ff984223_19_ForeachTernaryOp_cu_5285c6366ignoreE,@object
	.size		_ZN50_INTERNAL_ff984223_19_ForeachTernaryOp_cu_5285c6364cuda3std3__452_GLOBAL__N__ff984223_19_ForeachTernaryOp_cu_5285c6366ignoreE,(_ZN50_INTERNAL_ff984223_19_ForeachTernaryOp_cu_5285c6364cuda3std6ranges3__45__cpo4sizeE - _ZN50_INTERNAL_ff984223_19_ForeachTernaryOp_cu_5285c6364cuda3std3__452_GLOBAL__N__ff984223_19_ForeachTernaryOp_cu_5285c6366ignoreE)
_ZN50_INTERNAL_ff984223_19_ForeachTernaryOp_cu_5285c6364cuda3std3__452_GLOBAL__N__ff984223_19_ForeachTernaryOp_cu_5285c6366ignoreE:
	.zero		1
	.type		_ZN50_INTERNAL_ff984223_19_ForeachTernaryOp_cu_5285c6364cuda3std6ranges3__45__cpo4sizeE,@object
	.size		_ZN50_INTERNAL_ff984223_19_ForeachTernaryOp_cu_5285c6364cuda3std6ranges3__45__cpo4sizeE,(_ZN50_INTERNAL_ff984223_19_ForeachTernaryOp_cu_5285c6364cuda3std3__45__cpo5beginE - _ZN50_INTERNAL_ff984223_19_ForeachTernaryOp_cu_5285c6364cuda3std6ranges3__45__cpo4sizeE)
_ZN50_INTERNAL_ff984223_19_ForeachTernaryOp_cu_5285c6364cuda3std6ranges3__45__cpo4sizeE:
	.zero		1
	.type		_ZN50_INTERNAL_ff984223_19_ForeachTernaryOp_cu_5285c6364cuda3std3__45__cpo5beginE,@object
	.size		_ZN50_INTERNAL_ff984223_19_ForeachTernaryOp_cu_5285c6364cuda3std3__45__cpo5beginE,(_ZN50_INTERNAL_ff984223_19_ForeachTernaryOp_cu_5285c6364cuda3std6ranges3__45__cpo6cbeginE - _ZN50_INTERNAL_ff984223_19_ForeachTernaryOp_cu_5285c6364cuda3std3__45__cpo5beginE)
_ZN50_INTERNAL_ff984223_19_ForeachTernaryOp_cu_5285c6364cuda3std3__45__cpo5beginE:
	.zero		1
	.type		_ZN50_INTERNAL_ff984223_19_ForeachTernaryOp_cu_5285c6364cuda3std6ranges3__45__cpo6cbeginE,@object
	.size		_ZN50_INTERNAL_ff984223_19_ForeachTernaryOp_cu_5285c6364cuda3std6ranges3__45__cpo6cbeginE,(_ZN50_INTERNAL_ff984223_19_ForeachTernaryOp_cu_5285c6364cuda3std3__45__cpo6rbeginE - _ZN50_INTERNAL_ff984223_19_ForeachTernaryOp_cu_5285c6364cuda3std6ranges3__45__cpo6cbeginE)
_ZN50_INTERNAL_ff984223_19_ForeachTernaryOp_cu_5285c6364cuda3std6ranges3__45__cpo6cbeginE:
	.zero		1
	.type		_ZN50_INTERNAL_ff984223_19_ForeachTernaryOp_cu_5285c6364cuda3std3__45__cpo6rbeginE,@object
	.size		_ZN50_INTERNAL_ff984223_19_ForeachTernaryOp_cu_5285c6364cuda3std3__45__cpo6rbeginE,(_ZN50_INTERNAL_ff984223_19_ForeachTernaryOp_cu_5285c6364cuda3std6ranges3__45__cpo4nextE - _ZN50_INTERNAL_ff984223_19_ForeachTernaryOp_cu_5285c6364cuda3std3__45__cpo6rbeginE)
_ZN50_INTERNAL_ff984223_19_ForeachTernaryOp_cu_5285c6364cuda3std3__45__cpo6rbeginE:
	.zero		1
	.type		_ZN50_INTERNAL_ff984223_19_ForeachTernaryOp_cu_5285c6364cuda3std6ranges3__45__cpo4nextE,@object
	.size		_ZN50_INTERNAL_ff984223_19_ForeachTernaryOp_cu_5285c6364cuda3std6ranges3__45__cpo4nextE,(_ZN50_INTERNAL_ff984223_19_ForeachTernaryOp_cu_5285c6364cuda3std6ranges3__45__cpo4swapE - _ZN50_INTERNAL_ff984223_19_ForeachTernaryOp_cu_5285c6364cuda3std6ranges3__45__cpo4nextE)
_ZN50_INTERNAL_ff984223_19_ForeachTernaryOp_cu_5285c6364cuda3std6ranges3__45__cpo4nextE:
	.zero		1
	.type		_ZN50_INTERNAL_ff984223_19_ForeachTernaryOp_cu_5285c6364cuda3std6ranges3__45__cpo4swapE,@object
	.size		_ZN50_INTERNAL_ff984223_19_ForeachTernaryOp_cu_5285c6364cuda3std6ranges3__45__cpo4swapE,(_ZN50_INTERNAL_ff984223_19_ForeachTernaryOp_cu_5285c6364cuda3std3__420unreachable_sentinelE - _ZN50_INTERNAL_ff984223_19_ForeachTernaryOp_cu_5285c6364cuda3std6ranges3__45__cpo4swapE)
_ZN50_INTERNAL_ff984223_19_ForeachTernaryOp_cu_5285c6364cuda3std6ranges3__45__cpo4swapE:
	.zero		1
	.type		_ZN50_INTERNAL_ff984223_19_ForeachTernaryOp_cu_5285c6364cuda3std3__420unreachable_sentinelE,@object
	.size		_ZN50_INTERNAL_ff984223_19_ForeachTernaryOp_cu_5285c6364cuda3std3__420unreachable_sentinelE,(_ZN50_INTERNAL_ff984223_19_ForeachTernaryOp_cu_5285c6366thrust23THRUST_300001_SM_800_NS6system6detail10sequential3seqE - _ZN50_INTERNAL_ff984223_19_ForeachTernaryOp_cu_5285c6364cuda3std3__420unreachable_sentinelE)
_ZN50_INTERNAL_ff984223_19_ForeachTernaryOp_cu_5285c6364cuda3std3__420unreachable_sentinelE:
	.zero		1
	.type		_ZN50_INTERNAL_ff984223_19_ForeachTernaryOp_cu_5285c6366thrust23THRUST_300001_SM_800_NS6system6detail10sequential3seqE,@object
	.size		_ZN50_INTERNAL_ff984223_19_ForeachTernaryOp_cu_5285c6366thrust23THRUST_300001_SM_800_NS6system6detail10sequential3seqE,(_ZN50_INTERNAL_ff984223_19_ForeachTernaryOp_cu_5285c6364cuda3std3__45__cpo4cendE - _ZN50_INTERNAL_ff984223_19_ForeachTernaryOp_cu_5285c6366thrust23THRUST_300001_SM_800_NS6system6detail10sequential3seqE)
_ZN50_INTERNAL_ff984223_19_ForeachTernaryOp_cu_5285c6366thrust23THRUST_300001_SM_800_NS6system6detail10sequential3seqE:
	.zero		1
	.type		_ZN50_INTERNAL_ff984223_19_ForeachTernaryOp_cu_5285c6364cuda3std3__45__cpo4cendE,@object
	.size		_ZN50_INTERNAL_ff984223_19_ForeachTernaryOp_cu_5285c6364cuda3std3__45__cpo4cendE,(_ZN50_INTERNAL_ff984223_19_ForeachTernaryOp_cu_5285c6364cuda3std6ranges3__45__cpo9iter_swapE - _ZN50_INTERNAL_ff984223_19_ForeachTernaryOp_cu_5285c6364cuda3std3__45__cpo4cendE)
_ZN50_INTERNAL_ff984223_19_ForeachTernaryOp_cu_5285c6364cuda3std3__45__cpo4cendE:
	.zero		1
	.type		_ZN50_INTERNAL_ff984223_19_ForeachTernaryOp_cu_5285c6364cuda3std6ranges3__45__cpo9iter_swapE,@object
	.size		_ZN50_INTERNAL_ff984223_19_ForeachTernaryOp_cu_5285c6364cuda3std6ranges3__45__cpo9iter_swapE,(_ZN50_INTERNAL_ff984223_19_ForeachTernaryOp_cu_5285c6364cuda3std3__45__cpo5crendE - _ZN50_INTERNAL_ff984223_19_ForeachTernaryOp_cu_5285c6364cuda3std6ranges3__45__cpo9iter_swapE)
_ZN50_INTERNAL_ff984223_19_ForeachTernaryOp_cu_5285c6364cuda3std6ranges3__45__cpo9iter_swapE:
	.zero		1
	.type		_ZN50_INTERNAL_ff984223_19_ForeachTernaryOp_cu_5285c6364cuda3std3__45__cpo5crendE,@object
	.size		_ZN50_INTERNAL_ff984223_19_ForeachTernaryOp_cu_5285c6364cuda3std3__45__cpo5crendE,(_ZN50_INTERNAL_ff984223_19_ForeachTernaryOp_cu_5285c6364cuda3std6ranges3__45__cpo5cdataE - _ZN50_INTERNAL_ff984223_19_ForeachTernaryOp_cu_5285c6364cuda3std3__45__cpo5crendE)
_ZN50_INTERNAL_ff984223_19_ForeachTernaryOp_cu_5285c6364cuda3std3__45__cpo5crendE:
	.zero		1
	.type		_ZN50_INTERNAL_ff984223_19_ForeachTernaryOp_cu_5285c6364cuda3std6ranges3__45__cpo5cdataE,@object
	.size		_ZN50_INTERNAL_ff984223_19_ForeachTernaryOp_cu_5285c6364cuda3std6ranges3__45__cpo5cdataE,(_ZN50_INTERNAL_ff984223_19_ForeachTernaryOp_cu_5285c6364cuda3std6ranges3__45__cpo3endE - _ZN50_INTERNAL_ff984223_19_ForeachTernaryOp_cu_5285c6364cuda3std6ranges3__45__cpo5cdataE)
_ZN50_INTERNAL_ff984223_19_ForeachTernaryOp_cu_5285c6364cuda3std6ranges3__45__cpo5cdataE:
	.zero		1
	.type		_ZN50_INTERNAL_ff984223_19_ForeachTernaryOp_cu_5285c6364cuda3std6ranges3__45__cpo3endE,@object
	.size		_ZN50_INTERNAL_ff984223_19_ForeachTernaryOp_cu_5285c6364cuda3std6ranges3__45__cpo3endE,(_ZN50_INTERNAL_ff984223_19_ForeachTernaryOp_cu_5285c6364cuda3std3__419piecewise_constructE - _ZN50_INTERNAL_ff984223_19_ForeachTernaryOp_cu_5285c6364cuda3std6ranges3__45__cpo3endE)
_ZN50_INTERNAL_ff984223_19_ForeachTernaryOp_cu_5285c6364cuda3std6ranges3__45__cpo3endE:
	.zero		1
	.type		_ZN50_INTERNAL_ff984223_19_ForeachTernaryOp_cu_5285c6364cuda3std3__419piecewise_constructE,@object
	.size		_ZN50_INTERNAL_ff984223_19_ForeachTernaryOp_cu_5285c6364cuda3std3__419piecewise_constructE,(_ZN50_INTERNAL_ff984223_19_ForeachTernaryOp_cu_5285c6364cuda3std6ranges3__45__cpo5ssizeE - _ZN50_INTERNAL_ff984223_19_ForeachTernaryOp_cu_5285c6364cuda3std3__419piecewise_constructE)
_ZN50_INTERNAL_ff984223_19_ForeachTernaryOp_cu_5285c6364cuda3std3__419piecewise_constructE:
	.zero		1
	.type		_ZN50_INTERNAL_ff984223_19_ForeachTernaryOp_cu_5285c6364cuda3std6ranges3__45__cpo5ssizeE,@object
	.size		_ZN50_INTERNAL_ff984223_19_ForeachTernaryOp_cu_5285c6364cuda3std6ranges3__45__cpo5ssizeE,(_ZN50_INTERNAL_ff984223_19_ForeachTernaryOp_cu_5285c6364cuda3std3__45__cpo3endE - _ZN50_INTERNAL_ff984223_19_ForeachTernaryOp_cu_5285c6364cuda3std6ranges3__45__cpo5ssizeE)
_ZN50_INTERNAL_ff984223_19_ForeachTernaryOp_cu_5285c6364cuda3std6ranges3__45__cpo5ssizeE:
	.zero		1
	.type		_ZN50_INTERNAL_ff984223_19_ForeachTernaryOp_cu_5285c6364cuda3std3__45__cpo3endE,@object
	.size		_ZN50_INTERNAL_ff984223_19_ForeachTernaryOp_cu_5285c6364cuda3std3__45__cpo3endE,(_ZN50_INTERNAL_ff984223_19_ForeachTernaryOp_cu_5285c6364cuda3std6ranges3__45__cpo4cendE - _ZN50_INTERNAL_ff984223_19_ForeachTernaryOp_cu_5285c6364cuda3std3__45__cpo3endE)
_ZN50_INTERNAL_ff984223_19_ForeachTernaryOp_cu_5285c6364cuda3std3__45__cpo3endE:
	.zero		1
	.type		_ZN50_INTERNAL_ff984223_19_ForeachTernaryOp_cu_5285c6364cuda3std6ranges3__45__cpo4cendE,@object
	.size		_ZN50_INTERNAL_ff984223_19_ForeachTernaryOp_cu_5285c6364cuda3std6ranges3__45__cpo4cendE,(_ZN50_INTERNAL_ff984223_19_ForeachTernaryOp_cu_5285c6364cuda3std3__45__cpo4rendE - _ZN50_INTERNAL_ff984223_19_ForeachTernaryOp_cu_5285c6364cuda3std6ranges3__45__cpo4cendE)
_ZN50_INTERNAL_ff984223_19_ForeachTernaryOp_cu_5285c6364cuda3std6ranges3__45__cpo4cendE:
	.zero		1
	.type		_ZN50_INTERNAL_ff984223_19_ForeachTernaryOp_cu_5285c6364cuda3std3__45__cpo4rendE,@object
	.size		_ZN50_INTERNAL_ff984223_19_ForeachTernaryOp_cu_5285c6364cuda3std3__45__cpo4rendE,(_ZN50_INTERNAL_ff984223_19_ForeachTernaryOp_cu_5285c6364cuda3std6ranges3__45__cpo4prevE - _ZN50_INTERNAL_ff984223_19_ForeachTernaryOp_cu_5285c6364cuda3std3__45__cpo4rendE)
_ZN50_INTERNAL_ff984223_19_ForeachTernaryOp_cu_5285c6364cuda3std3__45__cpo4rendE:
	.zero		1
	.type		_ZN50_INTERNAL_ff984223_19_ForeachTernaryOp_cu_5285c6364cuda3std6ranges3__45__cpo4prevE,@object
	.size		_ZN50_INTERNAL_ff984223_19_ForeachTernaryOp_cu_5285c6364cuda3std6ranges3__45__cpo4prevE,(_ZN50_INTERNAL_ff984223_19_ForeachTernaryOp_cu_5285c6364cuda3std6ranges3__45__cpo9iter_moveE - _ZN50_INTERNAL_ff984223_19_ForeachTernaryOp_cu_5285c6364cuda3std6ranges3__45__cpo4prevE)
_ZN50_INTERNAL_ff984223_19_ForeachTernaryOp_cu_5285c6364cuda3std6ranges3__45__cpo4prevE:
	.zero		1
	.type		_ZN50_INTERNAL_ff984223_19_ForeachTernaryOp_cu_5285c6364cuda3std6ranges3__45__cpo9iter_moveE,@object
	.size		_ZN50_INTERNAL_ff984223_19_ForeachTernaryOp_cu_5285c6364cuda3std6ranges3__45__cpo9iter_moveE,(.L_13 - _ZN50_INTERNAL_ff984223_19_ForeachTernaryOp_cu_5285c6364cuda3std6ranges3__45__cpo9iter_moveE)
_ZN50_INTERNAL_ff984223_19_ForeachTernaryOp_cu_5285c6364cuda3std6ranges3__45__cpo9iter_moveE:
	.zero		1
.L_13:
